def attn_fwd(
    Q,
    K,
    V,
    Out,
    Lse,
    sm_scale,
    stride_qz,
    stride_qh,
    stride_qm,
    stride_qk,
    stride_kz,
    stride_kh,
    stride_kn,
    stride_kk,
    stride_vz,
    stride_vh,
    stride_vn,
    stride_vk,
    stride_oz,
    stride_oh,
    stride_om,
    stride_ok,
    seqlen_q,
    seqlen_k,
    BLOCK_M: tl.constexpr,
    BLOCK_N: tl.constexpr,
    HEAD_DIM: tl.constexpr,
    CAUSAL: tl.constexpr,
):
    start_m = tl.program_id(0)
    off_hz = tl.program_id(1)
    q_off = off_hz * stride_qh
    k_off = off_hz * stride_kh
    v_off = off_hz * stride_vh
    offs_m = start_m * BLOCK_M + tl.arange(0, BLOCK_M)
    offs_d = tl.arange(0, HEAD_DIM)
    offs_n = tl.arange(0, BLOCK_N)
    q_ptrs = Q + q_off + offs_m[:, None] * stride_qm + offs_d[None, :] * stride_qk
    k_ptrs = K + k_off + offs_d[:, None] * stride_kk + offs_n[None, :] * stride_kn
    v_ptrs = V + v_off + offs_n[:, None] * stride_vn + offs_d[None, :] * stride_vk
    m_i = tl.full([BLOCK_M], float("-inf"), dtype=tl.float32)
    l_i = tl.zeros([BLOCK_M], dtype=tl.float32) + 1.0
    acc = tl.zeros([BLOCK_M, HEAD_DIM], dtype=tl.float32)
    q = tl.load(q_ptrs)
    acc, l_i, m_i = _attn_fwd_inner(
        acc,
        l_i,
        m_i,
        q,
        k_ptrs,
        v_ptrs,
        sm_scale,
        stride_kn,
        stride_vn,
        start_m,
        seqlen_k,
        BLOCK_M,
        BLOCK_N,
        HEAD_DIM,
        CAUSAL,
    )
    acc = acc / l_i[:, None]
    lse = m_i + tl.math.log2(l_i) / 1.4426950408889634
    o_ptrs = (
        Out
        + off_hz * stride_oh
        + offs_m[:, None] * stride_om
        + offs_d[None, :] * stride_ok
    )
    tl.store(o_ptrs, acc.to(Out.dtype.element_ty))
    tl.store(Lse + off_hz * seqlen_q + offs_m, lse)

# config = {"BLOCK_M": 64, "BLOCK_N": 64, "HEAD_DIM": 256, "arch": "sm_90", "causal": true, "dtype": "fp8e4m3", "num_stages": 2, "num_warps": 4}
# arch = sm_90


// ===== COMPILED SASS (sm_90a) =====

	.target	sm_90a

	.elftype	@"ET_EXEC"


//--------------------- .note.nv.tkinfo           --------------------------
	.section	.note.nv.tkinfo,"",@"SHT_NOTE"
	.sectionflags	@"SHF_NOTE_NV_TKINFO"
	.tkinfo
        /*0018*/ 	.word	0x00000002
        /*0030*/ 	.string	""
        /*0030*/ 	.string	"ptxas"
        /*0030*/ 	.string	"Cuda compilation tools, release 13.0, V13.0.88"
        /*0030*/ 	.string	"Build cuda_13.0.r13.0/compiler.36424714_0"
        /*0030*/ 	.string	"-v  -suppress-debug-info  -lineinfo  -arch sm_90a "



//--------------------- .note.nv.cuinfo           --------------------------
	.section	.note.nv.cuinfo,"",@"SHT_NOTE"
	.sectionflags	@"SHF_NOTE_NV_CUINFO"
        /*0018*/ 	.short	0x0002
        /*001a*/ 	.short	0x005a
        /*001c*/ 	.short	0x0082
	.zero		2


//--------------------- .nv.info                  --------------------------
	.section	.nv.info,"",@"SHT_CUDA_INFO"
	.align	4


	//----- nvinfo : EIATTR_REGCOUNT
	.align		4
        /*0000*/ 	.byte	0x04, 0x2f
        /*0002*/ 	.short	(.L_2 - .L_1)
	.align		4
.L_1:
        /*0004*/ 	.word	index@(attn_fwd)
        /*0008*/ 	.word	0x000000ff


	//----- nvinfo : EIATTR_FRAME_SIZE
	.align		4
.L_2:
        /*000c*/ 	.byte	0x04, 0x11
        /*000e*/ 	.short	(.L_4 - .L_3)
	.align		4
.L_3:
        /*0010*/ 	.word	index@(attn_fwd)
        /*0014*/ 	.word	0x00000948


	//----- nvinfo : EIATTR_MIN_STACK_SIZE
	.align		4
.L_4:
        /*0018*/ 	.byte	0x04, 0x12
        /*001a*/ 	.short	(.L_6 - .L_5)
	.align		4
.L_5:
        /*001c*/ 	.word	index@(attn_fwd)
        /*0020*/ 	.word	0x00000948
.L_6:


//--------------------- .nv.compat                --------------------------
	.section	.nv.compat,"",@"SHT_CUDA_COMPAT_INFO"
	.align	4
        /*0000*/ 	.byte	0x02, 0x09, 0x01, 0x00, 0x02, 0x02, 0x04, 0x00, 0x02, 0x05, 0x05, 0x00, 0x03, 0x07, 0x01, 0x01
        /*0010*/ 	.byte	0x02, 0x03, 0x00, 0x00, 0x02, 0x06, 0x01, 0x00, 0x04, 0x0b, 0x08, 0x00, 0x00, 0x00, 0x00, 0x00
        /*0020*/ 	.byte	0x00, 0x00, 0x00, 0x00


//--------------------- .nv.info.attn_fwd         --------------------------
	.section	.nv.info.attn_fwd,"",@"SHT_CUDA_INFO"
	.sectionflags	@""
	.align	4


	//----- nvinfo : EIATTR_CUDA_API_VERSION
	.align		4
        /*0000*/ 	.byte	0x04, 0x37
        /*0002*/ 	.short	(.L_8 - .L_7)
.L_7:
        /*0004*/ 	.word	0x00000082


	//----- nvinfo : EIATTR_KPARAM_INFO
	.align		4
.L_8:
        /*0008*/ 	.byte	0x04, 0x17
        /*000a*/ 	.short	(.L_10 - .L_9)
.L_9:
        /*000c*/ 	.word	0x00000000
        /*0010*/ 	.short	0x0019
        /*0012*/ 	.short	0x0080
        /*0014*/ 	.byte	0x00, 0xf4, 0x21, 0x00


	//----- nvinfo : EIATTR_KPARAM_INFO
	.align		4
.L_10:
        /*0018*/ 	.byte	0x04, 0x17
        /*001a*/ 	.short	(.L_12 - .L_11)
.L_11:
        /*001c*/ 	.word	0x00000000
        /*0020*/ 	.short	0x0018
        /*0022*/ 	.short	0x0078
        /*0024*/ 	.byte	0x00, 0xf4, 0x21, 0x00


	//----- nvinfo : EIATTR_KPARAM_INFO
	.align		4
.L_12:
        /*0028*/ 	.byte	0x04, 0x17
        /*002a*/ 	.short	(.L_14 - .L_13)
.L_13:
        /*002c*/ 	.word	0x00000000
        /*0030*/ 	.short	0x0017
        /*0032*/ 	.short	0x0070
        /*0034*/ 	.byte	0x00, 0xf0, 0x11, 0x00


	//----- nvinfo : EIATTR_KPARAM_INFO
	.align		4
.L_14:
        /*0038*/ 	.byte	0x04, 0x17
        /*003a*/ 	.short	(.L_16 - .L_15)
.L_15:
        /*003c*/ 	.word	0x00000000
        /*0040*/ 	.short	0x0016
        /*0042*/ 	.short	0x006c
        /*0044*/ 	.byte	0x00, 0xf0, 0x11, 0x00


	//----- nvinfo : EIATTR_KPARAM_INFO
	.align		4
.L_16:
        /*0048*/ 	.byte	0x04, 0x17
        /*004a*/ 	.short	(.L_18 - .L_17)
.L_17:
        /*004c*/ 	.word	0x00000000
        /*0050*/ 	.short	0x0015
        /*0052*/ 	.short	0x0068
        /*0054*/ 	.byte	0x00, 0xf0, 0x11, 0x00


	//----- nvinfo : EIATTR_KPARAM_INFO
	.align		4
.L_18:
        /*0058*/ 	.byte	0x04, 0x17
        /*005a*/ 	.short	(.L_20 - .L_19)
.L_19:
        /*005c*/ 	.word	0x00000000
        /*0060*/ 	.short	0x0014
        /*0062*/ 	.short	0x0064
        /*0064*/ 	.byte	0x00, 0xf0, 0x11, 0x00


	//----- nvinfo : EIATTR_KPARAM_INFO
	.align		4
.L_20:
        /*0068*/ 	.byte	0x04, 0x17
        /*006a*/ 	.short	(.L_22 - .L_21)
.L_21:
        /*006c*/ 	.word	0x00000000
        /*0070*/ 	.short	0x0013
        /*0072*/ 	.short	0x0060
        /*0074*/ 	.byte	0x00, 0xf0, 0x11, 0x00


	//----- nvinfo : EIATTR_KPARAM_INFO
	.align		4
.L_22:
        /*0078*/ 	.byte	0x04, 0x17
        /*007a*/ 	.short	(.L_24 - .L_23)
.L_23:
        /*007c*/ 	.word	0x00000000
        /*0080*/ 	.short	0x0012
        /*0082*/ 	.short	0x005c
        /*0084*/ 	.byte	0x00, 0xf0, 0x11, 0x00


	//----- nvinfo : EIATTR_KPARAM_INFO
	.align		4
.L_24:
        /*0088*/ 	.byte	0x04, 0x17
        /*008a*/ 	.short	(.L_26 - .L_25)
.L_25:
        /*008c*/ 	.word	0x00000000
        /*0090*/ 	.short	0x0011
        /*0092*/ 	.short	0x0058
        /*0094*/ 	.byte	0x00, 0xf0, 0x11, 0x00


	//----- nvinfo : EIATTR_KPARAM_INFO
	.align		4
.L_26:
        /*0098*/ 	.byte	0x04, 0x17
        /*009a*/ 	.short	(.L_28 - .L_27)
.L_27:
        /*009c*/ 	.word	0x00000000
        /*00a0*/ 	.short	0x0010
        /*00a2*/ 	.short	0x0054
        /*00a4*/ 	.byte	0x00, 0xf0, 0x11, 0x00


	//----- nvinfo : EIATTR_KPARAM_INFO
	.align		4
.L_28:
        /*00a8*/ 	.byte	0x04, 0x17
        /*00aa*/ 	.short	(.L_30 - .L_29)
.L_29:
        /*00ac*/ 	.word	0x00000000
        /*00b0*/ 	.short	0x000f
        /*00b2*/ 	.short	0x0050
        /*00b4*/ 	.byte	0x00, 0xf0, 0x11, 0x00


	//----- nvinfo : EIATTR_KPARAM_INFO
	.align		4
.L_30:
        /*00b8*/ 	.byte	0x04, 0x17
        /*00ba*/ 	.short	(.L_32 - .L_31)
.L_31:
        /*00bc*/ 	.word	0x00000000
        /*00c0*/ 	.short	0x000e
        /*00c2*/ 	.short	0x004c
        /*00c4*/ 	.byte	0x00, 0xf0, 0x11, 0x00


	//----- nvinfo : EIATTR_KPARAM_INFO
	.align		4
.L_32:
        /*00c8*/ 	.byte	0x04, 0x17
        /*00ca*/ 	.short	(.L_34 - .L_33)
.L_33:
        /*00cc*/ 	.word	0x00000000
        /*00d0*/ 	.short	0x000d
        /*00d2*/ 	.short	0x0048
        /*00d4*/ 	.byte	0x00, 0xf0, 0x11, 0x00


	//----- nvinfo : EIATTR_KPARAM_INFO
	.align		4
.L_34:
        /*00d8*/ 	.byte	0x04, 0x17
        /*00da*/ 	.short	(.L_36 - .L_35)
.L_35:
        /*00dc*/ 	.word	0x00000000
        /*00e0*/ 	.short	0x000c
        /*00e2*/ 	.short	0x0044
        /*00e4*/ 	.byte	0x00, 0xf0, 0x11, 0x00


	//----- nvinfo : EIATTR_KPARAM_INFO
	.align		4
.L_36:
        /*00e8*/ 	.byte	0x04, 0x17
        /*00ea*/ 	.short	(.L_38 - .L_37)
.L_37:
        /*00ec*/ 	.word	0x00000000
        /*00f0*/ 	.short	0x000b
        /*00f2*/ 	.short	0x0040
        /*00f4*/ 	.byte	0x00, 0xf0, 0x11, 0x00


	//----- nvinfo : EIATTR_KPARAM_INFO
	.align		4
.L_38:
        /*00f8*/ 	.byte	0x04, 0x17
        /*00fa*/ 	.short	(.L_40 - .L_39)
.L_39:
        /*00fc*/ 	.word	0x00000000
        /*0100*/ 	.short	0x000a
        /*0102*/ 	.short	0x003c
        /*0104*/ 	.byte	0x00, 0xf0, 0x11, 0x00


	//----- nvinfo : EIATTR_KPARAM_INFO
	.align		4
.L_40:
        /*0108*/ 	.byte	0x04, 0x17
        /*010a*/ 	.short	(.L_42 - .L_41)
.L_41:
        /*010c*/ 	.word	0x00000000
        /*0110*/ 	.short	0x0009
        /*0112*/ 	.short	0x0038
        /*0114*/ 	.byte	0x00, 0xf0, 0x11, 0x00


	//----- nvinfo : EIATTR_KPARAM_INFO
	.align		4
.L_42:
        /*0118*/ 	.byte	0x04, 0x17
        /*011a*/ 	.short	(.L_44 - .L_43)
.L_43:
        /*011c*/ 	.word	0x00000000
        /*0120*/ 	.short	0x0008
        /*0122*/ 	.short	0x0034
        /*0124*/ 	.byte	0x00, 0xf0, 0x11, 0x00


	//----- nvinfo : EIATTR_KPARAM_INFO
	.align		4
.L_44:
        /*0128*/ 	.byte	0x04, 0x17
        /*012a*/ 	.short	(.L_46 - .L_45)
.L_45:
        /*012c*/ 	.word	0x00000000
        /*0130*/ 	.short	0x0007
        /*0132*/ 	.short	0x0030
        /*0134*/ 	.byte	0x00, 0xf0, 0x11, 0x00


	//----- nvinfo : EIATTR_KPARAM_INFO
	.align		4
.L_46:
        /*0138*/ 	.byte	0x04, 0x17
        /*013a*/ 	.short	(.L_48 - .L_47)
.L_47:
        /*013c*/ 	.word	0x00000000
        /*0140*/ 	.short	0x0006
        /*0142*/ 	.short	0x002c
        /*0144*/ 	.byte	0x00, 0xf0, 0x11, 0x00


	//----- nvinfo : EIATTR_KPARAM_INFO
	.align		4
.L_48:
        /*0148*/ 	.byte	0x04, 0x17
        /*014a*/ 	.short	(.L_50 - .L_49)
.L_49:
        /*014c*/ 	.word	0x00000000
        /*0150*/ 	.short	0x0005
        /*0152*/ 	.short	0x0028
        /*0154*/ 	.byte	0x00, 0xf0, 0x11, 0x00


	//----- nvinfo : EIATTR_KPARAM_INFO
	.align		4
.L_50:
        /*0158*/ 	.byte	0x04, 0x17
        /*015a*/ 	.short	(.L_52 - .L_51)
.L_51:
        /*015c*/ 	.word	0x00000000
        /*0160*/ 	.short	0x0004
        /*0162*/ 	.short	0x0020
        /*0164*/ 	.byte	0x00, 0xf4, 0x21, 0x00


	//----- nvinfo : EIATTR_KPARAM_INFO
	.align		4
.L_52:
        /*0168*/ 	.byte	0x04, 0x17
        /*016a*/ 	.short	(.L_54 - .L_53)
.L_53:
        /*016c*/ 	.word	0x00000000
        /*0170*/ 	.short	0x0003
        /*0172*/ 	.short	0x0018
        /*0174*/ 	.byte	0x00, 0xf4, 0x21, 0x00


	//----- nvinfo : EIATTR_KPARAM_INFO
	.align		4
.L_54:
        /*0178*/ 	.byte	0x04, 0x17
        /*017a*/ 	.short	(.L_56 - .L_55)
.L_55:
        /*017c*/ 	.word	0x00000000
        /*0180*/ 	.short	0x0002
        /*0182*/ 	.short	0x0010
        /*0184*/ 	.byte	0x00, 0xf4, 0x21, 0x00


	//----- nvinfo : EIATTR_KPARAM_INFO
	.align		4
.L_56:
        /*0188*/ 	.byte	0x04, 0x17
        /*018a*/ 	.short	(.L_58 - .L_57)
.L_57:
        /*018c*/ 	.word	0x00000000
        /*0190*/ 	.short	0x0001
        /*0192*/ 	.short	0x0008
        /*0194*/ 	.byte	0x00, 0xf4, 0x21, 0x00


	//----- nvinfo : EIATTR_KPARAM_INFO
	.align		4
.L_58:
        /*0198*/ 	.byte	0x04, 0x17
        /*019a*/ 	.short	(.L_60 - .L_59)
.L_59:
        /*019c*/ 	.word	0x00000000
        /*01a0*/ 	.short	0x0000
        /*01a2*/ 	.short	0x0000
        /*01a4*/ 	.byte	0x00, 0xf4, 0x21, 0x00


	//----- nvinfo : EIATTR_SPARSE_MMA_MASK
	.align		4
.L_60:
        /*01a8*/ 	.byte	0x03, 0x50
        /*01aa*/ 	.short	0x0000


	//----- nvinfo : EIATTR_MAXREG_COUNT
	.align		4
        /*01ac*/ 	.byte	0x03, 0x1b
        /*01ae*/ 	.short	0x00ff


	//----- nvinfo : EIATTR_NUM_BARRIERS
	.align		4
        /*01b0*/ 	.byte	0x02, 0x4c
        /*01b2*/ 	.byte	0x01
	.zero		1


	//----- nvinfo : EIATTR_ANNOTATIONS
	.align		4
        /*01b4*/ 	.byte	0x04, 0x55
        /*01b6*/ 	.short	(.L_62 - .L_61)


	//   ....[0]....
.L_61:
        /*01b8*/ 	.word	0x00000001
        /*01bc*/ 	.byte	0x40, 0x2b, 0x00, 0x00, 0x01, 0x00, 0x00, 0x00, 0x50, 0x2b, 0x00, 0x00, 0x01, 0x00, 0x00, 0x00
        /* <DEDUP_REMOVED lines=594> */
        /*26ec*/ 	.byte	0xe0, 0x1d, 0x01, 0x00, 0x01, 0x00, 0x00, 0x00, 0x30, 0x1e, 0x01, 0x00


	//----- nvinfo : EIATTR_MERCURY_ISA_VERSION
	.align		4
.L_62:
        /*26f8*/ 	.byte	0x03, 0x5f
        /*26fa*/ 	.short	0x0101


	//----- nvinfo : EIATTR_COOP_GROUP_MASK_REGIDS
	.align		4
        /*26fc*/ 	.byte	0x04, 0x29
        /*26fe*/ 	.short	(.L_64 - .L_63)


	//   ....[0]....
.L_63:
        /*2700*/ 	.word	0xffffffff


	//   ....[1]....
        /*2704*/ 	.word	0xffffffff


	//   ....[2]....
        /*2708*/ 	.word	0xffffffff


	//   ....[3]....
        /*270c*/ 	.word	0xffffffff


	//   ....[4]....
        /*2710*/ 	.word	0xffffffff


	//   ....[5]....
        /*2714*/ 	.word	0xffffffff


	//   ....[6]....
        /*2718*/ 	.word	0xffffffff


	//   ....[7]....
        /*271c*/ 	.word	0xffffffff


	//   ....[8]....
        /*2720*/ 	.word	0xffffffff


	//   ....[9]....
        /*2724*/ 	.word	0xffffffff


	//   ....[10]....
        /*2728*/ 	.word	0xffffffff


	//   ....[11]....
        /*272c*/ 	.word	0xffffffff


	//   ....[12]....
        /*2730*/ 	.word	0xffffffff


	//   ....[13]....
        /*2734*/ 	.word	0xffffffff


	//   ....[14]....
        /*2738*/ 	.word	0xffffffff


	//   ....[15]....
        /*273c*/ 	.word	0xffffffff


	//----- nvinfo : EIATTR_COOP_GROUP_INSTR_OFFSETS
	.align		4
.L_64:
        /*2740*/ 	.byte	0x04, 0x28
        /*2742*/ 	.short	(.L_66 - .L_65)


	//   ....[0]....
.L_65:
        /*2744*/ 	.word	0x0000f8c0


	//   ....[1]....
        /*2748*/ 	.word	0x0000f920


	//   ....[2]....
        /*274c*/ 	.word	0x0000fd00


	//   ....[3]....
        /*2750*/ 	.word	0x0000fd50


	//   ....[4]....
        /*2754*/ 	.word	0x000117a0


	//   ....[5]....
        /*2758*/ 	.word	0x000117b0


	//   ....[6]....
        /*275c*/ 	.word	0x000117c0


	//   ....[7]....
        /*2760*/ 	.word	0x000117d0


	//   ....[8]....
        /*2764*/ 	.word	0x000117e0


	//   ....[9]....
        /*2768*/ 	.word	0x000117f0


	//   ....[10]....
        /*276c*/ 	.word	0x00011800


	//   ....[11]....
        /*2770*/ 	.word	0x00011810


	//   ....[12]....
        /*2774*/ 	.word	0x00011c10


	//   ....[13]....
        /*2778*/ 	.word	0x00011c20


	//   ....[14]....
        /*277c*/ 	.word	0x00011c70


	//   ....[15]....
        /*2780*/ 	.word	0x00011c80


	//----- nvinfo : EIATTR_EXIT_INSTR_OFFSETS
	.align		4
.L_66:
        /*2784*/ 	.byte	0x04, 0x1c
        /*2786*/ 	.short	(.L_68 - .L_67)


	//   ....[0]....
.L_67:
        /*2788*/ 	.word	0x00018650


	//   ....[1]....
        /*278c*/ 	.word	0x00018680


	//----- nvinfo : EIATTR_REQNTID
	.align		4
.L_68:
        /*2790*/ 	.byte	0x04, 0x10
        /*2792*/ 	.short	(.L_70 - .L_69)
.L_69:
        /*2794*/ 	.word	0x00000080
        /*2798*/ 	.word	0x00000001
        /*279c*/ 	.word	0x00000001


	//----- nvinfo : EIATTR_CBANK_PARAM_SIZE
	.align		4
.L_70:
        /*27a0*/ 	.byte	0x03, 0x19
        /*27a2*/ 	.short	0x0088


	//----- nvinfo : EIATTR_PARAM_CBANK
	.align		4
        /*27a4*/ 	.byte	0x04, 0x0a
        /*27a6*/ 	.short	(.L_72 - .L_71)
	.align		4
.L_71:
        /*27a8*/ 	.word	index@(.nv.constant0.attn_fwd)
        /*27ac*/ 	.short	0x0210
        /*27ae*/ 	.short	0x0088


	//----- nvinfo : EIATTR_SW_WAR
	.align		4
.L_72:
        /*27b0*/ 	.byte	0x04, 0x36
        /*27b2*/ 	.short	(.L_74 - .L_73)
.L_73:
        /*27b4*/ 	.word	0x00000008
.L_74:


//--------------------- .nv.callgraph             --------------------------
	.section	.nv.callgraph,"",@"SHT_CUDA_CALLGRAPH"
	.align	4
	.sectionentsize	8
	.align		4
        /*0000*/ 	.word	0x00000000
	.align		4
        /*0004*/ 	.word	0xffffffff
	.align		4
        /*0008*/ 	.word	0x00000000
	.align		4
        /*000c*/ 	.word	0xfffffffe
	.align		4
        /*0010*/ 	.word	0x00000000
	.align		4
        /*0014*/ 	.word	0xfffffffd
	.align		4
        /*0018*/ 	.word	0x00000000
	.align		4
        /*001c*/ 	.word	0xfffffffc


//--------------------- .nv.constant4             --------------------------
	.section	.nv.constant4,"a",@progbits
	.align	8
	.align		8
.nv.constant4:
        /*0000*/ 	.dword	_$_str


//--------------------- .text.attn_fwd            --------------------------
	.section	.text.attn_fwd,"ax",@progbits
	.align	128
        .global         attn_fwd
        .type           attn_fwd,@function
        .size           attn_fwd,(.L_x_3 - attn_fwd)
        .other          attn_fwd,@"STO_CUDA_ENTRY STV_DEFAULT"
attn_fwd:
.text.attn_fwd:
[----:B------:R-:W0:Y:S01]  /*0000*/  LDC R1, c[0x0][0x28] ;  /* 0x00000a00ff017b82 */ /* 0x000e220000000800 */
[----:B------:R-:W1:Y:S07]  /*0010*/  S2R R3, SR_CTAID.X ;  /* 0x0000000000037919 */ /* 0x000e6e0000002500 */
[----:B------:R-:W2:Y:S01]  /*0020*/  S2UR UR47, SR_CTAID.Y ;  /* 0x00000000002f79c3 */ /* 0x000ea20000002600 */
[----:B------:R-:W-:Y:S01]  /*0030*/  ULDC.64 UR4, c[0x0][0x240] ;  /* 0x0000900000047ab9 */ /* 0x000fe20000000a00 */
[----:B------:R-:W-:Y:S01]  /*0040*/  ULDC.64 UR48, c[0x0][0x208] ;  /* 0x0000820000307ab9 */ /* 0x000fe20000000a00 */
[----:B------:R-:W3:Y:S01]  /*0050*/  S2R R0, SR_TID.X ;  /* 0x0000000000007919 */ /* 0x000ee20000002100 */
[----:B0-----:R-:W-:-:S04]  /*0060*/  VIADD R1, R1, 0xfffff6b8 ;  /* 0xfffff6b801017836 */ /* 0x001fc80000000000 */
[----:B------:R-:W0:Y:S08]  /*0070*/  LDC.64 R12, c[0x0][0x210] ;  /* 0x00008400ff0c7b82 */ /* 0x000e300000000a00 */
[----:B------:R-:W4:Y:S01]  /*0080*/  LDC R8, c[0x0][0x248] ;  /* 0x00009200ff087b82 */ /* 0x000f220000000800 */
[----:B--2---:R-:W-:Y:S01]  /*0090*/  UIMAD UR4, UR47, UR4, URZ ;  /* 0x000000042f0472a4 */ /* 0x004fe2000f8e023f */
[----:B-1----:R-:W-:Y:S01]  /*00a0*/  IMAD.SHL.U32 R3, R3, 0x40, RZ ;  /* 0x0000004003037824 */ /* 0x002fe200078e00ff */
[----:B---3--:R-:W-:-:S04]  /*00b0*/  SHF.R.U32.HI R11, RZ, 0x6, R0 ;  /* 0x00000006ff0b7819 */ /* 0x008fc80000011600 */
[----:B------:R-:W-:Y:S02]  /*00c0*/  LOP3.LUT R2, R3, 0x3f, R0, 0xf8, !PT ;  /* 0x0000003f03027812 */ /* 0x000fe400078ef800 */
[----:B------:R-:W-:Y:S02]  /*00d0*/  LEA.HI R21, R0, 0xfe, RZ, 0x1a ;  /* 0x000000fe00157811 */ /* 0x000fe400078fd0ff */
[----:B------:R-:W-:Y:S01]  /*00e0*/  SGXT.U32 R11, R11, 0x1 ;  /* 0x000000010b0b781a */ /* 0x000fe20000000000 */
[----:B------:R-:W-:Y:S01]  /*00f0*/  IMAD R7, R2, UR5, RZ ;  /* 0x0000000502077c24 */ /* 0x000fe2000f8e02ff */
[----:B------:R-:W-:Y:S01]  /*0100*/  USHF.R.S32.HI UR5, URZ, 0x1f, UR4 ;  /* 0x0000001f3f057899 */ /* 0x000fe20008011404 */
[----:B----4-:R-:W-:Y:S01]  /*0110*/  IMAD R4, R21, R8, RZ ;  /* 0x0000000815047224 */ /* 0x010fe200078e02ff */
[----:B------:R-:W-:Y:S02]  /*0120*/  LEA.HI R10, R0, 0xe, RZ, 0x1a ;  /* 0x0000000e000a7811 */ /* 0x000fe400078fd0ff */
[----:B0-----:R-:W-:-:S02]  /*0130*/  IADD3 R5, P0, P1, R7, UR4, R12 ;  /* 0x0000000407057c10 */ /* 0x001fc4000f91e00c */
[----:B------:R-:W-:Y:S01]  /*0140*/  SHF.R.S32.HI R2, RZ, 0x1f, R7 ;  /* 0x0000001fff027819 */ /* 0x000fe20000011407 */
[----:B------:R-:W-:-:S03]  /*0150*/  IMAD R7, R11, R8, RZ ;  /* 0x000000080b077224 */ /* 0x000fc600078e02ff */
[----:B------:R-:W-:Y:S01]  /*0160*/  IADD3.X R2, R2, UR5, R13, P0, P1 ;  /* 0x0000000502027c10 */ /* 0x000fe200087e240d */
[----:B------:R-:W-:Y:S01]  /*0170*/  IMAD R31, R8, 0x2, R7 ;  /* 0x00000002081f7824 */ /* 0x000fe200078e0207 */
[CC--:B------:R-:W-:Y:S02]  /*0180*/  IADD3 R18, P1, R4.reuse, R5.reuse, RZ ;  /* 0x0000000504127210 */ /* 0x0c0fe40007f3e0ff */
[C---:B------:R-:W-:Y:S02]  /*0190*/  IADD3 R12, P0, R7.reuse, R5, RZ ;  /* 0x00000005070c7210 */ /* 0x040fe40007f1e0ff */
[-C--:B------:R-:W-:Y:S02]  /*01a0*/  LEA.HI.X.SX32 R19, R4, R2.reuse, 0x1, P1 ;  /* 0x0000000204137211 */ /* 0x080fe400008f0eff */
[----:B------:R-:W-:Y:S01]  /*01b0*/  LEA.HI.X.SX32 R13, R7, R2, 0x1, P0 ;  /* 0x00000002070d7211 */ /* 0x000fe200000f0eff */
[----:B------:R-:W-:Y:S01]  /*01c0*/  IMAD R7, R10, R8, RZ ;  /* 0x000000080a077224 */ /* 0x000fe200078e02ff */
[C---:B------:R-:W-:Y:S01]  /*01d0*/  LEA.HI R152, R0.reuse, 0x8e, RZ, 0x1a ;  /* 0x0000008e00987811 */ /* 0x040fe200078fd0ff */
[----:B------:R0:W2:Y:S01]  /*01e0*/  LDG.E.U8 R4, desc[UR48][R18.64] ;  /* 0x0000003012047981 */ /* 0x0000a2000c1e1100 */
[----:B------:R-:W-:-:S02]  /*01f0*/  LEA.HI R154, R0, 0x1e, RZ, 0x1a ;  /* 0x0000001e009a7811 */ /* 0x000fc400078fd0ff */
[-C--:B------:R-:W-:Y:S01]  /*0200*/  IADD3 R14, P0, R31, R5.reuse, RZ ;  /* 0x000000051f0e7210 */ /* 0x080fe20007f1e0ff */
[----:B------:R-:W-:Y:S01]  /*0210*/  IMAD R9, R152, R8, RZ ;  /* 0x0000000898097224 */ /* 0x000fe200078e02ff */
[----:B------:R-:W-:Y:S01]  /*0220*/  LEA.HI R155, R0, 0x9e, RZ, 0x1a ;  /* 0x0000009e009b7811 */ /* 0x000fe200078fd0ff */
[----:B------:R1:W3:Y:S01]  /*0230*/  LDG.E.U8 R6, desc[UR48][R12.64] ;  /* 0x000000300c067981 */ /* 0x0002e2000c1e1100 */
[----:B------:R-:W-:Y:S02]  /*0240*/  IADD3 R16, P1, R7, R5, RZ ;  /* 0x0000000507107210 */ /* 0x000fe40007f3e0ff */
[----:B------:R-:W-:Y:S01]  /*0250*/  LEA.HI.X.SX32 R15, R31, R2, 0x1, P0 ;  /* 0x000000021f0f7211 */ /* 0x000fe200000f0eff */
[----:B0-----:R-:W-:Y:S01]  /*0260*/  IMAD R19, R154, R8, RZ ;  /* 0x000000089a137224 */ /* 0x001fe200078e02ff */
[----:B------:R-:W-:Y:S02]  /*0270*/  LEA.HI R156, R0, 0x2e, RZ, 0x1a ;  /* 0x0000002e009c7811 */ /* 0x000fe400078fd0ff */
[----:B------:R-:W-:-:S02]  /*0280*/  LEA.HI.X.SX32 R17, R7, R2, 0x1, P1 ;  /* 0x0000000207117211 */ /* 0x000fc400008f0eff */
[-C--:B------:R-:W-:Y:S01]  /*0290*/  IADD3 R22, P2, R9, R5.reuse, RZ ;  /* 0x0000000509167210 */ /* 0x080fe20007f5e0ff */
[----:B-1----:R-:W-:Y:S01]  /*02a0*/  IMAD R13, R155, R8, RZ ;  /* 0x000000089b0d7224 */ /* 0x002fe200078e02ff */
[----:B------:R0:W4:Y:S01]  /*02b0*/  LDG.E.U8 R7, desc[UR48][R14.64] ;  /* 0x000000300e077981 */ /* 0x000122000c1e1100 */
[-C--:B------:R-:W-:Y:S02]  /*02c0*/  IADD3 R18, P0, R19, R5.reuse, RZ ;  /* 0x0000000513127210 */ /* 0x080fe40007f1e0ff */
[C---:B------:R-:W-:Y:S02]  /*02d0*/  LEA.HI R157, R0.reuse, 0xae, RZ, 0x1a ;  /* 0x000000ae009d7811 */ /* 0x040fe400078fd0ff */
[----:B------:R-:W-:Y:S02]  /*02e0*/  LEA.HI R158, R0, 0x3e, RZ, 0x1a ;  /* 0x0000003e009e7811 */ /* 0x000fe400078fd0ff */
[----:B------:R-:W-:Y:S01]  /*02f0*/  LEA.HI.X.SX32 R23, R9, R2, 0x1, P2 ;  /* 0x0000000209177211 */ /* 0x000fe200010f0eff */
[----:B0-----:R-:W-:Y:S01]  /*0300*/  IMAD R15, R156, R8, RZ ;  /* 0x000000089c0f7224 */ /* 0x001fe200078e02ff */
[----:B------:R-:W-:Y:S01]  /*0310*/  IADD3 R24, P1, R13, R5, RZ ;  /* 0x000000050d187210 */ /* 0x000fe20007f3e0ff */
[----:B------:R0:W5:Y:S01]  /*0320*/  LDG.E.U8 R9, desc[UR48][R16.64] ;  /* 0x0000003010097981 */ /* 0x000162000c1e1100 */
[----:B------:R-:W-:Y:S01]  /*0330*/  LEA.HI.X.SX32 R19, R19, R2, 0x1, P0 ;  /* 0x0000000213137211 */ /* 0x000fe200000f0eff */
[-C--:B------:R-:W-:Y:S01]  /*0340*/  IMAD R26, R157, R8.reuse, RZ ;  /* 0x000000089d1a7224 */ /* 0x080fe200078e02ff */
[----:B------:R-:W-:Y:S01]  /*0350*/  LEA.HI R159, R0, 0xbe, RZ, 0x1a ;  /* 0x000000be009f7811 */ /* 0x000fe200078fd0ff */
[----:B------:R-:W-:Y:S01]  /*0360*/  IMAD R20, R158, R8, RZ ;  /* 0x000000089e147224 */ /* 0x000fe200078e02ff */
[----:B------:R-:W-:Y:S01]  /*0370*/  LEA.HI R160, R0, 0x4e, RZ, 0x1a ;  /* 0x0000004e00a07811 */ /* 0x000fe200078fd0ff */
[----:B------:R1:W2:Y:S01]  /*0380*/  LDG.E.U8 R12, desc[UR48][R22.64] ;  /* 0x00000030160c7981 */ /* 0x0002a2000c1e1100 */
[----:B------:R-:W-:-:S02]  /*0390*/  LEA.HI.X.SX32 R25, R13, R2, 0x1, P1 ;  /* 0x000000020d197211 */ /* 0x000fc400008f0eff */
[CC--:B0-----:R-:W-:Y:S01]  /*03a0*/  IADD3 R16, P0, R15.reuse, R5.reuse, RZ ;  /* 0x000000050f107210 */ /* 0x0c1fe20007f1e0ff */
[----:B------:R0:W2:Y:S01]  /*03b0*/  LDG.E.U8 R13, desc[UR48][R18.64] ;  /* 0x00000030120d7981 */ /* 0x0000a2000c1e1100 */
[-C--:B------:R-:W-:Y:S02]  /*03c0*/  IADD3 R28, P1, R26, R5.reuse, RZ ;  /* 0x000000051a1c7210 */ /* 0x080fe40007f3e0ff */
[----:B------:R-:W-:Y:S01]  /*03d0*/  LEA.HI.X.SX32 R17, R15, R2, 0x1, P0 ;  /* 0x000000020f117211 */ /* 0x000fe200000f0eff */
[----:B------:R0:W2:Y:S01]  /*03e0*/  LDG.E.U8 R14, desc[UR48][R24.64] ;  /* 0x00000030180e7981 */ /* 0x0000a2000c1e1100 */
[-C--:B-1----:R-:W-:Y:S02]  /*03f0*/  IADD3 R22, P0, R20, R5.reuse, RZ ;  /* 0x0000000514167210 */ /* 0x082fe40007f1e0ff */
[C---:B------:R-:W-:Y:S01]  /*0400*/  LEA.HI R161, R0.reuse, 0xce, RZ, 0x1a ;  /* 0x000000ce00a17811 */ /* 0x040fe200078fd0ff */
[----:B------:R1:W2:Y:S01]  /*0410*/  LDG.E.U8 R16, desc[UR48][R16.64] ;  /* 0x0000003010107981 */ /* 0x0002a2000c1e1100 */
[----:B------:R-:W-:Y:S01]  /*0420*/  LEA.HI R162, R0, 0x5e, RZ, 0x1a ;  /* 0x0000005e00a27811 */ /* 0x000fe200078fd0ff */
[----:B0-----:R-:W-:Y:S01]  /*0430*/  IMAD R18, R159, R8, RZ ;  /* 0x000000089f127224 */ /* 0x001fe200078e02ff */
[----:B------:R-:W-:Y:S01]  /*0440*/  LEA.HI.X.SX32 R29, R26, R2, 0x1, P1 ;  /* 0x000000021a1d7211 */ /* 0x000fe200008f0eff */
[----:B------:R-:W-:Y:S01]  /*0450*/  IMAD R19, R160, R8, RZ ;  /* 0x00000008a0137224 */ /* 0x000fe200078e02ff */
[----:B------:R-:W-:Y:S01]  /*0460*/  LEA.HI.X.SX32 R23, R20, R2, 0x1, P0 ;  /* 0x0000000214177211 */ /* 0x000fe200000f0eff */
[-C--:B------:R-:W-:Y:S01]  /*0470*/  IMAD R20, R161, R8.reuse, RZ ;  /* 0x00000008a1147224 */ /* 0x080fe200078e02ff */
[-C--:B------:R-:W-:Y:S01]  /*0480*/  IADD3 R24, P1, R18, R5.reuse, RZ ;  /* 0x0000000512187210 */ /* 0x080fe20007f3e0ff */
[----:B------:R0:W2:Y:S01]  /*0490*/  LDG.E.U8 R15, desc[UR48][R28.64] ;  /* 0x000000301c0f7981 */ /* 0x0000a2000c1e1100 */
[----:B------:R-:W-:Y:S01]  /*04a0*/  IADD3 R26, P0, R19, R5, RZ ;  /* 0x00000005131a7210 */ /* 0x000fe20007f1e0ff */
[----:B-1----:R-:W-:Y:S01]  /*04b0*/  IMAD R17, R162, R8, RZ ;  /* 0x00000008a2117224 */ /* 0x002fe200078e02ff */
[----:B------:R-:W-:-:S02]  /*04c0*/  LEA.HI R163, R0, 0xde, RZ, 0x1a ;  /* 0x000000de00a37811 */ /* 0x000fc400078fd0ff */
[-C--:B------:R-:W-:Y:S02]  /*04d0*/  LEA.HI.X.SX32 R25, R18, R2.reuse, 0x1, P1 ;  /* 0x0000000212197211 */ /* 0x080fe400008f0eff */
[----:B------:R1:W2:Y:S01]  /*04e0*/  LDG.E.U8 R18, desc[UR48][R22.64] ;  /* 0x0000003016127981 */ /* 0x0002a2000c1e1100 */
[----:B------:R-:W-:Y:S02]  /*04f0*/  LEA.HI.X.SX32 R27, R19, R2, 0x1, P0 ;  /* 0x00000002131b7211 */ /* 0x000fe400000f0eff */
[-C--:B------:R-:W-:Y:S02]  /*0500*/  IADD3 R32, P1, R20, R5.reuse, RZ ;  /* 0x0000000514207210 */ /* 0x080fe40007f3e0ff */
[C---:B------:R-:W-:Y:S02]  /*0510*/  LEA.HI R164, R0.reuse, 0x6e, RZ, 0x1a ;  /* 0x0000006e00a47811 */ /* 0x040fe400078fd0ff */
[----:B------:R-:W-:Y:S01]  /*0520*/  LEA.HI R165, R0, 0xee, RZ, 0x1a ;  /* 0x000000ee00a57811 */ /* 0x000fe200078fd0ff */
[----:B------:R-:W-:Y:S01]  /*0530*/  IMAD R31, R8, 0x2, R31 ;  /* 0x00000002081f7824 */ /* 0x000fe200078e021f */
[-C--:B0-----:R-:W-:Y:S01]  /*0540*/  IADD3 R28, P0, R17, R5.reuse, RZ ;  /* 0x00000005111c7210 */ /* 0x081fe20007f1e0ff */
[----:B-1----:R-:W-:Y:S01]  /*0550*/  IMAD R22, R163, R8, RZ ;  /* 0x00000008a3167224 */ /* 0x002fe200078e02ff */
[----:B------:R-:W-:Y:S01]  /*0560*/  LEA.HI.X.SX32 R33, R20, R2, 0x1, P1 ;  /* 0x0000000214217211 */ /* 0x000fe200008f0eff */
[----:B------:R-:W-:Y:S01]  /*0570*/  IMAD R20, R164, R8, RZ ;  /* 0x00000008a4147224 */ /* 0x000fe200078e02ff */
[----:B------:R-:W-:Y:S01]  /*0580*/  LEA.HI.X.SX32 R29, R17, R2, 0x1, P0 ;  /* 0x00000002111d7211 */ /* 0x000fe200000f0eff */
[----:B------:R-:W-:Y:S01]  /*0590*/  IMAD R17, R165, R8, RZ ;  /* 0x00000008a5117224 */ /* 0x000fe200078e02ff */
[-C--:B------:R-:W-:Y:S01]  /*05a0*/  IADD3 R36, P1, R22, R5.reuse, RZ ;  /* 0x0000000516247210 */ /* 0x080fe20007f3e0ff */
[----:B------:R-:W2:Y:S01]  /*05b0*/  LDG.E.U8 R19, desc[UR48][R24.64] ;  /* 0x0000003018137981 */ /* 0x000ea2000c1e1100 */
[----:B------:R-:W-:-:S02]  /*05c0*/  IADD3 R38, P0, R20, R5, RZ ;  /* 0x0000000514267210 */ /* 0x000fc40007f1e0ff */
[-C--:B------:R-:W-:Y:S01]  /*05d0*/  LEA.HI.X.SX32 R37, R22, R2.reuse, 0x1, P1 ;  /* 0x0000000216257211 */ /* 0x080fe200008f0eff */
[----:B------:R-:W2:Y:S01]  /*05e0*/  LDG.E.U8 R26, desc[UR48][R26.64] ;  /* 0x000000301a1a7981 */ /* 0x000ea2000c1e1100 */
[CC--:B------:R-:W-:Y:S02]  /*05f0*/  IADD3 R40, P1, R17.reuse, R5.reuse, RZ ;  /* 0x0000000511287210 */ /* 0x0c0fe40007f3e0ff */
[-C--:B------:R-:W-:Y:S01]  /*0600*/  LEA.HI.X.SX32 R39, R20, R2.reuse, 0x1, P0 ;  /* 0x0000000214277211 */ /* 0x080fe200000f0eff */
[----:B------:R-:W2:Y:S01]  /*0610*/  LDG.E.U8 R23, desc[UR48][R36.64] ;  /* 0x0000003024177981 */ /* 0x000ea2000c1e1100 */
[-C--:B------:R-:W-:Y:S01]  /*0620*/  LEA.HI.X.SX32 R41, R17, R2.reuse, 0x1, P1 ;  /* 0x0000000211297211 */ /* 0x080fe200008f0eff */
[----:B------:R-:W-:Y:S01]  /*0630*/  IMAD R17, R8, 0x2, R31 ;  /* 0x0000000208117824 */ /* 0x000fe200078e021f */
[CC--:B------:R-:W-:Y:S01]  /*0640*/  IADD3 R30, P0, R31.reuse, R5.reuse, RZ ;  /* 0x000000051f1e7210 */ /* 0x0c0fe20007f1e0ff */
[----:B------:R0:W2:Y:S03]  /*0650*/  LDG.E.U8 R25, desc[UR48][R32.64] ;  /* 0x0000003020197981 */ /* 0x0000a6000c1e1100 */
[----:B------:R-:W-:Y:S01]  /*0660*/  LEA.HI.X.SX32 R31, R31, R2, 0x1, P0 ;  /* 0x000000021f1f7211 */ /* 0x000fe200000f0eff */
[----:B------:R1:W2:Y:S04]  /*0670*/  LDG.E.U8 R24, desc[UR48][R28.64] ;  /* 0x000000301c187981 */ /* 0x0002a8000c1e1100 */
[----:B------:R1:W2:Y:S01]  /*0680*/  LDG.E.U8 R22, desc[UR48][R38.64] ;  /* 0x0000003026167981 */ /* 0x0002a2000c1e1100 */
[----:B0-----:R-:W-:-:S03]  /*0690*/  IADD3 R32, P0, R17, R5, RZ ;  /* 0x0000000511207210 */ /* 0x001fc60007f1e0ff */
[----:B------:R0:W2:Y:S01]  /*06a0*/  LDG.E.U8 R20, desc[UR48][R40.64] ;  /* 0x0000003028147981 */ /* 0x0000a2000c1e1100 */
[C---:B-1----:R-:W-:Y:S01]  /*06b0*/  IMAD R29, R8.reuse, 0x2, R17 ;  /* 0x00000002081d7824 */ /* 0x042fe200078e0211 */
[-C--:B------:R-:W-:Y:S02]  /*06c0*/  LEA.HI.X.SX32 R33, R17, R2.reuse, 0x1, P0 ;  /* 0x0000000211217211 */ /* 0x080fe400000f0eff */
[----:B------:R-:W5:Y:S01]  /*06d0*/  LDG.E.U8 R27, desc[UR48][R30.64] ;  /* 0x000000301e1b7981 */ /* 0x000f62000c1e1100 */
[C---:B------:R-:W-:Y:S01]  /*06e0*/  IMAD R17, R8.reuse, 0x2, R29 ;  /* 0x0000000208117824 */ /* 0x040fe200078e021d */
[CC--:B------:R-:W-:Y:S02]  /*06f0*/  IADD3 R34, P0, R29.reuse, R5.reuse, RZ ;  /* 0x000000051d227210 */ /* 0x0c0fe40007f1e0ff */
[----:B------:R-:W2:Y:S02]  /*0700*/  LDG.E.U8 R28, desc[UR48][R32.64] ;  /* 0x00000030201c7981 */ /* 0x000ea4000c1e1100 */
[----:B------:R-:W-:Y:S01]  /*0710*/  LEA.HI.X.SX32 R35, R29, R2, 0x1, P0 ;  /* 0x000000021d237211 */ /* 0x000fe200000f0eff */
[----:B------:R-:W-:Y:S01]  /*0720*/  IMAD R39, R8, 0x2, R17 ;  /* 0x0000000208277824 */ /* 0x000fe200078e0211 */
[----:B------:R-:W-:-:S03]  /*0730*/  IADD3 R36, P0, R17, R5, RZ ;  /* 0x0000000511247210 */ /* 0x000fc60007f1e0ff */
[----:B------:R1:W2:Y:S01]  /*0740*/  LDG.E.U8 R29, desc[UR48][R34.64] ;  /* 0x00000030221d7981 */ /* 0x0002a2000c1e1100 */
[----:B------:R-:W-:Y:S01]  /*0750*/  LEA.HI.X.SX32 R37, R17, R2, 0x1, P0 ;  /* 0x0000000211257211 */ /* 0x000fe200000f0eff */
[----:B------:R-:W-:Y:S01]  /*0760*/  IMAD R17, R8, 0x4, R39 ;  /* 0x0000000408117824 */ /* 0x000fe200078e0227 */
[----:B------:R-:W-:-:S03]  /*0770*/  IADD3 R38, P0, R39, R5, RZ ;  /* 0x0000000527267210 */ /* 0x000fc60007f1e0ff */
[C---:B------:R-:W-:Y:S01]  /*0780*/  IMAD R43, R8.reuse, 0x2, R17 ;  /* 0x00000002082b7824 */ /* 0x040fe200078e0211 */
[-C--:B0-----:R-:W-:Y:S01]  /*0790*/  IADD3 R40, P1, R17, R5.reuse, RZ ;  /* 0x0000000511287210 */ /* 0x081fe20007f3e0ff */
[----:B------:R0:W2:Y:S01]  /*07a0*/  LDG.E.U8 R30, desc[UR48][R36.64] ;  /* 0x00000030241e7981 */ /* 0x0000a2000c1e1100 */
[-C--:B------:R-:W-:Y:S02]  /*07b0*/  LEA.HI.X.SX32 R39, R39, R2.reuse, 0x1, P0 ;  /* 0x0000000227277211 */ /* 0x080fe400000f0eff */
[-C--:B------:R-:W-:Y:S01]  /*07c0*/  LEA.HI.X.SX32 R41, R17, R2.reuse, 0x1, P1 ;  /* 0x0000000211297211 */ /* 0x080fe200008f0eff */
[C---:B------:R-:W-:Y:S01]  /*07d0*/  IMAD R17, R8.reuse, 0x2, R43 ;  /* 0x0000000208117824 */ /* 0x040fe200078e022b */
[CC--:B------:R-:W-:Y:S01]  /*07e0*/  IADD3 R42, P0, R43.reuse, R5.reuse, RZ ;  /* 0x000000052b2a7210 */ /* 0x0c0fe20007f1e0ff */
[----:B------:R0:W2:Y:S03]  /*07f0*/  LDG.E.U8 R31, desc[UR48][R38.64] ;  /* 0x00000030261f7981 */ /* 0x0000a6000c1e1100 */
[-C--:B------:R-:W-:Y:S01]  /*0800*/  LEA.HI.X.SX32 R43, R43, R2.reuse, 0x1, P0 ;  /* 0x000000022b2b7211 */ /* 0x080fe200000f0eff */
[C---:B-1----:R-:W-:Y:S01]  /*0810*/  IMAD R35, R8.reuse, 0x2, R17 ;  /* 0x0000000208237824 */ /* 0x042fe200078e0211 */
[CC--:B------:R-:W-:Y:S01]  /*0820*/  IADD3 R44, P0, R17.reuse, R5.reuse, RZ ;  /* 0x00000005112c7210 */ /* 0x0c0fe20007f1e0ff */
[----:B------:R-:W2:Y:S03]  /*0830*/  LDG.E.U8 R32, desc[UR48][R40.64] ;  /* 0x0000003028207981 */ /* 0x000ea6000c1e1100 */
[-C--:B------:R-:W-:Y:S01]  /*0840*/  LEA.HI.X.SX32 R45, R17, R2.reuse, 0x1, P0 ;  /* 0x00000002112d7211 */ /* 0x080fe200000f0eff */
[C---:B------:R-:W-:Y:S01]  /*0850*/  IMAD R17, R8.reuse, 0x2, R35 ;  /* 0x0000000208117824 */ /* 0x040fe200078e0223 */
[-C--:B------:R-:W-:Y:S01]  /*0860*/  IADD3 R46, P0, R35, R5.reuse, RZ ;  /* 0x00000005232e7210 */ /* 0x080fe20007f1e0ff */
[----:B------:R1:W2:Y:S02]  /*0870*/  LDG.E.U8 R33, desc[UR48][R42.64] ;  /* 0x000000302a217981 */ /* 0x0002a4000c1e1100 */
[----:B0-----:R-:W-:Y:S01]  /*0880*/  IMAD R37, R8, 0x2, R17 ;  /* 0x0000000208257824 */ /* 0x001fe200078e0211 */
[----:B------:R-:W-:Y:S01]  /*0890*/  IADD3 R48, P1, R17, R5, RZ ;  /* 0x0000000511307210 */ /* 0x000fe20007f3e0ff */
[----:B------:R0:W2:Y:S01]  /*08a0*/  LDG.E.U8 R34, desc[UR48][R44.64] ;  /* 0x000000302c227981 */ /* 0x0000a2000c1e1100 */
[----:B------:R-:W-:-:S02]  /*08b0*/  LEA.HI.X.SX32 R47, R35, R2, 0x1, P0 ;  /* 0x00000002232f7211 */ /* 0x000fc400000f0eff */
[-C--:B------:R-:W-:Y:S01]  /*08c0*/  LEA.HI.X.SX32 R49, R17, R2.reuse, 0x1, P1 ;  /* 0x0000000211317211 */ /* 0x080fe200008f0eff */
[C---:B------:R-:W-:Y:S01]  /*08d0*/  IMAD R17, R8.reuse, 0x2, R37 ;  /* 0x0000000208117824 */ /* 0x040fe200078e0225 */
[CC--:B------:R-:W-:Y:S01]  /*08e0*/  IADD3 R50, P0, R37.reuse, R5.reuse, RZ ;  /* 0x0000000525327210 */ /* 0x0c0fe20007f1e0ff */
[----:B------:R0:W2:Y:S03]  /*08f0*/  LDG.E.U8 R35, desc[UR48][R46.64] ;  /* 0x000000302e237981 */ /* 0x0000a6000c1e1100 */
[-C--:B------:R-:W-:Y:S01]  /*0900*/  LEA.HI.X.SX32 R51, R37, R2.reuse, 0x1, P0 ;  /* 0x0000000225337211 */ /* 0x080fe200000f0eff */
[C---:B------:R-:W-:Y:S01]  /*0910*/  IMAD R39, R8.reuse, 0x4, R17 ;  /* 0x0000000408277824 */ /* 0x040fe200078e0211 */
[CC--:B-1----:R-:W-:Y:S01]  /*0920*/  IADD3 R42, P0, R17.reuse, R5.reuse, RZ ;  /* 0x00000005112a7210 */ /* 0x0c2fe20007f1e0ff */
[----:B------:R-:W2:Y:S03]  /*0930*/  LDG.E.U8 R36, desc[UR48][R48.64] ;  /* 0x0000003030247981 */ /* 0x000ea6000c1e1100 */
[-C--:B------:R-:W-:Y:S01]  /*0940*/  LEA.HI.X.SX32 R43, R17, R2.reuse, 0x1, P0 ;  /* 0x00000002112b7211 */ /* 0x080fe200000f0eff */
[C---:B------:R-:W-:Y:S01]  /*0950*/  IMAD R17, R8.reuse, 0x2, R39 ;  /* 0x0000000208117824 */ /* 0x040fe200078e0227 */
[-C--:B0-----:R-:W-:Y:S01]  /*0960*/  IADD3 R44, P0, R39, R5.reuse, RZ ;  /* 0x00000005272c7210 */ /* 0x081fe20007f1e0ff */
[----:B------:R0:W2:Y:S02]  /*0970*/  LDG.E.U8 R37, desc[UR48][R50.64] ;  /* 0x0000003032257981 */ /* 0x0000a4000c1e1100 */
[----:B------:R-:W-:Y:S01]  /*0980*/  IMAD R41, R8, 0x2, R17 ;  /* 0x0000000208297824 */ /* 0x000fe200078e0211 */
[----:B------:R-:W-:Y:S01]  /*0990*/  IADD3 R52, P1, R17, R5, RZ ;  /* 0x0000000511347210 */ /* 0x000fe20007f3e0ff */
[----:B------:R-:W2:Y:S01]  /*09a0*/  LDG.E.U8 R38, desc[UR48][R42.64] ;  /* 0x000000302a267981 */ /* 0x000ea2000c1e1100 */
[----:B------:R-:W-:-:S02]  /*09b0*/  LEA.HI.X.SX32 R45, R39, R2, 0x1, P0 ;  /* 0x00000002272d7211 */ /* 0x000fc400000f0eff */
[-C--:B------:R-:W-:Y:S01]  /*09c0*/  LEA.HI.X.SX32 R53, R17, R2.reuse, 0x1, P1 ;  /* 0x0000000211357211 */ /* 0x080fe200008f0eff */
[C---:B------:R-:W-:Y:S01]  /*09d0*/  IMAD R17, R8.reuse, 0x2, R41 ;  /* 0x0000000208117824 */ /* 0x040fe200078e0229 */
[CC--:B------:R-:W-:Y:S01]  /*09e0*/  IADD3 R46, P0, R41.reuse, R5.reuse, RZ ;  /* 0x00000005292e7210 */ /* 0x0c0fe20007f1e0ff */
[----:B------:R-:W2:Y:S03]  /*09f0*/  LDG.E.U8 R39, desc[UR48][R44.64] ;  /* 0x000000302c277981 */ /* 0x000ea6000c1e1100 */
[-C--:B------:R-:W-:Y:S01]  /*0a00*/  LEA.HI.X.SX32 R47, R41, R2.reuse, 0x1, P0 ;  /* 0x00000002292f7211 */ /* 0x080fe200000f0eff */
[C---:B0-----:R-:W-:Y:S01]  /*0a10*/  IMAD R51, R8.reuse, 0x2, R17 ;  /* 0x0000000208337824 */ /* 0x041fe200078e0211 */
[CC--:B------:R-:W-:Y:S01]  /*0a20*/  IADD3 R48, P0, R17.reuse, R5.reuse, RZ ;  /* 0x0000000511307210 */ /* 0x0c0fe20007f1e0ff */
[----:B------:R-:W2:Y:S03]  /*0a30*/  LDG.E.U8 R40, desc[UR48][R52.64] ;  /* 0x0000003034287981 */ /* 0x000ea6000c1e1100 */
[-C--:B------:R-:W-:Y:S01]  /*0a40*/  LEA.HI.X.SX32 R49, R17, R2.reuse, 0x1, P0 ;  /* 0x0000000211317211 */ /* 0x080fe200000f0eff */
[C---:B------:R-:W-:Y:S01]  /*0a50*/  IMAD R17, R8.reuse, 0x2, R51 ;  /* 0x0000000208117824 */ /* 0x040fe200078e0233 */
[-C--:B------:R-:W-:Y:S01]  /*0a60*/  IADD3 R50, P0, R51, R5.reuse, RZ ;  /* 0x0000000533327210 */ /* 0x080fe20007f1e0ff */
[----:B------:R0:W2:Y:S02]  /*0a70*/  LDG.E.U8 R41, desc[UR48][R46.64] ;  /* 0x000000302e297981 */ /* 0x0000a4000c1e1100 */
[----:B------:R-:W-:Y:S01]  /*0a80*/  IMAD R57, R8, 0x2, R17 ;  /* 0x0000000208397824 */ /* 0x000fe200078e0211 */
        /* <DEDUP_REMOVED lines=8> */
[C---:B0-----:R-:W-:Y:S01]  /*0b10*/  IMAD R47, R8.reuse, 0x2, R17 ;  /* 0x00000002082f7824 */ /* 0x041fe200078e0211 */
[CC--:B------:R-:W-:Y:S01]  /*0b20*/  IADD3 R52, P0, R17.reuse, R5.reuse, RZ ;  /* 0x0000000511347210 */ /* 0x0c0fe20007f1e0ff */
[----:B------:R0:W2:Y:S03]  /*0b30*/  LDG.E.U8 R44, desc[UR48][R54.64] ;  /* 0x00000030362c7981 */ /* 0x0000a6000c1e1100 */
[-C--:B------:R-:W-:Y:S01]  /*0b40*/  LEA.HI.X.SX32 R53, R17, R2.reuse, 0x1, P0 ;  /* 0x0000000211357211 */ /* 0x080fe200000f0eff */
[C---:B------:R-:W-:Y:S01]  /*0b50*/  IMAD R17, R8.reuse, 0x2, R47 ;  /* 0x0000000208117824 */ /* 0x040fe200078e022f */
[-C--:B------:R-:W-:Y:S01]  /*0b60*/  IADD3 R58, P0, R47, R5.reuse, RZ ;  /* 0x000000052f3a7210 */ /* 0x080fe20007f1e0ff */
[----:B------:R0:W2:Y:S02]  /*0b70*/  LDG.E.U8 R45, desc[UR48][R56.64] ;  /* 0x00000030382d7981 */ /* 0x0000a4000c1e1100 */
[----:B-1----:R-:W-:Y:S01]  /*0b80*/  IMAD R49, R8, 0x2, R17 ;  /* 0x0000000208317824 */ /* 0x002fe200078e0211 */
        /* <DEDUP_REMOVED lines=9> */
[CC--:B0-----:R-:W-:Y:S01]  /*0c20*/  IADD3 R54, P0, R17.reuse, R5.reuse, RZ ;  /* 0x0000000511367210 */ /* 0x0c1fe20007f1e0ff */
[----:B------:R-:W2:Y:S03]  /*0c30*/  LDG.E.U8 R48, desc[UR48][R60.64] ;  /* 0x000000303c307981 */ /* 0x000ea6000c1e1100 */
[-C--:B------:R-:W-:Y:S01]  /*0c40*/  LEA.HI.X.SX32 R55, R17, R2.reuse, 0x1, P0 ;  /* 0x0000000211377211 */ /* 0x080fe200000f0eff */
[C---:B------:R-:W-:Y:S01]  /*0c50*/  IMAD R17, R8.reuse, 0x2, R51 ;  /* 0x0000000208117824 */ /* 0x040fe200078e0233 */
[-C--:B------:R-:W-:Y:S01]  /*0c60*/  IADD3 R56, P0, R51, R5.reuse, RZ ;  /* 0x0000000533387210 */ /* 0x080fe20007f1e0ff */
[----:B------:R0:W2:Y:S02]  /*0c70*/  LDG.E.U8 R49, desc[UR48][R62.64] ;  /* 0x000000303e317981 */ /* 0x0000a4000c1e1100 */
[----:B-1----:R-:W-:Y:S01]  /*0c80*/  IMAD R53, R8, 0x4, R17 ;  /* 0x0000000408357824 */ /* 0x002fe200078e0211 */
        /* <DEDUP_REMOVED lines=85> */
[CC--:B---3--:R-:W-:Y:S01]  /*11e0*/  IADD3 R74, P0, R73.reuse, R5.reuse, RZ ;  /* 0x00000005494a7210 */ /* 0x0c8fe20007f1e0ff */
[----:B------:R1:W3:Y:S03]  /*11f0*/  LDG.E.U8 R71, desc[UR48][R82.64] ;  /* 0x0000003052477981 */ /* 0x0002e6000c1e1100 */
[-C--:B------:R-:W-:Y:S01]  /*1200*/  LEA.HI.X.SX32 R75, R73, R2.reuse, 0x1, P0 ;  /* 0x00000002494b7211 */ /* 0x080fe200000f0eff */
[C---:B0-----:R-:W-:Y:S01]  /*1210*/  IMAD R79, R8.reuse, 0x2, R17 ;  /* 0x00000002084f7824 */ /* 0x041fe200078e0211 */
[CC--:B----4-:R-:W-:Y:S01]  /*1220*/  IADD3 R80, P0, R17.reuse, R5.reuse, RZ ;  /* 0x0000000511507210 */ /* 0x0d0fe20007f1e0ff */
[----:B------:R0:W4:Y:S03]  /*1230*/  LDG.E.U8 R72, desc[UR48][R84.64] ;  /* 0x0000003054487981 */ /* 0x000126000c1e1100 */
[-C--:B------:R-:W-:Y:S01]  /*1240*/  LEA.HI.X.SX32 R81, R17, R2.reuse, 0x1, P0 ;  /* 0x0000000211517211 */ /* 0x080fe200000f0eff */
[C---:B------:R-:W-:Y:S01]  /*1250*/  IMAD R17, R8.reuse, 0x2, R79 ;  /* 0x0000000208117824 */ /* 0x040fe200078e024f */
[-C--:B------:R-:W-:Y:S01]  /*1260*/  IADD3 R86, P0, R79, R5.reuse, RZ ;  /* 0x000000054f567210 */ /* 0x080fe20007f1e0ff */
[----:B------:R0:W4:Y:S02]  /*1270*/  LDG.E.U8 R73, desc[UR48][R74.64] ;  /* 0x000000304a497981 */ /* 0x000124000c1e1100 */
[----:B------:R-:W-:Y:S01]  /*1280*/  IMAD R91, R8, 0x2, R17 ;  /* 0x00000002085b7824 */ /* 0x000fe200078e0211 */
[----:B------:R-:W-:Y:S01]  /*1290*/  IADD3 R88, P1, R17, R5, RZ ;  /* 0x0000000511587210 */ /* 0x000fe20007f3e0ff */
[----:B------:R-:W4:Y:S01]  /*12a0*/  LDG.E.U8 R76, desc[UR48][R80.64] ;  /* 0x00000030504c7981 */ /* 0x000f22000c1e1100 */
[----:B------:R-:W-:-:S02]  /*12b0*/  LEA.HI.X.SX32 R87, R79, R2, 0x1, P0 ;  /* 0x000000024f577211 */ /* 0x000fc400000f0eff */
[-C--:B------:R-:W-:Y:S01]  /*12c0*/  LEA.HI.X.SX32 R89, R17, R2.reuse, 0x1, P1 ;  /* 0x0000000211597211 */ /* 0x080fe200008f0eff */
[C---:B------:R-:W-:Y:S01]  /*12d0*/  IMAD R17, R8.reuse, 0x2, R91 ;  /* 0x0000000208117824 */ /* 0x040fe200078e025b */
[CC--:B-1----:R-:W-:Y:S01]  /*12e0*/  IADD3 R82, P0, R91.reuse, R5.reuse, RZ ;  /* 0x000000055b527210 */ /* 0x0c2fe20007f1e0ff */
[----:B------:R1:W4:Y:S03]  /*12f0*/  LDG.E.U8 R77, desc[UR48][R86.64] ;  /* 0x00000030564d7981 */ /* 0x000326000c1e1100 */
[-C--:B------:R-:W-:Y:S01]  /*1300*/  LEA.HI.X.SX32 R83, R91, R2.reuse, 0x1, P0 ;  /* 0x000000025b537211 */ /* 0x080fe200000f0eff */
[C---:B0-----:R-:W-:Y:S01]  /*1310*/  IMAD R85, R8.reuse, 0x2, R17 ;  /* 0x0000000208557824 */ /* 0x041fe200078e0211 */
[CC--:B------:R-:W-:Y:S01]  /*1320*/  IADD3 R74, P0, R17.reuse, R5.reuse, RZ ;  /* 0x00000005114a7210 */ /* 0x0c0fe20007f1e0ff */
[----:B------:R0:W4:Y:S03]  /*1330*/  LDG.E.U8 R78, desc[UR48][R88.64] ;  /* 0x00000030584e7981 */ /* 0x000126000c1e1100 */
[-C--:B------:R-:W-:Y:S01]  /*1340*/  LEA.HI.X.SX32 R75, R17, R2.reuse, 0x1, P0 ;  /* 0x00000002114b7211 */ /* 0x080fe200000f0eff */
[C---:B------:R-:W-:Y:S01]  /*1350*/  IMAD R17, R8.reuse, 0x2, R85 ;  /* 0x0000000208117824 */ /* 0x040fe200078e0255 */
[-C--:B------:R-:W-:Y:S01]  /*1360*/  IADD3 R84, P0, R85, R5.reuse, RZ ;  /* 0x0000000555547210 */ /* 0x080fe20007f1e0ff */
[----:B------:R-:W4:Y:S02]  /*1370*/  LDG.E.U8 R79, desc[UR48][R82.64] ;  /* 0x00000030524f7981 */ /* 0x000f24000c1e1100 */
[----:B------:R-:W-:Y:S01]  /*1380*/  IMAD R93, R8, 0x4, R17 ;  /* 0x00000004085d7824 */ /* 0x000fe200078e0211 */
[----:B------:R-:W-:Y:S01]  /*1390*/  IADD3 R90, P1, R17, R5, RZ ;  /* 0x00000005115a7210 */ /* 0x000fe20007f3e0ff */
[----:B------:R0:W4:Y:S01]  /*13a0*/  LDG.E.U8 R80, desc[UR48][R74.64] ;  /* 0x000000304a507981 */ /* 0x000122000c1e1100 */
[----:B------:R-:W-:-:S02]  /*13b0*/  LEA.HI.X.SX32 R85, R85, R2, 0x1, P0 ;  /* 0x0000000255557211 */ /* 0x000fc400000f0eff */
[-C--:B------:R-:W-:Y:S01]  /*13c0*/  LEA.HI.X.SX32 R91, R17, R2.reuse, 0x1, P1 ;  /* 0x00000002115b7211 */ /* 0x080fe200008f0eff */
[C---:B------:R-:W-:Y:S01]  /*13d0*/  IMAD R17, R8.reuse, 0x2, R93 ;  /* 0x0000000208117824 */ /* 0x040fe200078e025d */
[CC--:B-1----:R-:W-:Y:S01]  /*13e0*/  IADD3 R86, P0, R93.reuse, R5.reuse, RZ ;  /* 0x000000055d567210 */ /* 0x0c2fe20007f1e0ff */
[----:B------:R-:W4:Y:S03]  /*13f0*/  LDG.E.U8 R81, desc[UR48][R84.64] ;  /* 0x0000003054517981 */ /* 0x000f26000c1e1100 */
[-C--:B------:R-:W-:Y:S01]  /*1400*/  LEA.HI.X.SX32 R87, R93, R2.reuse, 0x1, P0 ;  /* 0x000000025d577211 */ /* 0x080fe200000f0eff */
[C---:B------:R-:W-:Y:S01]  /*1410*/  IMAD R93, R8.reuse, 0x2, R17 ;  /* 0x00000002085d7824 */ /* 0x040fe200078e0211 */
[CC--:B0-----:R-:W-:Y:S01]  /*1420*/  IADD3 R88, P0, R17.reuse, R5.reuse, RZ ;  /* 0x0000000511587210 */ /* 0x0c1fe20007f1e0ff */
[----:B------:R0:W4:Y:S03]  /*1430*/  LDG.E.U8 R82, desc[UR48][R90.64] ;  /* 0x000000305a527981 */ /* 0x000126000c1e1100 */
[-C--:B------:R-:W-:Y:S01]  /*1440*/  LEA.HI.X.SX32 R89, R17, R2.reuse, 0x1, P0 ;  /* 0x0000000211597211 */ /* 0x080fe200000f0eff */
[C---:B------:R-:W-:Y:S01]  /*1450*/  IMAD R17, R8.reuse, 0x2, R93 ;  /* 0x0000000208117824 */ /* 0x040fe200078e025d */
[-C--:B------:R-:W-:Y:S01]  /*1460*/  IADD3 R74, P0, R93, R5.reuse, RZ ;  /* 0x000000055d4a7210 */ /* 0x080fe20007f1e0ff */
[----:B------:R1:W3:Y:S02]  /*1470*/  LDG.E.U8 R83, desc[UR48][R86.64] ;  /* 0x0000003056537981 */ /* 0x0002e4000c1e1100 */
[----:B------:R-:W-:Y:S01]  /*1480*/  IMAD R97, R8, 0x2, R17 ;  /* 0x0000000208617824 */ /* 0x000fe200078e0211 */
[----:B------:R-:W-:Y:S01]  /*1490*/  IADD3 R94, P1, R17, R5, RZ ;  /* 0x00000005115e7210 */ /* 0x000fe20007f3e0ff */
[----:B------:R5:W4:Y:S01]  /*14a0*/  LDG.E.U8 R84, desc[UR48][R88.64] ;  /* 0x0000003058547981 */ /* 0x000b22000c1e1100 */
[----:B------:R-:W-:-:S02]  /*14b0*/  LEA.HI.X.SX32 R75, R93, R2, 0x1, P0 ;  /* 0x000000025d4b7211 */ /* 0x000fc400000f0eff */
[-C--:B------:R-:W-:Y:S01]  /*14c0*/  LEA.HI.X.SX32 R95, R17, R2.reuse, 0x1, P1 ;  /* 0x00000002115f7211 */ /* 0x080fe200008f0eff */
[C---:B------:R-:W-:Y:S01]  /*14d0*/  IMAD R17, R8.reuse, 0x2, R97 ;  /* 0x0000000208117824 */ /* 0x040fe200078e0261 */
[CC--:B------:R-:W-:Y:S01]  /*14e0*/  IADD3 R96, P0, R97.reuse, R5.reuse, RZ ;  /* 0x0000000561607210 */ /* 0x0c0fe20007f1e0ff */
[----:B------:R5:W4:Y:S03]  /*14f0*/  LDG.E.U8 R85, desc[UR48][R74.64] ;  /* 0x000000304a557981 */ /* 0x000b26000c1e1100 */
[-C--:B------:R-:W-:Y:S01]  /*1500*/  LEA.HI.X.SX32 R97, R97, R2.reuse, 0x1, P0 ;  /* 0x0000000261617211 */ /* 0x080fe200000f0eff */
[C---:B0-----:R-:W-:Y:S01]  /*1510*/  IMAD R91, R8.reuse, 0x2, R17 ;  /* 0x00000002085b7824 */ /* 0x041fe200078e0211 */
[CC--:B-1----:R-:W-:Y:S01]  /*1520*/  IADD3 R86, P0, R17.reuse, R5.reuse, RZ ;  /* 0x0000000511567210 */ /* 0x0c2fe20007f1e0ff */
[----:B------:R-:W4:Y:S03]  /*1530*/  LDG.E.U8 R92, desc[UR48][R94.64] ;  /* 0x000000305e5c7981 */ /* 0x000f26000c1e1100 */
[-C--:B------:R-:W-:Y:S01]  /*1540*/  LEA.HI.X.SX32 R87, R17, R2.reuse, 0x1, P0 ;  /* 0x0000000211577211 */ /* 0x080fe200000f0eff */
[C---:B------:R-:W-:Y:S01]  /*1550*/  IMAD R17, R8.reuse, 0x4, R91 ;  /* 0x0000000408117824 */ /* 0x040fe200078e025b */
[-C--:B-----5:R-:W-:Y:S01]  /*1560*/  IADD3 R88, P0, R91, R5.reuse, RZ ;  /* 0x000000055b587210 */ /* 0x0a0fe20007f1e0ff */
[----:B------:R0:W5:Y:S02]  /*1570*/  LDG.E.U8 R93, desc[UR48][R96.64] ;  /* 0x00000030605d7981 */ /* 0x000164000c1e1100 */
[----:B------:R-:W-:Y:S01]  /*1580*/  IMAD R101, R8, 0x2, R17 ;  /* 0x0000000208657824 */ /* 0x000fe200078e0211 */
[----:B------:R-:W-:Y:S01]  /*1590*/  IADD3 R90, P1, R17, R5, RZ ;  /* 0x00000005115a7210 */ /* 0x000fe20007f3e0ff */
[----:B------:R1:W5:Y:S01]  /*15a0*/  LDG.E.U8 R98, desc[UR48][R86.64] ;  /* 0x0000003056627981 */ /* 0x000362000c1e1100 */
[----:B------:R-:W-:-:S02]  /*15b0*/  LEA.HI.X.SX32 R89, R91, R2, 0x1, P0 ;  /* 0x000000025b597211 */ /* 0x000fc400000f0eff */
[-C--:B------:R-:W-:Y:S01]  /*15c0*/  LEA.HI.X.SX32 R91, R17, R2.reuse, 0x1, P1 ;  /* 0x00000002115b7211 */ /* 0x080fe200008f0eff */
[C---:B------:R-:W-:Y:S01]  /*15d0*/  IMAD R17, R8.reuse, 0x2, R101 ;  /* 0x0000000208117824 */ /* 0x040fe200078e0265 */
[CC--:B------:R-:W-:Y:S01]  /*15e0*/  IADD3 R74, P0, R101.reuse, R5.reuse, RZ ;  /* 0x00000005654a7210 */ /* 0x0c0fe20007f1e0ff */
[----:B------:R1:W5:Y:S03]  /*15f0*/  LDG.E.U8 R99, desc[UR48][R88.64] ;  /* 0x0000003058637981 */ /* 0x000366000c1e1100 */
[-C--:B------:R-:W-:Y:S01]  /*1600*/  LEA.HI.X.SX32 R75, R101, R2.reuse, 0x1, P0 ;  /* 0x00000002654b7211 */ /* 0x080fe200000f0eff */
[C---:B0-----:R-:W-:Y:S01]  /*1610*/  IMAD R97, R8.reuse, 0x2, R17 ;  /* 0x0000000208617824 */ /* 0x041fe200078e0211 */
[CC--:B------:R-:W-:Y:S01]  /*1620*/  IADD3 R94, P0, R17.reuse, R5.reuse, RZ ;  /* 0x00000005115e7210 */ /* 0x0c0fe20007f1e0ff */
[----:B------:R0:W5:Y:S03]  /*1630*/  LDG.E.U8 R100, desc[UR48][R90.64] ;  /* 0x000000305a647981 */ /* 0x000166000c1e1100 */
[-C--:B------:R-:W-:Y:S01]  /*1640*/  LEA.HI.X.SX32 R95, R17, R2.reuse, 0x1, P0 ;  /* 0x00000002115f7211 */ /* 0x080fe200000f0eff */
[C---:B------:R-:W-:Y:S01]  /*1650*/  IMAD R17, R8.reuse, 0x2, R97 ;  /* 0x0000000208117824 */ /* 0x040fe200078e0261 */
[-C--:B-1----:R-:W-:Y:S01]  /*1660*/  IADD3 R86, P0, R97, R5.reuse, RZ ;  /* 0x0000000561567210 */ /* 0x082fe20007f1e0ff */
        /* <DEDUP_REMOVED lines=11> */
[CC--:B-1----:R-:W-:Y:S01]  /*1720*/  IADD3 R74, P0, R17.reuse, R5.reuse, RZ ;  /* 0x00000005114a7210 */ /* 0x0c2fe20007f1e0ff */
[----:B------:R0:W5:Y:S03]  /*1730*/  LDG.E.U8 R104, desc[UR48][R96.64] ;  /* 0x0000003060687981 */ /* 0x000166000c1e1100 */
[-C--:B------:R-:W-:Y:S01]  /*1740*/  LEA.HI.X.SX32 R75, R17, R2.reuse, 0x1, P0 ;  /* 0x00000002114b7211 */ /* 0x080fe200000f0eff */
[C---:B------:R-:W-:Y:S01]  /*1750*/  IMAD R17, R8.reuse, 0x2, R91 ;  /* 0x0000000208117824 */ /* 0x040fe200078e025b */
[-C--:B------:R-:W-:Y:S01]  /*1760*/  IADD3 R90, P0, R91, R5.reuse, RZ ;  /* 0x000000055b5a7210 */ /* 0x080fe20007f1e0ff */
        /* <DEDUP_REMOVED lines=19> */
[----:B------:R-:W5:Y:S01]  /*18a0*/  LDG.E.U8 R110, desc[UR48][R88.64] ;  /* 0x00000030586e7981 */ /* 0x000f62000c1e1100 */
[----:B------:R-:W-:-:S02]  /*18b0*/  LEA.HI.X.SX32 R97, R97, R2, 0x1, P0 ;  /* 0x0000000261617211 */ /* 0x000fc400000f0eff */
[-C--:B------:R-:W-:Y:S01]  /*18c0*/  LEA.HI.X.SX32 R117, R17, R2.reuse, 0x1, P1 ;  /* 0x0000000211757211 */ /* 0x080fe200008f0eff */
[C---:B------:R-:W-:Y:S01]  /*18d0*/  IMAD R17, R8.reuse, 0x4, R75 ;  /* 0x0000000408117824 */ /* 0x040fe200078e024b */
[CC--:B------:R-:W-:Y:S01]  /*18e0*/  IADD3 R90, P0, R75.reuse, R5.reuse, RZ ;  /* 0x000000054b5a7210 */ /* 0x0c0fe20007f1e0ff */
[----:B------:R1:W5:Y:S03]  /*18f0*/  LDG.E.U8 R111, desc[UR48][R96.64] ;  /* 0x00000030606f7981 */ /* 0x000366000c1e1100 */
[-C--:B------:R-:W-:Y:S01]  /*1900*/  LEA.HI.X.SX32 R91, R75, R2.reuse, 0x1, P0 ;  /* 0x000000024b5b7211 */ /* 0x080fe200000f0eff */
[C---:B------:R-:W-:Y:S01]  /*1910*/  IMAD R75, R8.reuse, 0x2, R17 ;  /* 0x00000002084b7824 */ /* 0x040fe200078e0211 */
[CC--:B0-----:R-:W-:Y:S01]  /*1920*/  IADD3 R94, P0, R17.reuse, R5.reuse, RZ ;  /* 0x00000005115e7210 */ /* 0x0c1fe20007f1e0ff */
[----:B------:R-:W5:Y:S03]  /*1930*/  LDG.E.U8 R112, desc[UR48][R116.64] ;  /* 0x0000003074707981 */ /* 0x000f66000c1e1100 */
[-C--:B------:R-:W-:Y:S01]  /*1940*/  LEA.HI.X.SX32 R95, R17, R2.reuse, 0x1, P0 ;  /* 0x00000002115f7211 */ /* 0x080fe200000f0eff */
[C---:B------:R-:W-:Y:S01]  /*1950*/  IMAD R17, R8.reuse, 0x2, R75 ;  /* 0x0000000208117824 */ /* 0x040fe200078e024b */
[-C--:B------:R-:W-:Y:S01]  /*1960*/  IADD3 R118, P0, R75, R5.reuse, RZ ;  /* 0x000000054b767210 */ /* 0x080fe20007f1e0ff */
[----:B------:R0:W5:Y:S02]  /*1970*/  LDG.E.U8 R113, desc[UR48][R90.64] ;  /* 0x000000305a717981 */ /* 0x000164000c1e1100 */
[----:B-1----:R-:W-:Y:S01]  /*1980*/  IMAD R87, R8, 0x2, R17 ;  /* 0x0000000208577824 */ /* 0x002fe200078e0211 */
[----:B------:R-:W-:Y:S01]  /*1990*/  IADD3 R74, P1, R17, R5, RZ ;  /* 0x00000005114a7210 */ /* 0x000fe20007f3e0ff */
[----:B------:R1:W5:Y:S01]  /*19a0*/  LDG.E.U8 R114, desc[UR48][R94.64] ;  /* 0x000000305e727981 */ /* 0x000362000c1e1100 */
[----:B------:R-:W-:-:S02]  /*19b0*/  LEA.HI.X.SX32 R119, R75, R2, 0x1, P0 ;  /* 0x000000024b777211 */ /* 0x000fc400000f0eff */
[-C--:B------:R-:W-:Y:S01]  /*19c0*/  LEA.HI.X.SX32 R75, R17, R2.reuse, 0x1, P1 ;  /* 0x00000002114b7211 */ /* 0x080fe200008f0eff */
[C---:B------:R-:W-:Y:S01]  /*19d0*/  IMAD R17, R8.reuse, 0x2, R87 ;  /* 0x0000000208117824 */ /* 0x040fe200078e0257 */
[CC--:B------:R-:W-:Y:S01]  /*19e0*/  IADD3 R96, P0, R87.reuse, R5.reuse, RZ ;  /* 0x0000000557607210 */ /* 0x0c0fe20007f1e0ff */
[----:B------:R-:W5:Y:S03]  /*19f0*/  LDG.E.U8 R115, desc[UR48][R118.64] ;  /* 0x0000003076737981 */ /* 0x000f66000c1e1100 */
[-C--:B------:R-:W-:Y:S01]  /*1a00*/  LEA.HI.X.SX32 R97, R87, R2.reuse, 0x1, P0 ;  /* 0x0000000257617211 */ /* 0x080fe200000f0eff */
[C---:B------:R-:W-:Y:S01]  /*1a10*/  IMAD R89, R8.reuse, 0x2, R17 ;  /* 0x0000000208597824 */ /* 0x040fe200078e0211 */
[CC--:B------:R-:W-:Y:S01]  /*1a20*/  IADD3 R86, P0, R17.reuse, R5.reuse, RZ ;  /* 0x0000000511567210 */ /* 0x0c0fe20007f1e0ff */
[----:B------:R-:W5:Y:S03]  /*1a30*/  LDG.E.U8 R116, desc[UR48][R74.64] ;  /* 0x000000304a747981 */ /* 0x000f66000c1e1100 */
[-C--:B------:R-:W-:Y:S01]  /*1a40*/  LEA.HI.X.SX32 R87, R17, R2.reuse, 0x1, P0 ;  /* 0x0000000211577211 */ /* 0x080fe200000f0eff */
[C---:B------:R-:W-:Y:S01]  /*1a50*/  IMAD R17, R8.reuse, 0x2, R89 ;  /* 0x0000000208117824 */ /* 0x040fe200078e0259 */
[-C--:B0-----:R-:W-:Y:S01]  /*1a60*/  IADD3 R90, P0, R89, R5.reuse, RZ ;  /* 0x00000005595a7210 */ /* 0x081fe20007f1e0ff */
        /* <DEDUP_REMOVED lines=12> */
[----:B------:R-:W5:Y:S03]  /*1b30*/  LDG.E.U8 R122, desc[UR48][R88.64] ;  /* 0x00000030587a7981 */ /* 0x000f66000c1e1100 */
[-C--:B------:R-:W-:Y:S01]  /*1b40*/  LEA.HI.X.SX32 R75, R17, R2.reuse, 0x1, P0 ;  /* 0x00000002114b7211 */ /* 0x080fe200000f0eff */
[C---:B------:R-:W-:Y:S01]  /*1b50*/  IMAD R17, R8.reuse, 0x2, R97 ;  /* 0x0000000208117824 */ /* 0x040fe200078e0261 */
[-C--:B------:R-:W-:Y:S01]  /*1b60*/  IADD3 R96, P0, R97, R5.reuse, RZ ;  /* 0x0000000561607210 */ /* 0x080fe20007f1e0ff */
[----:B------:R0:W5:Y:S02]  /*1b70*/  LDG.E.U8 R123, desc[UR48][R94.64] ;  /* 0x000000305e7b7981 */ /* 0x000164000c1e1100 */
[----:B------:R-:W-:Y:S01]  /*1b80*/  IMAD R119, R8, 0x2, R17 ;  /* 0x0000000208777824 */ /* 0x000fe200078e0211 */
[----:B-1----:R-:W-:Y:S01]  /*1b90*/  IADD3 R86, P1, R17, R5, RZ ;  /* 0x0000000511567210 */ /* 0x002fe20007f3e0ff */
        /* <DEDUP_REMOVED lines=60> */
[-C--:B------:R-:W-:Y:S01]  /*1f60*/  IADD3 R94, P0, R95, R5.reuse, RZ ;  /* 0x000000055f5e7210 */ /* 0x080fe20007f1e0ff */
[----:B------:R-:W5:Y:S02]  /*1f70*/  LDG.E.U8 R139, desc[UR48][R90.64] ;  /* 0x000000305a8b7981 */ /* 0x000f64000c1e1100 */
[C---:B------:R-:W-:Y:S01]  /*1f80*/  IMAD R119, R8.reuse, 0x2, R17 ;  /* 0x0000000208777824 */ /* 0x040fe200078e0211 */
[C---:B-1----:R-:W-:Y:S01]  /*1f90*/  IADD3 R74, P1, R17.reuse, R5, RZ ;  /* 0x00000005114a7210 */ /* 0x042fe20007f3e0ff */
[----:B------:R1:W5:Y:S03]  /*1fa0*/  LDG.E.U8 R140, desc[UR48][R88.64] ;  /* 0x00000030588c7981 */ /* 0x000366000c1e1100 */
[-C--:B------:R-:W-:Y:S01]  /*1fb0*/  LEA.HI.X.SX32 R75, R17, R2.reuse, 0x1, P1 ;  /* 0x00000002114b7211 */ /* 0x080fe200008f0eff */
[----:B------:R-:W-:Y:S01]  /*1fc0*/  IMAD R17, R8, 0x4, R119 ;  /* 0x0000000408117824 */ /* 0x000fe200078e0277 */
[----:B------:R-:W-:-:S02]  /*1fd0*/  LEA.HI.X.SX32 R95, R95, R2, 0x1, P0 ;  /* 0x000000025f5f7211 */ /* 0x000fc400000f0eff */
[CC--:B--2---:R-:W-:Y:S01]  /*1fe0*/  IADD3 R96, P0, R119.reuse, R5.reuse, RZ ;  /* 0x0000000577607210 */ /* 0x0c4fe20007f1e0ff */
[C---:B0-----:R-:W-:Y:S01]  /*1ff0*/  IMAD R87, R8.reuse, 0x2, R17 ;  /* 0x0000000208577824 */ /* 0x041fe200078e0211 */
[----:B------:R-:W2:Y:S02]  /*2000*/  LDG.E.U8 R142, desc[UR48][R74.64] ;  /* 0x000000304a8e7981 */ /* 0x000ea4000c1e1100 */
[-C--:B------:R-:W-:Y:S01]  /*2010*/  LEA.HI.X.SX32 R97, R119, R2.reuse, 0x1, P0 ;  /* 0x0000000277617211 */ /* 0x080fe200000f0eff */
[C---:B-1----:R-:W-:Y:S01]  /*2020*/  IMAD R89, R8.reuse, 0x2, R87 ;  /* 0x0000000208597824 */ /* 0x042fe200078e0257 */
[CC--:B------:R-:W-:Y:S01]  /*2030*/  IADD3 R90, P0, R17.reuse, R5.reuse, RZ ;  /* 0x00000005115a7210 */ /* 0x0c0fe20007f1e0ff */
[----:B------:R0:W2:Y:S03]  /*2040*/  LDG.E.U8 R141, desc[UR48][R94.64] ;  /* 0x000000305e8d7981 */ /* 0x0000a6000c1e1100 */
[----:B------:R-:W-:Y:S01]  /*2050*/  LEA.HI.X.SX32 R91, R17, R2, 0x1, P0 ;  /* 0x00000002115b7211 */ /* 0x000fe200000f0eff */
[----:B------:R1:W2:Y:S01]  /*2060*/  LDG.E.U8 R143, desc[UR48][R96.64] ;  /* 0x00000030608f7981 */ /* 0x0002a2000c1e1100 */
[----:B------:R-:W-:Y:S01]  /*2070*/  IADD3 R86, P0, R87, R5, RZ ;  /* 0x0000000557567210 */ /* 0x000fe20007f1e0ff */
[----:B0-----:R-:W-:-:S03]  /*2080*/  IMAD R95, R8, 0x2, R89 ;  /* 0x00000002085f7824 */ /* 0x001fc600078e0259 */
[-C--:B------:R-:W-:Y:S01]  /*2090*/  LEA.HI.X.SX32 R87, R87, R2.reuse, 0x1, P0 ;  /* 0x0000000257577211 */ /* 0x080fe200000f0eff */
[----:B------:R0:W2:Y:S01]  /*20a0*/  LDG.E.U8 R144, desc[UR48][R90.64] ;  /* 0x000000305a907981 */ /* 0x0000a2000c1e1100 */
[----:B------:R-:W-:Y:S01]  /*20b0*/  IMAD R119, R8, 0x2, R95 ;  /* 0x0000000208777824 */ /* 0x000fe200078e025f */
[CC--:B------:R-:W-:Y:S02]  /*20c0*/  IADD3 R88, P0, R89.reuse, R5.reuse, RZ ;  /* 0x0000000559587210 */ /* 0x0c0fe40007f1e0ff */
[----:B------:R0:W2:Y:S01]  /*20d0*/  LDG.E.U8 R145, desc[UR48][R86.64] ;  /* 0x0000003056917981 */ /* 0x0000a2000c1e1100 */
[----:B------:R-:W-:Y:S01]  /*20e0*/  LEA.HI R17, R0, 0x7e, RZ, 0x1a ;  /* 0x0000007e00117811 */ /* 0x000fe200078fd0ff */
[C---:B-1----:R-:W-:Y:S01]  /*20f0*/  IMAD R97, R8.reuse, 0x2, R119 ;  /* 0x0000000208617824 */ /* 0x042fe200078e0277 */
[----:B------:R-:W-:Y:S02]  /*2100*/  LEA.HI.X.SX32 R89, R89, R2, 0x1, P0 ;  /* 0x0000000259597211 */ /* 0x000fe400000f0eff */
[-C--:B------:R-:W-:Y:S01]  /*2110*/  IADD3 R74, P0, R95, R5.reuse, RZ ;  /* 0x000000055f4a7210 */ /* 0x080fe20007f1e0ff */
[----:B------:R-:W-:Y:S01]  /*2120*/  IMAD R118, R17, R8, RZ ;  /* 0x0000000811767224 */ /* 0x000fe200078e02ff */
[----:B------:R-:W-:Y:S01]  /*2130*/  IADD3 R94, P1, R119, R5, RZ ;  /* 0x00000005775e7210 */ /* 0x000fe20007f3e0ff */
[----:B------:R-:W-:Y:S01]  /*2140*/  IMAD R8, R8, 0x2, R97 ;  /* 0x0000000208087824 */ /* 0x000fe200078e0261 */
[-C--:B------:R-:W-:Y:S01]  /*2150*/  LEA.HI.X.SX32 R75, R95, R2.reuse, 0x1, P0 ;  /* 0x000000025f4b7211 */ /* 0x080fe200000f0eff */
[----:B------:R-:W2:Y:S01]  /*2160*/  LDG.E.U8 R88, desc[UR48][R88.64] ;  /* 0x0000003058587981 */ /* 0x000ea2000c1e1100 */
[----:B------:R-:W-:-:S02]  /*2170*/  LEA.HI.X.SX32 R95, R119, R2, 0x1, P1 ;  /* 0x00000002775f7211 */ /* 0x000fc400008f0eff */
[-C--:B0-----:R-:W-:Y:S01]  /*2180*/  IADD3 R90, P0, R118, R5.reuse, RZ ;  /* 0x00000005765a7210 */ /* 0x081fe20007f1e0ff */
[----:B------:R-:W2:Y:S01]  /*2190*/  LDG.E.U8 R74, desc[UR48][R74.64] ;  /* 0x000000304a4a7981 */ /* 0x000ea2000c1e1100 */
[CC--:B------:R-:W-:Y:S02]  /*21a0*/  IADD3 R96, P2, R97.reuse, R5.reuse, RZ ;  /* 0x0000000561607210 */ /* 0x0c0fe40007f5e0ff */
[----:B------:R-:W-:Y:S01]  /*21b0*/  IADD3 R86, P1, R8, R5, RZ ;  /* 0x0000000508567210 */ /* 0x000fe20007f3e0ff */
[----:B------:R-:W2:Y:S01]  /*21c0*/  LDG.E.U8 R94, desc[UR48][R94.64] ;  /* 0x000000305e5e7981 */ /* 0x000ea2000c1e1100 */
[-C--:B------:R-:W-:Y:S02]  /*21d0*/  LEA.HI.X.SX32 R97, R97, R2.reuse, 0x1, P2 ;  /* 0x0000000261617211 */ /* 0x080fe400010f0eff */
[-C--:B------:R-:W-:Y:S02]  /*21e0*/  LEA.HI.X.SX32 R91, R118, R2.reuse, 0x1, P0 ;  /* 0x00000002765b7211 */ /* 0x080fe400000f0eff */
[----:B------:R-:W-:Y:S01]  /*21f0*/  LEA.HI.X.SX32 R87, R8, R2, 0x1, P1 ;  /* 0x0000000208577211 */ /* 0x000fe200008f0eff */
[----:B------:R-:W2:Y:S04]  /*2200*/  LDG.E.U8 R96, desc[UR48][R96.64] ;  /* 0x0000003060607981 */ /* 0x000ea8000c1e1100 */
[----:B------:R-:W2:Y:S04]  /*2210*/  LDG.E.U8 R86, desc[UR48][R86.64] ;  /* 0x0000003056567981 */ /* 0x000ea8000c1e1100 */
[----:B------:R-:W2:Y:S01]  /*2220*/  LDG.E.U8 R90, desc[UR48][R90.64] ;  /* 0x000000305a5a7981 */ /* 0x000ea2000c1e1100 */
[----:B------:R-:W0:Y:S01]  /*2230*/  S2UR UR4, SR_CgaCtaId ;  /* 0x00000000000479c3 */ /* 0x000e220000008800 */
[----:B------:R-:W-:-:S02]  /*2240*/  LOP3.LUT R5, R0, 0x7, RZ, 0xc0, !PT ;  /* 0x0000000700057812 */ /* 0x000fc400078ec0ff */
[----:B------:R-:W-:Y:S01]  /*2250*/  LOP3.LUT R2, R0, 0x3f, RZ, 0xc0, !PT ;  /* 0x0000003f00027812 */ /* 0x000fe200078ec0ff */
[----:B------:R-:W-:Y:S02]  /*2260*/  UMOV UR46, 0x400 ;  /* 0x00000400002e7882 */ /* 0x000fe40000000000 */
[----:B------:R-:W-:Y:S02]  /*2270*/  IMAD.SHL.U32 R5, R5, 0x10, RZ ;  /* 0x0000001005057824 */ /* 0x000fe400078e00ff */
[----:B------:R-:W-:-:S05]  /*2280*/  IMAD.SHL.U32 R8, R2, 0x80, RZ ;  /* 0x0000008002087824 */ /* 0x000fca00078e00ff */
[----:B------:R-:W-:-:S04]  /*2290*/  LOP3.LUT R8, R5, R11, R8, 0xfe, !PT ;  /* 0x0000000b05087212 */ /* 0x000fc800078efe08 */
[----:B------:R-:W-:Y:S01]  /*22a0*/  LOP3.LUT R5, R8, 0x10, RZ, 0x3c, !PT ;  /* 0x0000001008057812 */ /* 0x000fe200078e3cff */
[----:B0-----:R-:W-:-:S09]  /*22b0*/  ULEA UR46, UR4, UR46, 0x18 ;  /* 0x0000002e042e7291 */ /* 0x001fd2000f8ec03f */
[----:B------:R0:W-:Y:S04]  /*22c0*/  STS.U8 [R8+UR46], R6 ;  /* 0x0000000608007988 */ /* 0x0001e8000800002e */
[----:B------:R-:W-:Y:S04]  /*22d0*/  STS.U8 [R8+UR46+0x2], R7 ;  /* 0x0000020708007988 */ /* 0x000fe8000800002e */
[----:B------:R-:W-:Y:S01]  /*22e0*/  STS.U8 [R8+UR46+0x4], R27 ;  /* 0x0000041b08007988 */ /* 0x000fe2000800002e */
[----:B0-----:R-:W-:-:S03]  /*22f0*/  LOP3.LUT R6, R8, 0x20, RZ, 0x3c, !PT ;  /* 0x0000002008067812 */ /* 0x001fc600078e3cff */
[----:B------:R-:W-:Y:S04]  /*2300*/  STS.U8 [R8+UR46+0x6], R28 ;  /* 0x0000061c08007988 */ /* 0x000fe8000800002e */
[----:B------:R-:W-:Y:S04]  /*2310*/  STS.U8 [R8+UR46+0x8], R29 ;  /* 0x0000081d08007988 */ /* 0x000fe8000800002e */
[----:B------:R-:W-:Y:S04]  /*2320*/  STS.U8 [R8+UR46+0xa], R30 ;  /* 0x00000a1e08007988 */ /* 0x000fe8000800002e */
[----:B------:R-:W-:Y:S04]  /*2330*/  STS.U8 [R8+UR46+0xc], R31 ;  /* 0x00000c1f08007988 */ /* 0x000fe8000800002e */
[----:B---3--:R-:W-:Y:S04]  /*2340*/  STS.U8 [R8+UR46+0x2000], R83 ;  /* 0x0020005308007988 */ /* 0x008fe8000800002e */
[----:B----4-:R-:W-:Y:S04]  /*2350*/  STS.U8 [R8+UR46+0x2002], R84 ;  /* 0x0020025408007988 */ /* 0x010fe8000800002e */
[----:B------:R-:W-:Y:S04]  /*2360*/  STS.U8 [R8+UR46+0x2004], R85 ;  /* 0x0020045508007988 */ /* 0x000fe8000800002e */
[----:B------:R-:W-:Y:S04]  /*2370*/  STS.U8 [R8+UR46+0x2006], R92 ;  /* 0x0020065c08007988 */ /* 0x000fe8000800002e */
[----:B-----5:R-:W-:Y:S04]  /*2380*/  STS.U8 [R8+UR46+0x2008], R93 ;  /* 0x0020085d08007988 */ /* 0x020fe8000800002e */
[----:B------:R-:W-:Y:S04]  /*2390*/  STS.U8 [R8+UR46+0x200a], R98 ;  /* 0x00200a6208007988 */ /* 0x000fe8000800002e */
[----:B------:R-:W-:Y:S04]  /*23a0*/  STS.U8 [R8+UR46+0x200c], R99 ;  /* 0x00200c6308007988 */ /* 0x000fe8000800002e */
[----:B------:R-:W-:Y:S04]  /*23b0*/  STS.U8 [R8+UR46+0xe], R9 ;  /* 0x00000e0908007988 */ /* 0x000fe8000800002e */
[----:B------:R-:W-:Y:S04]  /*23c0*/  STS.U8 [R8+UR46+0x200e], R12 ;  /* 0x00200e0c08007988 */ /* 0x000fe8000800002e */
[----:B------:R-:W-:Y:S04]  /*23d0*/  STS.U8 [R5+UR46], R32 ;  /* 0x0000002005007988 */ /* 0x000fe8000800002e */
[----:B------:R-:W-:Y:S04]  /*23e0*/  STS.U8 [R5+UR46+0x2], R33 ;  /* 0x0000022105007988 */ /* 0x000fe8000800002e */
        /* <DEDUP_REMOVED lines=13> */
[----:B------:R0:W-:Y:S04]  /*24c0*/  STS.U8 [R5+UR46+0x200e], R14 ;  /* 0x00200e0e05007988 */ /* 0x0001e8000800002e */
[----:B------:R-:W-:Y:S01]  /*24d0*/  STS.U8 [R6+UR46], R39 ;  /* 0x0000002706007988 */ /* 0x000fe2000800002e */
[----:B0-----:R-:W-:-:S03]  /*24e0*/  LOP3.LUT R5, R8, 0x30, RZ, 0x3c, !PT ;  /* 0x0000003008057812 */ /* 0x001fc600078e3cff */
        /* <DEDUP_REMOVED lines=15> */
[----:B------:R-:W-:Y:S04]  /*25e0*/  STS.U8 [R5+UR46], R46 ;  /* 0x0000002e05007988 */ /* 0x000fe8000800002e */
[----:B------:R-:W-:Y:S01]  /*25f0*/  STS.U8 [R5+UR46+0x2], R47 ;  /* 0x0000022f05007988 */ /* 0x000fe2000800002e */
        /* <DEDUP_REMOVED lines=61> */
[----:B--2---:R-:W-:Y:S04]  /*29d0*/  STS.U8 [R6+UR46+0x2008], R141 ;  /* 0x0020088d06007988 */ /* 0x004fe8000800002e */
[----:B------:R-:W-:Y:S04]  /*29e0*/  STS.U8 [R6+UR46+0x200a], R142 ;  /* 0x00200a8e06007988 */ /* 0x000fe8000800002e */
[----:B------:R-:W-:Y:S04]  /*29f0*/  STS.U8 [R6+UR46+0x200c], R143 ;  /* 0x00200c8f06007988 */ /* 0x000fe8000800002e */
[----:B------:R-:W-:Y:S04]  /*2a00*/  STS.U8 [R6+UR46+0xe], R22 ;  /* 0x00000e1606007988 */ /* 0x000fe8000800002e */
[----:B------:R-:W-:Y:S04]  /*2a10*/  STS.U8 [R6+UR46+0x200e], R20 ;  /* 0x00200e1406007988 */ /* 0x000fe8000800002e */
[----:B------:R0:W-:Y:S04]  /*2a20*/  STS.U8 [R5+UR46+0x200e], R4 ;  /* 0x00200e0405007988 */ /* 0x0001e8000800002e */
[----:B------:R-:W-:Y:S04]  /*2a30*/  STS.U8 [R5+UR46], R76 ;  /* 0x0000004c05007988 */ /* 0x000fe8000800002e */
[----:B------:R-:W-:Y:S01]  /*2a40*/  STS.U8 [R5+UR46+0x2], R77 ;  /* 0x0000024d05007988 */ /* 0x000fe2000800002e */
[----:B0-----:R-:W-:-:S03]  /*2a50*/  IMAD.MOV.U32 R4, RZ, RZ, 0x3f800000 ;  /* 0x3f800000ff047424 */ /* 0x001fc600078e00ff */
        /* <DEDUP_REMOVED lines=12> */
[----:B------:R0:W-:Y:S02]  /*2b20*/  STS.U8 [R5+UR46+0xe], R90 ;  /* 0x00000e5a05007988 */ /* 0x0001e4000800002e */
[----:B0-----:R-:W-:-:S05]  /*2b30*/  IMAD.MOV.U32 R5, RZ, RZ, 0x3f800000 ;  /* 0x3f800000ff057424 */ /* 0x001fca00078e00ff */
[----:B------:R-:W-:Y:S04]  /*2b40*/  STL [R1+0xd0], R5 ;  /* 0x0000d00501007387 */ /* 0x000fe80000100800 */
[----:B------:R0:W-:Y:S02]  /*2b50*/  STL [R1+0xcc], R4 ;  /* 0x0000cc0401007387 */ /* 0x0001e40000100800 */
[----:B0-----:R-:W-:-:S05]  /*2b60*/  VIADD R4, R3, 0x40 ;  /* 0x0000004003047836 */ /* 0x001fca0000000000 */
[----:B------:R-:W-:Y:S01]  /*2b70*/  ISETP.GE.AND P0, PT, R4, 0x1, PT ;  /* 0x000000010400780c */ /* 0x000fe20003f06270 */
[----:B------:R-:W-:Y:S01]  /*2b80*/  IMAD.MOV.U32 R9, RZ, RZ, -0x800000 ;  /* 0xff800000ff097424 */ /* 0x000fe200078e00ff */
[----:B------:R-:W-:Y:S01]  /*2b90*/  CS2R R24, SRZ ;  /* 0x0000000000187805 */ /* 0x000fe2000001ff00 */
[----:B------:R-:W-:Y:S01]  /*2ba0*/  IMAD.MOV.U32 R8, RZ, RZ, -0x800000 ;  /* 0xff800000ff087424 */ /* 0x000fe200078e00ff */
[----:B------:R-:W-:Y:S02]  /*2bb0*/  CS2R R26, SRZ ;  /* 0x00000000001a7805 */ /* 0x000fe4000001ff00 */
[----:B------:R-:W-:Y:S02]  /*2bc0*/  CS2R R28, SRZ ;  /* 0x00000000001c7805 */ /* 0x000fe4000001ff00 */
[----:B------:R-:W-:Y:S02]  /*2bd0*/  CS2R R30, SRZ ;  /* 0x00000000001e7805 */ /* 0x000fe4000001ff00 */
[----:B------:R-:W-:-:S02]  /*2be0*/  CS2R R32, SRZ ;  /* 0x0000000000207805 */ /* 0x000fc4000001ff00 */
[----:B------:R-:W-:Y:S02]  /*2bf0*/  CS2R R34, SRZ ;  /* 0x0000000000227805 */ /* 0x000fe4000001ff00 */
[----:B------:R-:W-:Y:S02]  /*2c00*/  CS2R R36, SRZ ;  /* 0x0000000000247805 */ /* 0x000fe4000001ff00 */
        /* <DEDUP_REMOVED lines=57> */
[C---:B------:R-:W-:Y:S01]  /*2fa0*/  LOP3.LUT R188, R0.reuse, 0x7f, RZ, 0xc0, !PT ;  /* 0x0000007f00bc7812 */ /* 0x040fe200078ec0ff */
[----:B------:R-:W-:Y:S01]  /*2fb0*/  IMAD.SHL.U32 R153, R0, 0x2, RZ ;  /* 0x0000000200997824 */ /* 0x000fe200078e00ff */
[----:B------:R-:W-:Y:S06]  /*2fc0*/  @!P0 BRA `(.L_x_0) ;  /* 0x000000ec00848947 */ /* 0x000fec0003800000 */
[----:B------:R-:W0:Y:S01]  /*2fd0*/  LDC.64 R6, c[0x0][0x250] ;  /* 0x00009400ff067b82 */ /* 0x000e220000000a00 */
[C---:B------:R-:W-:Y:S01]  /*2fe0*/  LOP3.LUT R4, R0.reuse, 0x1, RZ, 0xc0, !PT ;  /* 0x0000000100047812 */ /* 0x040fe200078ec0ff */
[----:B------:R-:W-:Y:S01]  /*2ff0*/  ULDC.64 UR44, c[0x0][0x260] ;  /* 0x00009800002c7ab9 */ /* 0x000fe20000000a00 */
[----:B------:R-:W-:Y:S01]  /*3000*/  LOP3.LUT R5, R0, 0x1c, RZ, 0xc0, !PT ;  /* 0x0000001c00057812 */ /* 0x000fe200078ec0ff */
[----:B------:R-:W-:Y:S01]  /*3010*/  UIMAD UR44, UR47, UR44, URZ ;  /* 0x0000002c2f2c72a4 */ /* 0x000fe2000f8e023f */
[--C-:B------:R-:W-:Y:S01]  /*3020*/  SHF.R.U32.HI R8, RZ, 0x2, R0.reuse ;  /* 0x00000002ff087819 */ /* 0x100fe20000011600 */
[----:B------:R-:W-:Y:S01]  /*3030*/  IMAD R9, R2, UR45, RZ ;  /* 0x0000002d02097c24 */ /* 0x000fe2000f8e02ff */
[----:B------:R-:W-:Y:S01]  /*3040*/  LOP3.LUT P2, RZ, R0, 0x2, RZ, 0xc0, !PT ;  /* 0x0000000200ff7812 */ /* 0x000fe2000784c0ff */
[----:B------:R-:W1:Y:S01]  /*3050*/  LDC R23, c[0x0][0x258] ;  /* 0x00009600ff177b82 */ /* 0x000e620000000800 */
[----:B------:R-:W-:Y:S01]  /*3060*/  IMAD R13, R4, 0x2, R5 ;  /* 0x00000002040d7824 */ /* 0x000fe200078e0205 */
[----:B------:R-:W-:Y:S01]  /*3070*/  SGXT.U32 R5, R8, 0x3 ;  /* 0x000000030805781a */ /* 0x000fe20000000000 */
[----:B------:R-:W-:Y:S01]  /*3080*/  USHF.R.S32.HI UR4, URZ, 0x1f, UR44 ;  /* 0x0000001f3f047899 */ /* 0x000fe2000801142c */
[--C-:B------:R-:W-:Y:S01]  /*3090*/  SHF.R.U32.HI R4, RZ, 0x1, R0.reuse ;  /* 0x00000001ff047819 */ /* 0x100fe20000011600 */
[----:B------:R-:W-:Y:S01]  /*30a0*/  ULDC UR18, c[0x0][0x268] ;  /* 0x00009a0000127ab9 */ /* 0x000fe20000000800 */
[----:B------:R-:W-:Y:S01]  /*30b0*/  LOP3.LUT P6, RZ, R0, 0x1, RZ, 0xc0, !PT ;  /* 0x0000000100ff7812 */ /* 0x000fe200078cc0ff */
[----:B------:R-:W-:Y:S01]  /*30c0*/  IMAD R21, R21, UR18, RZ ;  /* 0x0000001215157c24 */ /* 0x000fe2000f8e02ff */
[----:B------:R-:W2:Y:S01]  /*30d0*/  LDC.64 R18, c[0x0][0x218] ;  /* 0x00008600ff127b82 */ /* 0x000ea20000000a00 */
[----:B------:R-:W-:Y:S01]  /*30e0*/  SHF.R.U32.HI R8, RZ, 0x1, R0 ;  /* 0x00000001ff087819 */ /* 0x000fe20000011600 */
[----:B------:R-:W-:Y:S01]  /*30f0*/  ULDC UR5, c[0x0][0x268] ;  /* 0x00009a0000057ab9 */ /* 0x000fe20000000800 */
[----:B------:R-:W-:Y:S01]  /*3100*/  LOP3.LUT R12, R5, 0x30, R4, 0xf8, !PT ;  /* 0x00000030050c7812 */ /* 0x000fe200078ef804 */
[----:B------:R-:W-:Y:S01]  /*3110*/  ULDC UR6, c[0x0][0x268] ;  /* 0x00009a0000067ab9 */ /* 0x000fe20000000800 */
[----:B------:R-:W-:Y:S01]  /*3120*/  SHF.R.S32.HI R14, RZ, 0x1f, R9 ;  /* 0x0000001fff0e7819 */ /* 0x000fe20000011409 */
[----:B------:R-:W-:Y:S01]  /*3130*/  ULDC UR7, c[0x0][0x268] ;  /* 0x00009a0000077ab9 */ /* 0x000fe20000000800 */
[----:B------:R-:W-:Y:S01]  /*3140*/  IMAD R156, R156, UR5, RZ ;  /* 0x000000059c9c7c24 */ /* 0x000fe2000f8e02ff */
[----:B------:R-:W3:Y:S01]  /*3150*/  LDC.64 R24, c[0x0][0x220] ;  /* 0x00008800ff187b82 */ /* 0x000ee20000000a00 */
[----:B0-----:R-:W-:Y:S01]  /*3160*/  IMAD R0, R6, UR47, RZ ;  /* 0x0000002f06007c24 */ /* 0x001fe2000f8e02ff */
[----:B------:R-:W-:Y:S01]  /*3170*/  SGXT.U32 R6, R8, 0x1 ;  /* 0x000000010806781a */ /* 0x000fe20000000000 */
[----:B------:R-:W-:Y:S01]  /*3180*/  IMAD R158, R158, UR6, RZ ;  /* 0x000000069e9e7c24 */ /* 0x000fe2000f8e02ff */
[----:B------:R-:W-:Y:S01]  /*3190*/  ULDC UR8, c[0x0][0x268] ;  /* 0x00009a0000087ab9 */ /* 0x000fe20000000800 */
[----:B------:R-:W-:Y:S01]  /*31a0*/  IMAD R160, R160, UR7, RZ ;  /* 0x00000007a0a07c24 */ /* 0x000fe2000f8e02ff */
[----:B------:R-:W-:Y:S01]  /*31b0*/  LOP3.LUT R6, R13, R6, RZ, 0xfc, !PT ;  /* 0x000000060d067212 */ /* 0x000fe200078efcff */
[----:B------:R-:W-:Y:S01]  /*31c0*/  IMAD R162, R162, UR8, RZ ;  /* 0x00000008a2a27c24 */ /* 0x000fe2000f8e02ff */
[----:B------:R-:W-:Y:S01]  /*31d0*/  ULDC UR9, c[0x0][0x268] ;  /* 0x00009a0000097ab9 */ /* 0x000fe20000000800 */
[----:B-1----:R-:W-:Y:S01]  /*31e0*/  IMAD R8, R188, R23, RZ ;  /* 0x00000017bc087224 */ /* 0x002fe200078e02ff */
[----:B------:R-:W-:Y:S01]  /*31f0*/  ULDC UR10, c[0x0][0x268] ;  /* 0x00009a00000a7ab9 */ /* 0x000fe20000000800 */
[----:B------:R-:W-:Y:S01]  /*3200*/  IMAD R164, R164, UR9, RZ ;  /* 0x00000009a4a47c24 */ /* 0x000fe2000f8e02ff */
[----:B------:R-:W-:Y:S01]  /*3210*/  ULDC UR11, c[0x0][0x268] ;  /* 0x00009a00000b7ab9 */ /* 0x000fe20000000800 */
[----:B------:R-:W-:Y:S01]  /*3220*/  IMAD R17, R17, UR10, RZ ;  /* 0x0000000a11117c24 */ /* 0x000fe2000f8e02ff */
[----:B------:R-:W-:Y:S01]  /*3230*/  ULDC UR12, c[0x0][0x268] ;  /* 0x00009a00000c7ab9 */ /* 0x000fe20000000800 */
[----:B------:R-:W-:Y:S01]  /*3240*/  IMAD R152, R152, UR11, RZ ;  /* 0x0000000b98987c24 */ /* 0x000fe2000f8e02ff */
[C---:B--2---:R-:W-:Y:S01]  /*3250*/  IADD3 R15, P0, R0.reuse, R18, RZ ;  /* 0x00000012000f7210 */ /* 0x044fe20007f1e0ff */
[----:B------:R-:W-:Y:S01]  /*3260*/  ULDC UR13, c[0x0][0x268] ;  /* 0x00009a00000d7ab9 */ /* 0x000fe20000000800 */
[----:B------:R-:W0:Y:S01]  /*3270*/  LDC R116, c[0x0][0x268] ;  /* 0x00009a00ff747b82 */ /* 0x000e220000000800 */
[----:B------:R-:W-:Y:S01]  /*3280*/  IMAD R155, R155, UR12, RZ ;  /* 0x0000000c9b9b7c24 */ /* 0x000fe2000f8e02ff */
[----:B------:R-:W-:Y:S01]  /*3290*/  LEA.HI.X.SX32 R19, R0, R19, 0x1, P0 ;  /* 0x0000001300137211 */ /* 0x000fe200000f0eff */
[----:B------:R-:W-:Y:S01]  /*32a0*/  IMAD R0, R23, 0x80, R8 ;  /* 0x0000008017007824 */ /* 0x000fe200078e0208 */
[C---:B------:R-:W-:Y:S01]  /*32b0*/  IADD3 R5, P0, R8.reuse, R15, RZ ;  /* 0x0000000f08057210 */ /* 0x040fe20007f1e0ff */
[----:B------:R-:W-:Y:S01]  /*32c0*/  IMAD R157, R157, UR13, RZ ;  /* 0x0000000d9d9d7c24 */ /* 0x000fe2000f8e02ff */
[----:B---3--:R-:W-:Y:S01]  /*32d0*/  IADD3 R13, P3, P4, R9, UR44, R24 ;  /* 0x0000002c090d7c10 */ /* 0x008fe2000fc7e018 */
[----:B------:R-:W-:Y:S01]  /*32e0*/  ULDC UR14, c[0x0][0x268] ;  /* 0x00009a00000e7ab9 */ /* 0x000fe20000000800 */
[----:B------:R-:W-:Y:S01]  /*32f0*/  LEA.HI.X.SX32 R2, R8, R19, 0x1, P0 ;  /* 0x0000001308027211 */ /* 0x000fe200000f0eff */
[----:B------:R-:W-:Y:S01]  /*3300*/  IMAD R159, R159, UR14, RZ ;  /* 0x0000000e9f9f7c24 */ /* 0x000fe2000f8e02ff */
[----:B------:R-:W-:Y:S01]  /*3310*/  IADD3.X R8, R14, UR4, R25, P3, P4 ;  /* 0x000000040e087c10 */ /* 0x000fe20009fe8419 */
[----:B------:R-:W-:Y:S01]  /*3320*/  ULDC UR4, c[0x0][0x268] ;  /* 0x00009a0000047ab9 */ /* 0x000fe20000000800 */
[----:B------:R-:W-:Y:S01]  /*3330*/  IADD3 R4, P1, R0, R15, RZ ;  /* 0x0000000f00047210 */ /* 0x000fe20007f3e0ff */
[----:B------:R-:W-:Y:S01]  /*3340*/  IMAD R154, R154, UR4, RZ ;  /* 0x000000049a9a7c24 */ /* 0x000fe2000f8e02ff */
[----:B------:R-:W-:Y:S01]  /*3350*/  IADD3 R190, P3, R21, R13, RZ ;  /* 0x0000000d15be7210 */ /* 0x000fe20007f7e0ff */
[----:B------:R-:W-:Y:S01]  /*3360*/  ULDC UR15, c[0x0][0x268] ;  /* 0x00009a00000f7ab9 */ /* 0x000fe20000000800 */
[----:B------:R-:W-:Y:S01]  /*3370*/  LEA.HI.X.SX32 R0, R0, R19, 0x1, P1 ;  /* 0x0000001300007211 */ /* 0x000fe200008f0eff */
[----:B------:R-:W-:Y:S01]  /*3380*/  ULDC UR16, c[0x0][0x268] ;  /* 0x00009a0000107ab9 */ /* 0x000fe20000000800 */
[-C--:B------:R-:W-:Y:S01]  /*3390*/  IADD3 R189, P1, R154, R13.reuse, RZ ;  /* 0x0000000d9abd7210 */ /* 0x080fe20007f3e0ff */
[----:B------:R1:W-:Y:S01]  /*33a0*/  STL [R1+0x8cc], R190 ;  /* 0x0008ccbe01007387 */ /* 0x0003e20000100800 */
[-C--:B------:R-:W-:Y:S01]  /*33b0*/  IADD3 R191, P5, R156, R13.reuse, RZ ;  /* 0x0000000d9cbf7210 */ /* 0x080fe20007fbe0ff */
[----:B------:R-:W-:Y:S01]  /*33c0*/  IMAD R161, R161, UR15, RZ ;  /* 0x0000000fa1a17c24 */ /* 0x000fe2000f8e02ff */
[----:B------:R-:W-:Y:S01]  /*33d0*/  ULDC UR17, c[0x0][0x268] ;  /* 0x00009a0000117ab9 */ /* 0x000fe20000000800 */
[----:B------:R2:W-:Y:S01]  /*33e0*/  STL [R1+0x54c], R189 ;  /* 0x00054cbd01007387 */ /* 0x0005e20000100800 */
[----:B------:R-:W-:Y:S01]  /*33f0*/  IMAD R163, R163, UR16, RZ ;  /* 0x00000010a3a37c24 */ /* 0x000fe2000f8e02ff */
[----:B------:R-:W3:Y:S01]  /*3400*/  LDC R117, c[0x0][0x268] ;  /* 0x00009a00ff757b82 */ /* 0x000ee20000000800 */
[----:B------:R-:W-:Y:S01]  /*3410*/  IMAD R165, R165, UR17, RZ ;  /* 0x00000011a5a57c24 */ /* 0x000fe2000f8e02ff */
[----:B------:R-:W-:Y:S01]  /*3420*/  STL [R1+0x58c], R191 ;  /* 0x00058cbf01007387 */ /* 0x000fe20000100800 */
[-C--:B0-----:R-:W-:Y:S01]  /*3430*/  IMAD R31, R11, R116.reuse, RZ ;  /* 0x000000740b1f7224 */ /* 0x081fe200078e02ff */
[----:B-1----:R-:W-:Y:S01]  /*3440*/  IADD3 R190, P4, R158, R13, RZ ;  /* 0x0000000d9ebe7210 */ /* 0x002fe20007f9e0ff */
[----:B------:R-:W-:Y:S01]  /*3450*/  IMAD R51, R10, R116, RZ ;  /* 0x000000740a337224 */ /* 0x000fe200078e02ff */
[----:B------:R-:W-:Y:S01]  /*3460*/  LOP3.LUT R3, R12, R3, RZ, 0xfc, !PT ;  /* 0x000000030c037212 */ /* 0x000fe200078efcff */
[----:B------:R-:W-:Y:S01]  /*3470*/  IMAD R47, R116, 0x2, R31 ;  /* 0x00000002742f7824 */ /* 0x000fe200078e021f */
[-C--:B--2---:R-:W-:Y:S01]  /*3480*/  IADD3 R189, P0, R160, R13.reuse, RZ ;  /* 0x0000000da0bd7210 */ /* 0x084fe20007f1e0ff */
[----:B------:R0:W-:Y:S01]  /*3490*/  STL [R1+0x5cc], R190 ;  /* 0x0005ccbe01007387 */ /* 0x0001e20000100800 */
[----:B------:R-:W1:Y:S01]  /*34a0*/  LDC R12, c[0x0][0x268] ;  /* 0x00009a00ff0c7b82 */ /* 0x000e620000000800 */
[----:B------:R-:W-:Y:S01]  /*34b0*/  IMAD R49, R116, 0x2, R47 ;  /* 0x0000000274317824 */ /* 0x000fe200078e022f */
[----:B------:R-:W-:Y:S01]  /*34c0*/  SHF.R.S32.HI R222, RZ, 0x1f, R7 ;  /* 0x0000001fffde7819 */ /* 0x000fe20000011407 */
[----:B------:R2:W-:Y:S01]  /*34d0*/  STL [R1+0x60c], R189 ;  /* 0x00060cbd01007387 */ /* 0x0005e20000100800 */
[----:B------:R-:W-:Y:S01]  /*34e0*/  IMAD R119, R7, 0x16, RZ ;  /* 0x0000001607777824 */ /* 0x000fe200078e02ff */
[----:B------:R-:W-:Y:S01]  /*34f0*/  LOP3.LUT R247, R188, 0x10, RZ, 0x3c, !PT ;  /* 0x00000010bcf77812 */ /* 0x000fe200078e3cff */
[----:B------:R-:W-:Y:S01]  /*3500*/  IMAD R53, R116, 0x2, R49 ;  /* 0x0000000274357824 */ /* 0x000fe200078e0231 */
[----:B------:R-:W-:Y:S01]  /*3510*/  LOP3.LUT R244, R188, 0x30, RZ, 0x3c, !PT ;  /* 0x00000030bcf47812 */ /* 0x000fe200078e3cff */
[----:B------:R-:W4:Y:S01]  /*3520*/  LDC R14, c[0x0][0x268] ;  /* 0x00009a00ff0e7b82 */ /* 0x000f220000000800 */
[-C--:B0-----:R-:W-:Y:S01]  /*3530*/  LEA.HI.X.SX32 R190, R21, R8.reuse, 0x1, P3 ;  /* 0x0000000815be7211 */ /* 0x081fe200018f0eff */
[----:B------:R-:W-:Y:S01]  /*3540*/  IMAD R75, R116, 0x2, R53 ;  /* 0x00000002744b7824 */ /* 0x000fe200078e0235 */
[-C--:B------:R-:W-:Y:S01]  /*3550*/  LEA.HI.X.SX32 R21, R154, R8.reuse, 0x1, P1 ;  /* 0x000000089a157211 */ /* 0x080fe200008f0eff */
[C---:B------:R-:W-:Y:S01]  /*3560*/  IMAD R121, R7.reuse, 0x18, RZ ;  /* 0x0000001807797824 */ /* 0x040fe200078e02ff */
[-C--:B--2---:R-:W-:Y:S01]  /*3570*/  IADD3 R189, P3, R162, R13.reuse, RZ ;  /* 0x0000000da2bd7210 */ /* 0x084fe20007f7e0ff */
[----:B------:R0:W-:Y:S01]  /*3580*/  STL [R1+0x8c8], R190 ;  /* 0x0008c8be01007387 */ /* 0x0001e20000100800 */
[C---:B------:R-:W-:Y:S01]  /*3590*/  IMAD R77, R116.reuse, 0x2, R75 ;  /* 0x00000002744d7824 */ /* 0x040fe200078e024b */
[----:B------:R-:W2:Y:S01]  /*35a0*/  LDC R16, c[0x0][0x268] ;  /* 0x00009a00ff107b82 */ /* 0x000ea20000000800 */
[C---:B------:R-:W-:Y:S01]  /*35b0*/  IMAD R123, R7.reuse, 0x1a, RZ ;  /* 0x0000001a077b7824 */ /* 0x040fe200078e02ff */
[----:B------:R5:W-:Y:S01]  /*35c0*/  STL [R1+0x64c], R189 ;  /* 0x00064cbd01007387 */ /* 0x000be20000100800 */
[C---:B------:R-:W-:Y:S01]  /*35d0*/  IMAD R109, R116.reuse, 0x2, R77 ;  /* 0x00000002746d7824 */ /* 0x040fe200078e024d */
[----:B------:R-:W-:Y:S01]  /*35e0*/  SHF.R.S32.HI R181, RZ, 0x1f, R119 ;  /* 0x0000001fffb57819 */ /* 0x000fe20000011477 */
[C---:B------:R-:W-:Y:S01]  /*35f0*/  IMAD R125, R7.reuse, 0x1c, RZ ;  /* 0x0000001c077d7824 */ /* 0x040fe200078e02ff */
[----:B------:R3:W-:Y:S01]  /*3600*/  STL [R1+0x548], R21 ;  /* 0x0005481501007387 */ /* 0x0007e20000100800 */
[----:B------:R-:W-:Y:S01]  /*3610*/  IMAD R110, R116, 0x4, R109 ;  /* 0x00000004746e7824 */ /* 0x000fe200078e026d */
[-C--:B0-----:R-:W-:Y:S01]  /*3620*/  IADD3 R190, P1, R164, R13.reuse, RZ ;  /* 0x0000000da4be7210 */ /* 0x081fe20007f3e0ff */
[----:B------:R-:W0:Y:S01]  /*3630*/  LDC R18, c[0x0][0x268] ;  /* 0x00009a00ff127b82 */ /* 0x000e220000000800 */
[C---:B------:R-:W-:Y:S01]  /*3640*/  IMAD R127, R7.reuse, 0x1e, RZ ;  /* 0x0000001e077f7824 */ /* 0x040fe200078e02ff */
[----:B------:R-:W-:Y:S01]  /*3650*/  SHF.R.S32.HI R183, RZ, 0x1f, R121 ;  /* 0x0000001fffb77819 */ /* 0x000fe20000011479 */
[----:B------:R-:W-:Y:S01]  /*3660*/  IMAD R111, R116, 0x2, R110 ;  /* 0x00000002746f7824 */ /* 0x000fe200078e026e */
[-C--:B-----5:R-:W-:Y:S01]  /*3670*/  LEA.HI.X.SX32 R189, R156, R8.reuse, 0x1, P5 ;  /* 0x000000089cbd7211 */ /* 0x0a0fe200028f0eff */
[----:B------:R5:W-:Y:S01]  /*3680*/  STL [R1+0x68c], R190 ;  /* 0x00068cbe01007387 */ /* 0x000be20000100800 */
[----:B------:R-:W-:Y:S01]  /*3690*/  IMAD.SHL.U32 R129, R7, 0x20, RZ ;  /* 0x0000002007817824 */ /* 0x000fe200078e00ff */
[CC--:B---3--:R-:W-:Y:S01]  /*36a0*/  IADD3 R21, P5, R17.reuse, R13.reuse, RZ ;  /* 0x0000000d11157210 */ /* 0x0c8fe20007fbe0ff */
[C---:B------:R-:W-:Y:S01]  /*36b0*/  IMAD R112, R116.reuse, 0x2, R111 ;  /* 0x0000000274707824 */ /* 0x040fe200078e026f */
[----:B------:R3:W-:Y:S01]  /*36c0*/  STL [R1+0x588], R189 ;  /* 0x000588bd01007387 */ /* 0x0007e20000100800 */
[----:B------:R-:W0:Y:S01]  /*36d0*/  LDC R22, c[0x0][0x268] ;  /* 0x00009a00ff167b82 */ /* 0x000e220000000800 */
[-C--:B------:R-:W-:Y:S01]  /*36e0*/  LEA.HI.X.SX32 R17, R17, R8.reuse, 0x1, P5 ;  /* 0x0000000811117211 */ /* 0x080fe200028f0eff */
[----:B------:R-:W-:Y:S01]  /*36f0*/  IMAD R113, R116, 0x2, R112 ;  /* 0x0000000274717824 */ /* 0x000fe200078e0270 */
[----:B------:R1:W-:Y:S01]  /*3700*/  STL [R1+0x6cc], R21 ;  /* 0x0006cc1501007387 */ /* 0x0003e20000100800 */
[C---:B------:R-:W-:Y:S01]  /*3710*/  IMAD R131, R7.reuse, 0x22, RZ ;  /* 0x0000002207837824 */ /* 0x040fe200078e02ff */
[-C--:B-----5:R-:W-:Y:S01]  /*3720*/  LEA.HI.X.SX32 R190, R158, R8.reuse, 0x1, P4 ;  /* 0x000000089ebe7211 */ /* 0x0a0fe200020f0eff */
[----:B------:R-:W-:Y:S01]  /*3730*/  IMAD R114, R116, 0x2, R113 ;  /* 0x0000000274727824 */ /* 0x000fe200078e0271 */
[----:B------:R-:W-:Y:S01]  /*3740*/  SHF.R.S32.HI R185, RZ, 0x1f, R123 ;  /* 0x0000001fffb97819 */ /* 0x000fe2000001147b */
[----:B------:R-:W5:Y:S01]  /*3750*/  LDC R104, c[0x0][0x268] ;  /* 0x00009a00ff687b82 */ /* 0x000f620000000800 */
[-C--:B---3--:R-:W-:Y:S01]  /*3760*/  IADD3 R189, P4, R152, R13.reuse, RZ ;  /* 0x0000000d98bd7210 */ /* 0x088fe20007f9e0ff */
[----:B------:R3:W-:Y:S01]  /*3770*/  STL [R1+0x5c8], R190 ;  /* 0x0005c8be01007387 */ /* 0x0007e20000100800 */
[----:B------:R-:W-:Y:S01]  /*3780*/  IMAD R115, R116, 0x2, R114 ;  /* 0x0000000274737824 */ /* 0x000fe200078e0272 */
[----:B------:R-:W-:Y:S01]  /*3790*/  SHF.R.S32.HI R187, RZ, 0x1f, R125 ;  /* 0x0000001fffbb7819 */ /* 0x000fe2000001147d */
[C---:B------:R-:W-:Y:S01]  /*37a0*/  IMAD R133, R7.reuse, 0x24, RZ ;  /* 0x0000002407857824 */ /* 0x040fe200078e02ff */
[-C--:B-1----:R-:W-:Y:S01]  /*37b0*/  LEA.HI.X.SX32 R21, R160, R8.reuse, 0x1, P0 ;  /* 0x00000008a0157211 */ /* 0x082fe200000f0eff */
[----:B------:R1:W-:Y:S01]  /*37c0*/  STL [R1+0x70c], R189 ;  /* 0x00070cbd01007387 */ /* 0x0003e20000100800 */
[----:B------:R-:W-:Y:S01]  /*37d0*/  IMAD R116, R116, 0x2, R115 ;  /* 0x0000000274747824 */ /* 0x000fe200078e0273 */
[----:B------:R-:W5:Y:S01]  /*37e0*/  LDC R37, c[0x0][0x268] ;  /* 0x00009a00ff257b82 */ /* 0x000f620000000800 */
[----:B------:R-:W-:Y:S01]  /*37f0*/  IMAD R139, R7, 0x28, RZ ;  /* 0x00000028078b7824 */ /* 0x000fe200078e02ff */
[----:B------:R4:W-:Y:S01]  /*3800*/  STL [R1+0x608], R21 ;  /* 0x0006081501007387 */ /* 0x0009e20000100800 */
[-C--:B---3--:R-:W-:Y:S01]  /*3810*/  IADD3 R190, P0, R155, R13.reuse, RZ ;  /* 0x0000000d9bbe7210 */ /* 0x088fe20007f1e0ff */
[----:B------:R-:W-:Y:S01]  /*3820*/  IMAD R117, R117, 0x4, R116 ;  /* 0x0000000475757824 */ /* 0x000fe200078e0274 */
[----:B------:R-:W-:Y:S01]  /*3830*/  SHF.R.S32.HI R193, RZ, 0x1f, R131 ;  /* 0x0000001fffc17819 */ /* 0x000fe20000011483 */
[----:B------:R-:W-:Y:S01]  /*3840*/  IMAD R141, R7, 0x29, RZ ;  /* 0x00000029078d7824 */ /* 0x000fe200078e02ff */
[----:B------:R-:W-:Y:S01]  /*3850*/  SHF.R.S32.HI R195, RZ, 0x1f, R133 ;  /* 0x0000001fffc37819 */ /* 0x000fe20000011485 */
[----:B------:R3:W-:Y:S01]  /*3860*/  STL [R1+0x74c], R190 ;  /* 0x00074cbe01007387 */ /* 0x0007e20000100800 */
[-C--:B-1----:R-:W-:Y:S01]  /*3870*/  LEA.HI.X.SX32 R189, R162, R8.reuse, 0x1, P3 ;  /* 0x00000008a2bd7211 */ /* 0x082fe200018f0eff */
[----:B------:R-:W-:Y:S01]  /*3880*/  IMAD R71, R12, 0x2, R117 ;  /* 0x000000020c477824 */ /* 0x000fe200078e0275 */
[----:B------:R-:W1:Y:S01]  /*3890*/  LDC R24, c[0x0][0x268] ;  /* 0x00009a00ff187b82 */ /* 0x000e620000000800 */
[-C--:B----4-:R-:W-:Y:S01]  /*38a0*/  IADD3 R21, P3, R157, R13.reuse, RZ ;  /* 0x0000000d9d157210 */ /* 0x090fe20007f7e0ff */
[C---:B------:R-:W-:Y:S01]  /*38b0*/  IMAD R143, R7.reuse, 0x2a, RZ ;  /* 0x0000002a078f7824 */ /* 0x040fe200078e02ff */
[----:B------:R4:W-:Y:S01]  /*38c0*/  STL [R1+0x648], R189 ;  /* 0x000648bd01007387 */ /* 0x0009e20000100800 */
[----:B------:R-:W-:Y:S01]  /*38d0*/  IMAD R73, R14, 0x2, R71 ;  /* 0x000000020e497824 */ /* 0x000fe200078e0247 */
[----:B------:R-:W-:Y:S01]  /*38e0*/  SHF.R.S32.HI R199, RZ, 0x1f, R139 ;  /* 0x0000001fffc77819 */ /* 0x000fe2000001148b */
[----:B------:R-:W-:Y:S01]  /*38f0*/  IMAD R149, R7, 0x2e, RZ ;  /* 0x0000002e07957824 */ /* 0x000fe200078e02ff */
[----:B------:R0:W-:Y:S01]  /*3900*/  STL [R1+0x78c], R21 ;  /* 0x00078c1501007387 */ /* 0x0001e20000100800 */
[-C--:B---3--:R-:W-:Y:S01]  /*3910*/  LEA.HI.X.SX32 R190, R155, R8.reuse, 0x1, P0 ;  /* 0x000000089bbe7211 */ /* 0x088fe200000f0eff */
[----:B------:R-:W3:Y:S01]  /*3920*/  LDC R28, c[0x0][0x268] ;  /* 0x00009a00ff1c7b82 */ /* 0x000ee20000000800 */
[----:B--2---:R-:W-:Y:S01]  /*3930*/  IMAD R107, R16, 0x2, R73 ;  /* 0x00000002106b7824 */ /* 0x004fe200078e0249 */
[----:B------:R-:W-:Y:S01]  /*3940*/  SHF.R.S32.HI R200, RZ, 0x1f, R141 ;  /* 0x0000001fffc87819 */ /* 0x000fe2000001148d */
[C---:B------:R-:W-:Y:S01]  /*3950*/  IMAD R151, R7.reuse, 0x2f, RZ ;  /* 0x0000002f07977824 */ /* 0x040fe200078e02ff */
[-C--:B----4-:R-:W-:Y:S01]  /*3960*/  LEA.HI.X.SX32 R189, R164, R8.reuse, 0x1, P1 ;  /* 0x00000008a4bd7211 */ /* 0x090fe200008f0eff */
[----:B0-----:R-:W-:Y:S01]  /*3970*/  IMAD R65, R18, 0x2, R107 ;  /* 0x0000000212417824 */ /* 0x001fe200078e026b */
[----:B------:R-:W-:Y:S01]  /*3980*/  SHF.R.S32.HI R201, RZ, 0x1f, R143 ;  /* 0x0000001fffc97819 */ /* 0x000fe2000001148f */
[----:B------:R-:W-:Y:S01]  /*3990*/  IMAD R154, R7, 0x31, RZ ;  /* 0x00000031079a7824 */ /* 0x000fe200078e02ff */
[-C--:B------:R-:W-:Y:S01]  /*39a0*/  IADD3 R21, P1, R159, R13.reuse, RZ ;  /* 0x0000000d9f157210 */ /* 0x080fe20007f3e0ff */
[----:B------:R0:W-:Y:S01]  /*39b0*/  STL [R1+0x688], R189 ;  /* 0x000688bd01007387 */ /* 0x0001e20000100800 */
[----:B------:R-:W2:Y:S01]  /*39c0*/  LDC R98, c[0x0][0x268] ;  /* 0x00009a00ff627b82 */ /* 0x000ea20000000800 */
[----:B------:R-:W-:Y:S01]  /*39d0*/  IMAD R67, R22, 0x2, R65 ;  /* 0x0000000216437824 */ /* 0x000fe200078e0241 */
[----:B------:R-:W-:Y:S01]  /*39e0*/  SHF.R.S32.HI R205, RZ, 0x1f, R149 ;  /* 0x0000001fffcd7819 */ /* 0x000fe20000011495 */
[----:B------:R4:W-:Y:S01]  /*39f0*/  STL [R1+0x7cc], R21 ;  /* 0x0007cc1501007387 */ /* 0x0009e20000100800 */
[----:B------:R-:W-:Y:S01]  /*3a00*/  IMAD R156, R7, 0x32, RZ ;  /* 0x00000032079c7824 */ /* 0x000fe200078e02ff */
[----:B------:R-:W-:Y:S01]  /*3a10*/  SHF.R.S32.HI R206, RZ, 0x1f, R151 ;  /* 0x0000001fffce7819 */ /* 0x000fe20000011497 */
[----:B-----5:R-:W-:Y:S01]  /*3a20*/  IMAD R104, R104, 0x2, R67 ;  /* 0x0000000268687824 */ /* 0x020fe200078e0243 */
[----:B------:R5:W-:Y:S01]  /*3a30*/  STL [R1+0x6c8], R17 ;  /* 0x0006c81101007387 */ /* 0x000be20000100800 */
[----:B------:R-:W2:Y:S01]  /*3a40*/  LDC R102, c[0x0][0x268] ;  /* 0x00009a00ff667b82 */ /* 0x000ea20000000800 */
[-C--:B0-----:R-:W-:Y:S01]  /*3a50*/  LEA.HI.X.SX32 R189, R152, R8.reuse, 0x1, P4 ;  /* 0x0000000898bd7211 */ /* 0x081fe200020f0eff */
[----:B------:R-:W-:Y:S01]  /*3a60*/  IMAD R37, R37, 0x4, R104 ;  /* 0x0000000425257824 */ /* 0x000fe200078e0268 */
[----:B------:R-:W-:Y:S01]  /*3a70*/  SHF.R.S32.HI R208, RZ, 0x1f, R154 ;  /* 0x0000001fffd07819 */ /* 0x000fe2000001149a */
[----:B------:R-:W-:Y:S01]  /*3a80*/  IMAD R152, R7, 0x30, RZ ;  /* 0x0000003007987824 */ /* 0x000fe200078e02ff */
[-C--:B----4-:R-:W-:Y:S01]  /*3a90*/  IADD3 R21, P5, R161, R13.reuse, RZ ;  /* 0x0000000da1157210 */ /* 0x090fe20007fbe0ff */
[----:B-1----:R-:W-:Y:S01]  /*3aa0*/  IMAD R59, R24, 0x2, R37 ;  /* 0x00000002183b7824 */ /* 0x002fe200078e0225 */
[----:B------:R-:W-:Y:S01]  /*3ab0*/  SHF.R.S32.HI R209, RZ, 0x1f, R156 ;  /* 0x0000001fffd17819 */ /* 0x000fe2000001149c */
[----:B------:R-:W0:Y:S01]  /*3ac0*/  LDC R118, c[0x0][0x268] ;  /* 0x00009a00ff767b82 */ /* 0x000e220000000800 */
[-C--:B-----5:R-:W-:Y:S01]  /*3ad0*/  IADD3 R17, P4, R163, R13.reuse, RZ ;  /* 0x0000000da3117210 */ /* 0x0a0fe20007f9e0ff */
[----:B------:R-:W-:Y:S01]  /*3ae0*/  STL [R1+0x80c], R21 ;  /* 0x00080c1501007387 */ /* 0x000fe20000100800 */
[----:B---3--:R-:W-:Y:S01]  /*3af0*/  IMAD R63, R28, 0x2, R59 ;  /* 0x000000021c3f7824 */ /* 0x008fe200078e023b */
[----:B------:R-:W-:Y:S01]  /*3b00*/  SHF.R.S32.HI R207, RZ, 0x1f, R152 ;  /* 0x0000001fffcf7819 */ /* 0x000fe20000011498 */
[C---:B------:R-:W-:Y:S01]  /*3b10*/  IMAD R162, R7.reuse, 0x36, RZ ;  /* 0x0000003607a27824 */ /* 0x040fe200078e02ff */
[----:B------:R1:W-:Y:S01]  /*3b20*/  STL [R1+0x708], R189 ;  /* 0x000708bd01007387 */ /* 0x0003e20000100800 */
[C---:B------:R-:W-:Y:S01]  /*3b30*/  IMAD R164, R7.reuse, 0x37, RZ ;  /* 0x0000003707a47824 */ /* 0x040fe200078e02ff */
[----:B------:R-:W3:Y:S01]  /*3b40*/  LDC R120, c[0x0][0x268] ;  /* 0x00009a00ff787b82 */ /* 0x000ee20000000800 */
[----:B--2---:R-:W-:Y:S01]  /*3b50*/  IMAD R27, R98, 0x2, R63 ;  /* 0x00000002621b7824 */ /* 0x004fe200078e023f */
[----:B------:R2:W-:Y:S01]  /*3b60*/  STL [R1+0x84c], R17 ;  /* 0x00084c1101007387 */ /* 0x0005e20000100800 */
[C---:B------:R-:W-:Y:S01]  /*3b70*/  IMAD R167, R7.reuse, 0x39, RZ ;  /* 0x0000003907a77824 */ /* 0x040fe200078e02ff */
[----:B------:R-:W-:Y:S01]  /*3b80*/  SHF.R.S32.HI R213, RZ, 0x1f, R162 ;  /* 0x0000001fffd57819 */ /* 0x000fe200000114a2 */
[C---:B------:R-:W-:Y:S01]  /*3b90*/  IMAD R169, R7.reuse, 0x3a, RZ ;  /* 0x0000003a07a97824 */ /* 0x040fe200078e02ff */
[----:B------:R4:W-:Y:S01]  /*3ba0*/  STL [R1+0x748], R190 ;  /* 0x000748be01007387 */ /* 0x0009e20000100800 */
[----:B------:R-:W-:Y:S01]  /*3bb0*/  IMAD R171, R7, 0x3b, RZ ;  /* 0x0000003b07ab7824 */ /* 0x000fe200078e02ff */
[-C--:B-1----:R-:W-:Y:S01]  /*3bc0*/  IADD3 R189, P0, R165, R13.reuse, RZ ;  /* 0x0000000da5bd7210 */ /* 0x082fe20007f1e0ff */
[----:B------:R-:W1:Y:S01]  /*3bd0*/  LDC R122, c[0x0][0x268] ;  /* 0x00009a00ff7a7b82 */ /* 0x000e620000000800 */
[----:B------:R-:W-:Y:S01]  /*3be0*/  IMAD R89, R102, 0x2, R27 ;  /* 0x0000000266597824 */ /* 0x000fe200078e021b */
[----:B------:R-:W-:Y:S01]  /*3bf0*/  SHF.R.S32.HI R214, RZ, 0x1f, R164 ;  /* 0x0000001fffd67819 */ /* 0x000fe200000114a4 */
[----:B------:R-:W-:Y:S01]  /*3c00*/  IMAD R174, R7, 0x3d, RZ ;  /* 0x0000003d07ae7824 */ /* 0x000fe200078e02ff */
[-C--:B--2---:R-:W-:Y:S01]  /*3c10*/  LEA.HI.X.SX32 R17, R157, R8.reuse, 0x1, P3 ;  /* 0x000000089d117211 */ /* 0x084fe200018f0eff */
[----:B------:R2:W-:Y:S01]  /*3c20*/  STL [R1+0x8c4], R189 ;  /* 0x0008c4bd01007387 */ /* 0x0005e20000100800 */
[----:B------:R-:W-:Y:S01]  /*3c30*/  IMAD R157, R7, 0x33, RZ ;  /* 0x00000033079d7824 */ /* 0x000fe200078e02ff */
[-C--:B----4-:R-:W-:Y:S01]  /*3c40*/  IADD3 R190, P3, R31, R13.reuse, RZ ;  /* 0x0000000d1fbe7210 */ /* 0x090fe20007f7e0ff */
[----:B------:R-:W4:Y:S01]  /*3c50*/  LDC R124, c[0x0][0x268] ;  /* 0x00009a00ff7c7b82 */ /* 0x000f220000000800 */
[----:B------:R5:W-:Y:S01]  /*3c60*/  STL [R1+0x788], R17 ;  /* 0x0007881101007387 */ /* 0x000be20000100800 */
[----:B0-----:R-:W-:Y:S01]  /*3c70*/  IMAD R99, R118, 0x2, R89 ;  /* 0x0000000276637824 */ /* 0x001fe200078e0259 */
[----:B------:R-:W-:Y:S01]  /*3c80*/  SHF.R.S32.HI R210, RZ, 0x1f, R157 ;  /* 0x0000001fffd27819 */ /* 0x000fe2000001149d */
[C---:B------:R-:W-:Y:S01]  /*3c90*/  IMAD R118, R7.reuse, 0x15, RZ ;  /* 0x0000001507767824 */ /* 0x040fe200078e02ff */
[----:B------:R0:W-:Y:S01]  /*3ca0*/  STL [R1+0x4d4], R190 ;  /* 0x0004d4be01007387 */ /* 0x0001e20000100800 */
[----:B------:R-:W-:Y:S01]  /*3cb0*/  IMAD R176, R7, 0x3e, RZ ;  /* 0x0000003e07b07824 */ /* 0x000fe200078e02ff */
[-C--:B--2---:R-:W-:Y:S01]  /*3cc0*/  LEA.HI.X.SX32 R189, R159, R8.reuse, 0x1, P1 ;  /* 0x000000089fbd7211 */ /* 0x084fe200008f0eff */
[----:B------:R-:W2:Y:S01]  /*3cd0*/  LDC R126, c[0x0][0x268] ;  /* 0x00009a00ff7e7b82 */ /* 0x000ea20000000800 */
[----:B---3--:R-:W-:Y:S01]  /*3ce0*/  IMAD R95, R120, 0x2, R99 ;  /* 0x00000002785f7824 */ /* 0x008fe200078e0263 */
[----:B------:R-:W-:Y:S01]  /*3cf0*/  SHF.R.S32.HI R180, RZ, 0x1f, R118 ;  /* 0x0000001fffb47819 */ /* 0x000fe20000011476 */
[----:B------:R-:W-:Y:S01]  /*3d00*/  IMAD R120, R7, 0x17, RZ ;  /* 0x0000001707787824 */ /* 0x000fe200078e02ff */
[-C--:B-----5:R-:W-:Y:S01]  /*3d10*/  IADD3 R17, P1, R47, R13.reuse, RZ ;  /* 0x0000000d2f117210 */ /* 0x0a0fe20007f3e0ff */
[----:B------:R3:W-:Y:S01]  /*3d20*/  STL [R1+0x7c8], R189 ;  /* 0x0007c8bd01007387 */ /* 0x0007e20000100800 */
[----:B------:R-:W-:Y:S01]  /*3d30*/  IMAD R159, R7, 0x34, RZ ;  /* 0x00000034079f7824 */ /* 0x000fe200078e02ff */
[-C--:B0-----:R-:W-:Y:S01]  /*3d40*/  LEA.HI.X.SX32 R190, R161, R8.reuse, 0x1, P5 ;  /* 0x00000008a1be7211 */ /* 0x081fe200028f0eff */
[----:B------:R-:W0:Y:S01]  /*3d50*/  LDC R128, c[0x0][0x268] ;  /* 0x00009a00ff807b82 */ /* 0x000e220000000800 */
[----:B------:R5:W-:Y:S01]  /*3d60*/  STL [R1+0x4dc], R17 ;  /* 0x0004dc1101007387 */ /* 0x000be20000100800 */
[----:B-1----:R-:W-:Y:S01]  /*3d70*/  IMAD R103, R122, 0x4, R95 ;  /* 0x000000047a677824 */ /* 0x002fe200078e025f */
[----:B------:R-:W-:Y:S01]  /*3d80*/  SHF.R.S32.HI R182, RZ, 0x1f, R120 ;  /* 0x0000001fffb67819 */ /* 0x000fe20000011478 */
[C---:B------:R-:W-:Y:S01]  /*3d90*/  IMAD R122, R7.reuse, 0x19, RZ ;  /* 0x00000019077a7824 */ /* 0x040fe200078e02ff */
[----:B------:R1:W-:Y:S01]  /*3da0*/  STL [R1+0x808], R190 ;  /* 0x000808be01007387 */ /* 0x0003e20000100800 */
[----:B------:R-:W-:Y:S01]  /*3db0*/  IMAD R161, R7, 0x35, RZ ;  /* 0x0000003507a17824 */ /* 0x000fe200078e02ff */
[-C--:B---3--:R-:W-:Y:S01]  /*3dc0*/  IADD3 R189, P5, R51, R13.reuse, RZ ;  /* 0x0000000d33bd7210 */ /* 0x088fe20007fbe0ff */
[----:B------:R-:W3:Y:S01]  /*3dd0*/  LDC R101, c[0x0][0x268] ;  /* 0x00009a00ff657b82 */ /* 0x000ee20000000800 */
[----:B----4-:R-:W-:Y:S01]  /*3de0*/  IMAD R105, R124, 0x2, R103 ;  /* 0x000000027c697824 */ /* 0x010fe200078e0267 */
[----:B------:R-:W-:Y:S01]  /*3df0*/  SHF.R.S32.HI R184, RZ, 0x1f, R122 ;  /* 0x0000001fffb87819 */ /* 0x000fe2000001147a */
[----:B------:R-:W-:Y:S01]  /*3e00*/  IMAD R124, R7, 0x1b, RZ ;  /* 0x0000001b077c7824 */ /* 0x000fe200078e02ff */
[-C--:B-----5:R-:W-:Y:S01]  /*3e10*/  LEA.HI.X.SX32 R17, R163, R8.reuse, 0x1, P4 ;  /* 0x00000008a3117211 */ /* 0x0a0fe200020f0eff */
[----:B------:R4:W-:Y:S01]  /*3e20*/  STL [R1+0x50c], R189 ;  /* 0x00050cbd01007387 */ /* 0x0009e20000100800 */
[----:B------:R-:W-:Y:S01]  /*3e30*/  IMAD R177, R7, 0x3f, RZ ;  /* 0x0000003f07b17824 */ /* 0x000fe200078e02ff */
[-C--:B-1----:R-:W-:Y:S01]  /*3e40*/  LEA.HI.X.SX32 R190, R165, R8.reuse, 0x1, P0 ;  /* 0x00000008a5be7211 */ /* 0x082fe200000f0eff */
[----:B------:R-:W1:Y:S01]  /*3e50*/  LDC R130, c[0x0][0x268] ;  /* 0x00009a00ff827b82 */ /* 0x000e620000000800 */
[----:B------:R5:W-:Y:S01]  /*3e60*/  STL [R1+0x848], R17 ;  /* 0x0008481101007387 */ /* 0x000be20000100800 */
[----:B--2---:R-:W-:Y:S01]  /*3e70*/  IMAD R91, R126, 0x2, R105 ;  /* 0x000000027e5b7824 */ /* 0x004fe200078e0269 */
[----:B------:R-:W-:Y:S01]  /*3e80*/  SHF.R.S32.HI R186, RZ, 0x1f, R124 ;  /* 0x0000001fffba7819 */ /* 0x000fe2000001147c */
[----:B------:R-:W-:Y:S01]  /*3e90*/  IMAD R126, R7, 0x1d, RZ ;  /* 0x0000001d077e7824 */ /* 0x000fe200078e02ff */
[----:B------:R2:W-:Y:S01]  /*3ea0*/  STL [R1+0x8c0], R190 ;  /* 0x0008c0be01007387 */ /* 0x0005e20000100800 */
[----:B------:R-:W-:Y:S01]  /*3eb0*/  IMAD.MOV.U32 R249, RZ, RZ, 0x5410 ;  /* 0x00005410fff97424 */ /* 0x000fe200078e00ff */
[-C--:B----4-:R-:W-:Y:S01]  /*3ec0*/  LEA.HI.X.SX32 R189, R31, R8.reuse, 0x1, P3 ;  /* 0x000000081fbd7211 */ /* 0x090fe200018f0eff */
[----:B------:R-:W4:Y:S01]  /*3ed0*/  LDC R132, c[0x0][0x268] ;  /* 0x00009a00ff847b82 */ /* 0x000f220000000800 */
[----:B0-----:R-:W-:Y:S01]  /*3ee0*/  IMAD R98, R128, 0x2, R91 ;  /* 0x0000000280627824 */ /* 0x001fe200078e025b */
[----:B------:R-:W-:Y:S01]  /*3ef0*/  SHF.R.S32.HI R211, RZ, 0x1f, R159 ;  /* 0x0000001fffd37819 */ /* 0x000fe2000001149f */
[----:B------:R-:W-:Y:S01]  /*3f00*/  IMAD R128, R7, 0x1f, RZ ;  /* 0x0000001f07807824 */ /* 0x000fe200078e02ff */
[-C--:B-----5:R-:W-:Y:S01]  /*3f10*/  IADD3 R17, P0, R49, R13.reuse, RZ ;  /* 0x0000000d31117210 */ /* 0x0a0fe20007f1e0ff */
[----:B------:R0:W-:Y:S01]  /*3f20*/  STL [R1+0x4d0], R189 ;  /* 0x0004d0bd01007387 */ /* 0x0001e20000100800 */
[----:B------:R-:W-:Y:S01]  /*3f30*/  IMAD.MOV.U32 R248, RZ, RZ, 0x7632 ;  /* 0x00007632fff87424 */ /* 0x000fe200078e00ff */
[-C--:B--2---:R-:W-:Y:S01]  /*3f40*/  LEA.HI.X.SX32 R190, R47, R8.reuse, 0x1, P1 ;  /* 0x000000082fbe7211 */ /* 0x084fe200008f0eff */
[----:B------:R-:W2:Y:S01]  /*3f50*/  LDC R134, c[0x0][0x268] ;  /* 0x00009a00ff867b82 */ /* 0x000ea20000000800 */
[----:B------:R5:W-:Y:S01]  /*3f60*/  STL [R1+0x4e4], R17 ;  /* 0x0004e41101007387 */ /* 0x000be20000100800 */
[----:B---3--:R-:W-:Y:S01]  /*3f70*/  IMAD R101, R101, 0x2, R98 ;  /* 0x0000000265657824 */ /* 0x008fe200078e0262 */
[----:B------:R-:W-:Y:S01]  /*3f80*/  SEL R249, R249, 0x1054, !P2 ;  /* 0x00001054f9f97807 */ /* 0x000fe20005000000 */
[----:B------:R-:W-:Y:S01]  /*3f90*/  UIADD3 UR4, UR46, 0x4000, URZ ;  /* 0x000040002e047890 */ /* 0x000fe2000fffe03f */
[----:B------:R3:W-:Y:S01]  /*3fa0*/  STL [R1+0x4d8], R190 ;  /* 0x0004d8be01007387 */ /* 0x0007e20000100800 */
[----:B------:R-:W-:Y:S01]  /*3fb0*/  SEL R248, R248, 0x3276, !P2 ;  /* 0x00003276f8f87807 */ /* 0x000fe20005000000 */
[----:B------:R-:W-:Y:S01]  /*3fc0*/  USHF.R.U32.HI UR16, URZ, 0x4, UR46 ;  /* 0x000000043f107899 */ /* 0x000fe2000801162e */
[-C--:B0-----:R-:W-:Y:S01]  /*3fd0*/  LEA.HI.X.SX32 R189, R51, R8.reuse, 0x1, P5 ;  /* 0x0000000833bd7211 */ /* 0x081fe200028f0eff */
[----:B------:R-:W0:Y:S01]  /*3fe0*/  LDC R57, c[0x0][0x268] ;  /* 0x00009a00ff397b82 */ /* 0x000e220000000800 */
[----:B-1----:R-:W-:Y:S01]  /*3ff0*/  IMAD R93, R130, 0x2, R101 ;  /* 0x00000002825d7824 */ /* 0x002fe200078e0265 */
[-C--:B-----5:R-:W-:Y:S01]  /*4000*/  LEA.HI.X.SX32 R17, R49, R8.reuse, 0x1, P0 ;  /* 0x0000000831117211 */ /* 0x0a0fe200000f0eff */
[----:B------:R-:W-:Y:S01]  /*4010*/  IMAD R130, R7, 0x21, RZ ;  /* 0x0000002107827824 */ /* 0x000fe200078e02ff */
[----:B------:R1:W-:Y:S01]  /*4020*/  STL [R1+0x508], R189 ;  /* 0x000508bd01007387 */ /* 0x0003e20000100800 */
[----:B------:R-:W-:Y:S01]  /*4030*/  SHF.R.S32.HI R212, RZ, 0x1f, R161 ;  /* 0x0000001fffd47819 */ /* 0x000fe200000114a1 */
[----:B------:R-:W-:Y:S01]  /*4040*/  USHF.R.U32.HI UR4, URZ, 0x4, UR4 ;  /* 0x000000043f047899 */ /* 0x000fe20008011604 */
[-C--:B---3--:R-:W-:Y:S01]  /*4050*/  IADD3 R190, P0, R53, R13.reuse, RZ ;  /* 0x0000000d35be7210 */ /* 0x088fe20007f1e0ff */
[----:B------:R3:W-:Y:S01]  /*4060*/  STL [R1+0x4e0], R17 ;  /* 0x0004e01101007387 */ /* 0x0007e20000100800 */
[----:B------:R-:W5:Y:S01]  /*4070*/  LDC R136, c[0x0][0x268] ;  /* 0x00009a00ff887b82 */ /* 0x000f620000000800 */
[----:B----4-:R-:W-:Y:S01]  /*4080*/  IMAD R97, R132, 0x2, R93 ;  /* 0x0000000284617824 */ /* 0x010fe200078e025d */
[----:B------:R-:W-:Y:S01]  /*4090*/  SHF.R.S32.HI R192, RZ, 0x1f, R130 ;  /* 0x0000001fffc07819 */ /* 0x000fe20000011482 */
[----:B------:R4:W-:Y:S01]  /*40a0*/  STL [R1+0x4ec], R190 ;  /* 0x0004ecbe01007387 */ /* 0x0009e20000100800 */
[----:B------:R-:W-:Y:S01]  /*40b0*/  IMAD R132, R7, 0x23, RZ ;  /* 0x0000002307847824 */ /* 0x000fe200078e02ff */
[-C--:B-1----:R-:W-:Y:S01]  /*40c0*/  IADD3 R189, P1, R75, R13.reuse, RZ ;  /* 0x0000000d4bbd7210 */ /* 0x082fe20007f3e0ff */
[----:B--2---:R-:W-:Y:S01]  /*40d0*/  IMAD R102, R134, 0x4, R97 ;  /* 0x0000000486667824 */ /* 0x004fe200078e0261 */
[----:B------:R-:W-:Y:S01]  /*40e0*/  SHF.R.S32.HI R216, RZ, 0x1f, R167 ;  /* 0x0000001fffd87819 */ /* 0x000fe200000114a7 */
[----:B------:R-:W1:Y:S01]  /*40f0*/  LDC R138, c[0x0][0x268] ;  /* 0x00009a00ff8a7b82 */ /* 0x000e620000000800 */
[-C--:B---3--:R-:W-:Y:S01]  /*4100*/  IADD3 R17, P3, R77, R13.reuse, RZ ;  /* 0x0000000d4d117210 */ /* 0x088fe20007f7e0ff */
[----:B------:R2:W-:Y:S01]  /*4110*/  STL [R1+0x4f4], R189 ;  /* 0x0004f4bd01007387 */ /* 0x0005e20000100800 */
[----:B------:R-:W-:Y:S01]  /*4120*/  IMAD R134, R7, 0x25, RZ ;  /* 0x0000002507867824 */ /* 0x000fe200078e02ff */
[----:B------:R-:W-:Y:S01]  /*4130*/  SHF.R.S32.HI R194, RZ, 0x1f, R132 ;  /* 0x0000001fffc27819 */ /* 0x000fe20000011484 */
[----:B------:R-:W-:Y:S01]  /*4140*/  USGXT.U32 UR4, UR4, 0xe ;  /* 0x0000000e0404789a */ /* 0x000fe20008000000 */
[-C--:B----4-:R-:W-:Y:S01]  /*4150*/  LEA.HI.X.SX32 R190, R53, R8.reuse, 0x1, P0 ;  /* 0x0000000835be7211 */ /* 0x090fe200000f0eff */
[----:B------:R3:W-:Y:S01]  /*4160*/  STL [R1+0x4fc], R17 ;  /* 0x0004fc1101007387 */ /* 0x0007e20000100800 */
[----:B------:R-:W4:Y:S01]  /*4170*/  LDC R140, c[0x0][0x268] ;  /* 0x00009a00ff8c7b82 */ /* 0x000f220000000800 */
[----:B0-----:R-:W-:Y:S01]  /*4180*/  IMAD R21, R57, 0x2, R102 ;  /* 0x0000000239157824 */ /* 0x001fe200078e0266 */
[----:B------:R-:W-:Y:S01]  /*4190*/  SHF.R.S32.HI R196, RZ, 0x1f, R134 ;  /* 0x0000001fffc47819 */ /* 0x000fe20000011486 */
[----:B------:R0:W-:Y:S01]  /*41a0*/  STL [R1+0x4e8], R190 ;  /* 0x0004e8be01007387 */ /* 0x0001e20000100800 */
[-C--:B--2---:R-:W-:Y:S01]  /*41b0*/  LEA.HI.X.SX32 R189, R75, R8.reuse, 0x1, P1 ;  /* 0x000000084bbd7211 */ /* 0x084fe200008f0eff */
[----:B------:R-:W-:Y:S01]  /*41c0*/  UIADD3 UR17, UP1, UR4, 0x2, URZ ;  /* 0x0000000204117890 */ /* 0x000fe2000ff3e03f */
[----:B------:R-:W-:Y:S01]  /*41d0*/  SHF.R.S32.HI R217, RZ, 0x1f, R169 ;  /* 0x0000001fffd97819 */ /* 0x000fe200000114a9 */
[----:B------:R-:W-:Y:S01]  /*41e0*/  USGXT.U32 UR16, UR16, 0xe ;  /* 0x0000000e1010789a */ /* 0x000fe20008000000 */
[----:B------:R-:W2:Y:S01]  /*41f0*/  LDC R142, c[0x0][0x268] ;  /* 0x00009a00ff8e7b82 */ /* 0x000ea20000000800 */
[-C--:B---3--:R-:W-:Y:S01]  /*4200*/  LEA.HI.X.SX32 R17, R77, R8.reuse, 0x1, P3 ;  /* 0x000000084d117211 */ /* 0x088fe200018f0eff */
[----:B------:R3:W-:Y:S01]  /*4210*/  STL [R1+0x4f0], R189 ;  /* 0x0004f0bd01007387 */ /* 0x0007e20000100800 */
[----:B-----5:R-:W-:Y:S01]  /*4220*/  IMAD R57, R136, 0x2, R21 ;  /* 0x0000000288397824 */ /* 0x020fe200078e0215 */
[----:B------:R-:W-:Y:S01]  /*4230*/  SHF.R.S32.HI R218, RZ, 0x1f, R171 ;  /* 0x0000001fffda7819 */ /* 0x000fe200000114ab */
[----:B------:R-:W-:Y:S01]  /*4240*/  IMAD R136, R7, 0x26, RZ ;  /* 0x0000002607887824 */ /* 0x000fe200078e02ff */
[-C--:B0-----:R-:W-:Y:S01]  /*4250*/  IADD3 R190, P0, R109, R13.reuse, RZ ;  /* 0x0000000d6dbe7210 */ /* 0x081fe20007f1e0ff */
[----:B------:R0:W-:Y:S01]  /*4260*/  STL [R1+0x4f8], R17 ;  /* 0x0004f81101007387 */ /* 0x0001e20000100800 */
[----:B------:R-:W5:Y:S01]  /*4270*/  LDC R144, c[0x0][0x268] ;  /* 0x00009a00ff907b82 */ /* 0x000f620000000800 */
[----:B-1----:R-:W-:Y:S01]  /*4280*/  IMAD R87, R138, 0x2, R57 ;  /* 0x000000028a577824 */ /* 0x002fe200078e0239 */
[----:B------:R-:W-:Y:S01]  /*4290*/  SHF.R.S32.HI R197, RZ, 0x1f, R136 ;  /* 0x0000001fffc57819 */ /* 0x000fe20000011488 */
[----:B------:R1:W-:Y:S01]  /*42a0*/  STL [R1+0x504], R190 ;  /* 0x000504be01007387 */ /* 0x0003e20000100800 */
[-C--:B---3--:R-:W-:Y:S01]  /*42b0*/  IADD3 R189, P1, R110, R13.reuse, RZ ;  /* 0x0000000d6ebd7210 */ /* 0x088fe20007f3e0ff */
[----:B------:R-:W-:Y:S01]  /*42c0*/  IMAD R138, R7, 0x27, RZ ;  /* 0x00000027078a7824 */ /* 0x000fe200078e02ff */
[----:B------:R-:W-:Y:S01]  /*42d0*/  SHF.R.S32.HI R220, RZ, 0x1f, R174 ;  /* 0x0000001fffdc7819 */ /* 0x000fe200000114ae */
[----:B------:R-:W-:Y:S01]  /*42e0*/  UMOV UR10, URZ ;  /* 0x0000003f000a7c82 */ /* 0x000fe20008000000 */
[----:B------:R-:W3:Y:S01]  /*42f0*/  LDC R146, c[0x0][0x268] ;  /* 0x00009a00ff927b82 */ /* 0x000ee20000000800 */
[-C--:B0-----:R-:W-:Y:S01]  /*4300*/  IADD3 R17, P3, R111, R13.reuse, RZ ;  /* 0x0000000d6f117210 */ /* 0x081fe20007f7e0ff */
[----:B------:R0:W-:Y:S01]  /*4310*/  STL [R1+0x514], R189 ;  /* 0x000514bd01007387 */ /* 0x0001e20000100800 */
[----:B----4-:R-:W-:Y:S01]  /*4320*/  IMAD R81, R140, 0x2, R87 ;  /* 0x000000028c517824 */ /* 0x010fe200078e0257 */
[----:B------:R-:W-:Y:S01]  /*4330*/  SHF.R.S32.HI R198, RZ, 0x1f, R138 ;  /* 0x0000001fffc67819 */ /* 0x000fe2000001148a */
[----:B------:R-:W-:Y:S01]  /*4340*/  UIADD3.X UR18, UR10, 0x40000040, URZ, UP1, !UPT ;  /* 0x400000400a127890 */ /* 0x000fe20008ffe43f */
[-C--:B-1----:R-:W-:Y:S01]  /*4350*/  LEA.HI.X.SX32 R190, R109, R8.reuse, 0x1, P0 ;  /* 0x000000086dbe7211 */ /* 0x082fe200000f0eff */
[----:B------:R1:W-:Y:S01]  /*4360*/  STL [R1+0x51c], R17 ;  /* 0x00051c1101007387 */ /* 0x0003e20000100800 */
[----:B------:R-:W4:Y:S01]  /*4370*/  LDC R148, c[0x0][0x268] ;  /* 0x00009a00ff947b82 */ /* 0x000f220000000800 */
[----:B--2---:R-:W-:Y:S01]  /*4380*/  IMAD R83, R142, 0x2, R81 ;  /* 0x000000028e537824 */ /* 0x004fe200078e0251 */
[----:B------:R-:W-:Y:S01]  /*4390*/  SHF.R.S32.HI R221, RZ, 0x1f, R176 ;  /* 0x0000001fffdd7819 */ /* 0x000fe200000114b0 */
[----:B------:R2:W-:Y:S01]  /*43a0*/  STL [R1+0x500], R190 ;  /* 0x000500be01007387 */ /* 0x0005e20000100800 */
[-C--:B0-----:R-:W-:Y:S01]  /*43b0*/  LEA.HI.X.SX32 R189, R110, R8.reuse, 0x1, P1 ;  /* 0x000000086ebd7211 */ /* 0x081fe200008f0eff */
[----:B------:R-:W-:Y:S01]  /*43c0*/  UIADD3 UR12, UP0, UR16, 0x2, URZ ;  /* 0x00000002100c7890 */ /* 0x000fe2000ff1e03f */
[----:B------:R-:W-:Y:S01]  /*43d0*/  SHF.R.S32.HI R223, RZ, 0x1f, R177 ;  /* 0x0000001fffdf7819 */ /* 0x000fe200000114b1 */
[----:B------:R-:W-:Y:S01]  /*43e0*/  UMOV UR5, URZ ;  /* 0x0000003f00057c82 */ /* 0x000fe20008000000 */
[----:B------:R-:W0:Y:S01]  /*43f0*/  LDC R150, c[0x0][0x268] ;  /* 0x00009a00ff967b82 */ /* 0x000e220000000800 */
[-C--:B-1----:R-:W-:Y:S01]  /*4400*/  LEA.HI.X.SX32 R17, R111, R8.reuse, 0x1, P3 ;  /* 0x000000086f117211 */ /* 0x082fe200018f0eff */
[----:B------:R1:W-:Y:S01]  /*4410*/  STL [R1+0x510], R189 ;  /* 0x000510bd01007387 */ /* 0x0003e20000100800 */
[----:B-----5:R-:W-:Y:S01]  /*4420*/  IMAD R85, R144, 0x2, R83 ;  /* 0x0000000290557824 */ /* 0x020fe200078e0253 */
[----:B------:R-:W-:Y:S01]  /*4430*/  UMOV UR14, 0xfffffffe ;  /* 0xfffffffe000e7882 */ /* 0x000fe20000000000 */
[-C--:B--2---:R-:W-:Y:S01]  /*4440*/  IADD3 R190, P0, R112, R13.reuse, RZ ;  /* 0x0000000d70be7210 */ /* 0x084fe20007f1e0ff */
[----:B------:R2:W-:Y:S01]  /*4450*/  STL [R1+0x518], R17 ;  /* 0x0005181101007387 */ /* 0x0005e20000100800 */
[C---:B------:R-:W-:Y:S01]  /*4460*/  IMAD R144, R7.reuse, 0x2b, RZ ;  /* 0x0000002b07907824 */ /* 0x040fe200078e02ff */
[----:B------:R-:W5:Y:S01]  /*4470*/  LDC R166, c[0x0][0x268] ;  /* 0x00009a00ffa67b82 */ /* 0x000f620000000800 */
[----:B---3--:R-:W-:Y:S01]  /*4480*/  IMAD R51, R146, 0x4, R85 ;  /* 0x0000000492337824 */ /* 0x008fe200078e0255 */
[----:B------:R3:W-:Y:S01]  /*4490*/  STL [R1+0x524], R190 ;  /* 0x000524be01007387 */ /* 0x0007e20000100800 */
[----:B------:R-:W-:Y:S01]  /*44a0*/  IMAD R146, R7, 0x2c, RZ ;  /* 0x0000002c07927824 */ /* 0x000fe200078e02ff */
[-C--:B-1----:R-:W-:Y:S01]  /*44b0*/  IADD3 R189, P1, R113, R13.reuse, RZ ;  /* 0x0000000d71bd7210 */ /* 0x082fe20007f3e0ff */
[----:B------:R-:W-:Y:S01]  /*44c0*/  UMOV UR15, 0x7fffffdf ;  /* 0x7fffffdf000f7882 */ /* 0x000fe20000000000 */
[----:B------:R-:W-:Y:S01]  /*44d0*/  SHF.R.S32.HI R202, RZ, 0x1f, R144 ;  /* 0x0000001fffca7819 */ /* 0x000fe20000011490 */
[----:B------:R-:W-:Y:S01]  /*44e0*/  UIADD3.X UR13, UR5, 0x40000040, URZ, UP0, !UPT ;  /* 0x40000040050d7890 */ /* 0x000fe200087fe43f */
[----:B--2---:R-:W-:Y:S01]  /*44f0*/  IADD3 R17, P3, R114, R13, RZ ;  /* 0x0000000d72117210 */ /* 0x004fe20007f7e0ff */
[----:B------:R1:W-:Y:S01]  /*4500*/  STL [R1+0x52c], R189 ;  /* 0x00052cbd01007387 */ /* 0x0003e20000100800 */
[----:B------:R-:W2:Y:S01]  /*4510*/  LDC R168, c[0x0][0x268] ;  /* 0x00009a00ffa87b82 */ /* 0x000ea20000000800 */
[----:B----4-:R-:W-:Y:S01]  /*4520*/  IMAD R79, R148, 0x2, R51 ;  /* 0x00000002944f7824 */ /* 0x010fe200078e0233 */
[-C--:B---3--:R-:W-:Y:S01]  /*4530*/  LEA.HI.X.SX32 R190, R112, R8.reuse, 0x1, P0 ;  /* 0x0000000870be7211 */ /* 0x088fe200000f0eff */
[----:B------:R3:W-:Y:S01]  /*4540*/  STL [R1+0x534], R17 ;  /* 0x0005341101007387 */ /* 0x0007e20000100800 */
[----:B------:R-:W-:Y:S01]  /*4550*/  IMAD R148, R7, 0x2d, RZ ;  /* 0x0000002d07947824 */ /* 0x000fe200078e02ff */
[----:B------:R-:W-:Y:S01]  /*4560*/  SHF.R.S32.HI R203, RZ, 0x1f, R146 ;  /* 0x0000001fffcb7819 */ /* 0x000fe20000011492 */
[----:B0-----:R-:W-:Y:S01]  /*4570*/  IMAD R53, R150, 0x2, R79 ;  /* 0x0000000296357824 */ /* 0x001fe200078e024f */
[----:B------:R0:W-:Y:S01]  /*4580*/  STL [R1+0x520], R190 ;  /* 0x000520be01007387 */ /* 0x0001e20000100800 */
[----:B------:R-:W4:Y:S01]  /*4590*/  LDC R170, c[0x0][0x268] ;  /* 0x00009a00ffaa7b82 */ /* 0x000f220000000800 */
[----:B-1----:R-:W-:-:S02]  /*45a0*/  LEA.HI.X.SX32 R189, R113, R8, 0x1, P1 ;  /* 0x0000000871bd7211 */ /* 0x002fc400008f0eff */
[----:B------:R-:W-:Y:S02]  /*45b0*/  CS2R R110, SRZ ;  /* 0x00000000006e7805 */ /* 0x000fe4000001ff00 */
[----:B------:R-:W-:Y:S02]  /*45c0*/  SHF.R.S32.HI R204, RZ, 0x1f, R148 ;  /* 0x0000001fffcc7819 */ /* 0x000fe40000011494 */
[----:B------:R-:W-:Y:S02]  /*45d0*/  CS2R R112, SRZ ;  /* 0x0000000000707805 */ /* 0x000fe4000001ff00 */
[----:B---3--:R-:W-:Y:S01]  /*45e0*/  LEA.HI.X.SX32 R17, R114, R8, 0x1, P3 ;  /* 0x0000000872117211 */ /* 0x008fe200018f0eff */
[----:B------:R1:W-:Y:S01]  /*45f0*/  STL [R1+0x528], R189 ;  /* 0x000528bd01007387 */ /* 0x0003e20000100800 */
[----:B-----5:R-:W-:Y:S01]  /*4600*/  IMAD R77, R166, 0x2, R53 ;  /* 0x00000002a64d7824 */ /* 0x020fe200078e0235 */
[----:B------:R-:W3:Y:S01]  /*4610*/  LDC R172, c[0x0][0x268] ;  /* 0x00009a00ffac7b82 */ /* 0x000ee20000000800 */
[----:B0-----:R-:W-:Y:S01]  /*4620*/  IADD3 R190, P0, R115, R13, RZ ;  /* 0x0000000d73be7210 */ /* 0x001fe20007f1e0ff */
[----:B------:R0:W-:Y:S01]  /*4630*/  STL [R1+0x530], R17 ;  /* 0x0005301101007387 */ /* 0x0001e20000100800 */
[----:B------:R-:W-:Y:S01]  /*4640*/  IMAD R166, R7, 0x38, RZ ;  /* 0x0000003807a67824 */ /* 0x000fe200078e02ff */
[----:B------:R-:W-:-:S02]  /*4650*/  UIADD3.64 UR10, UR4, -UR14, URZ ;  /* 0x8000000e040a7297 */ /* 0x000fc4000fffe03f */
[----:B------:R5:W-:Y:S01]  /*4660*/  STL [R1+0x53c], R190 ;  /* 0x00053cbe01007387 */ /* 0x000be20000100800 */
[----:B------:R-:W-:Y:S01]  /*4670*/  UMOV UR14, UR17 ;  /* 0x00000011000e7c82 */ /* 0x000fe20008000000 */
[-C--:B-1----:R-:W-:Y:S01]  /*4680*/  IADD3 R189, P1, R116, R13.reuse, RZ ;  /* 0x0000000d74bd7210 */ /* 0x082fe20007f3e0ff */
[----:B------:R-:W1:Y:S01]  /*4690*/  LDC R108, c[0x0][0x268] ;  /* 0x00009a00ff6c7b82 */ /* 0x000e620000000800 */
[----:B--2---:R-:W-:Y:S01]  /*46a0*/  IMAD R49, R168, 0x2, R77 ;  /* 0x00000002a8317824 */ /* 0x004fe200078e024d */
[----:B------:R-:W-:Y:S01]  /*46b0*/  SHF.R.S32.HI R215, RZ, 0x1f, R166 ;  /* 0x0000001fffd77819 */ /* 0x000fe200000114a6 */
[----:B------:R-:W-:Y:S01]  /*46c0*/  UMOV UR15, UR18 ;  /* 0x00000012000f7c82 */ /* 0x000fe20008000000 */
[-C--:B0-----:R-:W-:Y:S01]  /*46d0*/  IADD3 R17, P3, R117, R13.reuse, RZ ;  /* 0x0000000d75117210 */ /* 0x081fe20007f7e0ff */
[----:B------:R0:W-:Y:S01]  /*46e0*/  STL [R1+0x544], R189 ;  /* 0x000544bd01007387 */ /* 0x0001e20000100800 */
[----:B------:R-:W-:Y:S01]  /*46f0*/  UMOV UR9, URZ ;  /* 0x0000003f00097c82 */ /* 0x000fe20008000000 */
[-C--:B-----5:R-:W-:Y:S01]  /*4700*/  LEA.HI.X.SX32 R190, R115, R8.reuse, 0x1, P0 ;  /* 0x0000000873be7211 */ /* 0x0a0fe200000f0eff */
[----:B------:R-:W2:Y:S01]  /*4710*/  LDC R106, c[0x0][0x268] ;  /* 0x00009a00ff6a7b82 */ /* 0x000ea20000000800 */
[----:B------:R5:W-:Y:S01]  /*4720*/  STL [R1+0x554], R17 ;  /* 0x0005541101007387 */ /* 0x000be20000100800 */
[----:B----4-:R-:W-:Y:S01]  /*4730*/  IMAD R47, R170, 0x2, R49 ;  /* 0x00000002aa2f7824 */ /* 0x010fe200078e0231 */
[----:B------:R-:W-:Y:S01]  /*4740*/  UMOV UR8, URZ ;  /* 0x0000003f00087c82 */ /* 0x000fe20008000000 */
[----:B------:R-:W-:Y:S01]  /*4750*/  IMAD R115, R7, 0x12, RZ ;  /* 0x0000001207737824 */ /* 0x000fe200078e02ff */
[----:B------:R4:W-:Y:S01]  /*4760*/  STL [R1+0x538], R190 ;  /* 0x000538be01007387 */ /* 0x0009e20000100800 */
[----:B------:R-:W-:Y:S01]  /*4770*/  UMOV UR7, URZ ;  /* 0x0000003f00077c82 */ /* 0x000fe20008000000 */
[-C--:B0-----:R-:W-:Y:S01]  /*4780*/  LEA.HI.X.SX32 R189, R117, R8.reuse, 0x1, P3 ;  /* 0x0000000875bd7211 */ /* 0x081fe200018f0eff */
[----:B------:R-:W0:Y:S01]  /*4790*/  LDC R100, c[0x0][0x268] ;  /* 0x00009a00ff647b82 */ /* 0x000e220000000800 */
[----:B---3--:R-:W-:Y:S01]  /*47a0*/  IMAD R75, R172, 0x2, R47 ;  /* 0x00000002ac4b7824 */ /* 0x008fe200078e022f */
[----:B------:R-:W-:Y:S01]  /*47b0*/  SHF.R.S32.HI R175, RZ, 0x1f, R115 ;  /* 0x0000001fffaf7819 */ /* 0x000fe20000011473 */
[C---:B------:R-:W-:Y:S01]  /*47c0*/  IMAD R117, R7.reuse, 0x14, RZ ;  /* 0x0000001407757824 */ /* 0x040fe200078e02ff */
[----:B-----5:R-:W-:Y:S01]  /*47d0*/  LEA.HI.X.SX32 R17, R116, R8, 0x1, P1 ;  /* 0x0000000874117211 */ /* 0x020fe200008f0eff */
[----:B------:R-:W-:Y:S01]  /*47e0*/  IMAD R116, R7, 0x13, RZ ;  /* 0x0000001307747824 */ /* 0x000fe200078e02ff */
[----:B------:R-:W-:Y:S01]  /*47f0*/  UMOV UR6, URZ ;  /* 0x0000003f00067c82 */ /* 0x000fe20008000000 */
[----:B----4-:R-:W-:Y:S01]  /*4800*/  IADD3 R190, P1, R73, R13, RZ ;  /* 0x0000000d49be7210 */ /* 0x010fe20007f3e0ff */
[----:B------:R-:W3:Y:S01]  /*4810*/  LDC R96, c[0x0][0x268] ;  /* 0x00009a00ff607b82 */ /* 0x000ee20000000800 */
[----:B------:R4:W-:Y:S01]  /*4820*/  STL [R1+0x540], R17 ;  /* 0x0005401101007387 */ /* 0x0009e20000100800 */
[----:B-1----:R-:W-:Y:S01]  /*4830*/  IMAD R31, R108, 0x4, R75 ;  /* 0x000000046c1f7824 */ /* 0x002fe200078e024b */
[----:B------:R-:W-:Y:S01]  /*4840*/  SHF.R.S32.HI R178, RZ, 0x1f, R116 ;  /* 0x0000001fffb27819 */ /* 0x000fe20000011474 */
[----:B------:R-:W-:Y:S01]  /*4850*/  IMAD R172, R7, 0x3c, RZ ;  /* 0x0000003c07ac7824 */ /* 0x000fe200078e02ff */
[----:B------:R1:W-:Y:S01]  /*4860*/  STL [R1+0x550], R189 ;  /* 0x000550bd01007387 */ /* 0x0003e20000100800 */
[----:B------:R-:W-:-:S02]  /*4870*/  SHF.R.S32.HI R179, RZ, 0x1f, R117 ;  /* 0x0000001fffb37819 */ /* 0x000fc40000011475 */
[----:B------:R-:W-:Y:S01]  /*4880*/  CS2R R108, SRZ ;  /* 0x00000000006c7805 */ /* 0x000fe2000001ff00 */
[----:B------:R-:W5:Y:S01]  /*4890*/  LDC R74, c[0x0][0x268] ;  /* 0x00009a00ff4a7b82 */ /* 0x000f620000000800 */
[----:B------:R-:W-:Y:S01]  /*48a0*/  SHF.R.S32.HI R219, RZ, 0x1f, R172 ;  /* 0x0000001fffdb7819 */ /* 0x000fe200000114ac */
[----:B------:R-:W-:Y:S01]  /*48b0*/  ULDC UR44, c[0x0][0x238] ;  /* 0x00008e00002c7ab9 */ /* 0x000fe20000000800 */
[-C--:B----4-:R-:W-:Y:S01]  /*48c0*/  IADD3 R17, P0, R71, R13.reuse, RZ ;  /* 0x0000000d47117210 */ /* 0x090fe20007f1e0ff */
[----:B------:R-:W-:Y:S02]  /*48d0*/  UIADD3.64 UR20, UR12, 0x2, URZ ;  /* 0x000000020c147897 */ /* 0x000fe4000fffe03f */
[----:B------:R-:W-:Y:S01]  /*48e0*/  UIADD3.64 UR24, UR12, 0x4, URZ ;  /* 0x000000040c187897 */ /* 0x000fe2000fffe03f */
[----:B-1----:R-:W-:Y:S01]  /*48f0*/  IADD3 R189, P3, R107, R13, RZ ;  /* 0x0000000d6bbd7210 */ /* 0x002fe20007f7e0ff */
[----:B------:R2:W-:Y:S01]  /*4900*/  STL [R1+0x55c], R17 ;  /* 0x00055c1101007387 */ /* 0x0005e20000100800 */
[----:B------:R-:W-:Y:S01]  /*4910*/  LEA.HI.X.SX32 R191, R71, R8, 0x1, P0 ;  /* 0x0000000847bf7211 */ /* 0x000fe200000f0eff */
[----:B------:R-:W1:Y:S01]  /*4920*/  LDC R69, c[0x0][0x268] ;  /* 0x00009a00ff457b82 */ /* 0x000e620000000800 */
[----:B------:R-:W-:Y:S01]  /*4930*/  UIADD3.64 UR28, UR12, 0x1fe, URZ ;  /* 0x000001fe0c1c7897 */ /* 0x000fe2000fffe03f */
[----:B------:R4:W-:Y:S01]  /*4940*/  STL [R1+0x564], R190 ;  /* 0x000564be01007387 */ /* 0x0009e20000100800 */
[----:B------:R-:W-:-:S02]  /*4950*/  UIADD3.64 UR32, UR12, 0x200, URZ ;  /* 0x000002000c207897 */ /* 0x000fc4000fffe03f */
[----:B------:R-:W-:Y:S01]  /*4960*/  UIADD3.64 UR36, UR12, 0x202, URZ ;  /* 0x000002020c247897 */ /* 0x000fe2000fffe03f */
[----:B------:R0:W-:Y:S01]  /*4970*/  STL [R1+0x56c], R189 ;  /* 0x00056cbd01007387 */ /* 0x0001e20000100800 */
[----:B------:R-:W-:Y:S01]  /*4980*/  UIADD3.64 UR40, UR12, 0x204, URZ ;  /* 0x000002040c287897 */ /* 0x000fe2000fffe03f */
[----:B------:R-:W1:Y:S01]  /*4990*/  LDC R94, c[0x0][0x268] ;  /* 0x00009a00ff5e7b82 */ /* 0x000e620000000800 */
[----:B--2---:R-:W-:Y:S01]  /*49a0*/  IMAD R17, R106, 0x2, R31 ;  /* 0x000000026a117824 */ /* 0x004fe200078e021f */
[----:B------:R2:W-:Y:S01]  /*49b0*/  STL [R1+0x558], R191 ;  /* 0x000558bf01007387 */ /* 0x0005e20000100800 */
[----:B------:R-:W-:Y:S01]  /*49c0*/  UIADD3.64 UR22, UR14, 0x2, URZ ;  /* 0x000000020e167897 */ /* 0x000fe2000fffe03f */
[-C--:B----4-:R-:W-:Y:S01]  /*49d0*/  LEA.HI.X.SX32 R190, R73, R8.reuse, 0x1, P1 ;  /* 0x0000000849be7211 */ /* 0x090fe200008f0eff */
[----:B0-----:R-:W-:Y:S01]  /*49e0*/  IMAD R71, R100, 0x2, R17 ;  /* 0x0000000264477824 */ /* 0x001fe200078e0211 */
[----:B------:R-:W-:Y:S01]  /*49f0*/  UIADD3.64 UR26, UR14, 0x4, URZ ;  /* 0x000000040e1a7897 */ /* 0x000fe2000fffe03f */
[----:B------:R-:W-:-:S02]  /*4a00*/  LEA.HI.X.SX32 R189, R107, R8, 0x1, P3 ;  /* 0x000000086bbd7211 */ /* 0x000fc400018f0eff */
[----:B------:R0:W-:Y:S01]  /*4a10*/  STL [R1+0x560], R190 ;  /* 0x000560be01007387 */ /* 0x0001e20000100800 */
[----:B------:R-:W4:Y:S01]  /*4a20*/  LDC R92, c[0x0][0x268] ;  /* 0x00009a00ff5c7b82 */ /* 0x000f220000000800 */
[----:B---3--:R-:W-:Y:S01]  /*4a30*/  IMAD R73, R96, 0x2, R71 ;  /* 0x0000000260497824 */ /* 0x008fe200078e0247 */
[-C--:B--2---:R-:W-:Y:S01]  /*4a40*/  IADD3 R191, P0, R65, R13.reuse, RZ ;  /* 0x0000000d41bf7210 */ /* 0x084fe20007f1e0ff */
[----:B------:R2:W-:Y:S01]  /*4a50*/  STL [R1+0x568], R189 ;  /* 0x000568bd01007387 */ /* 0x0005e20000100800 */
[----:B------:R-:W-:Y:S01]  /*4a60*/  CS2R R106, SRZ ;  /* 0x00000000006a7805 */ /* 0x000fe2000001ff00 */
[----:B-----5:R-:W-:Y:S01]  /*4a70*/  IMAD R74, R74, 0x2, R73 ;  /* 0x000000024a4a7824 */ /* 0x020fe200078e0249 */
[----:B------:R-:W-:Y:S01]  /*4a80*/  UIADD3.64 UR30, UR14, 0x1fe, URZ ;  /* 0x000001fe0e1e7897 */ /* 0x000fe2000fffe03f */
[----:B------:R3:W-:Y:S01]  /*4a90*/  STL [R1+0x574], R191 ;  /* 0x000574bf01007387 */ /* 0x0007e20000100800 */
[----:B------:R-:W5:Y:S01]  /*4aa0*/  LDC R64, c[0x0][0x268] ;  /* 0x00009a00ff407b82 */ /* 0x000f620000000800 */
[-C--:B0-----:R-:W-:Y:S01]  /*4ab0*/  IADD3 R190, P1, R67, R13.reuse, RZ ;  /* 0x0000000d43be7210 */ /* 0x081fe20007f3e0ff */
[----:B-1----:R-:W-:Y:S01]  /*4ac0*/  IMAD R69, R69, 0x2, R74 ;  /* 0x0000000245457824 */ /* 0x002fe200078e024a */
[----:B------:R-:W-:Y:S01]  /*4ad0*/  UIADD3.64 UR34, UR14, 0x200, URZ ;  /* 0x000002000e227897 */ /* 0x000fe2000fffe03f */
[----:B--2---:R-:W-:-:S02]  /*4ae0*/  IADD3 R189, P3, R104, R13, RZ ;  /* 0x0000000d68bd7210 */ /* 0x004fc40007f7e0ff */
[----:B------:R0:W-:Y:S01]  /*4af0*/  STL [R1+0x57c], R190 ;  /* 0x00057cbe01007387 */ /* 0x0001e20000100800 */
[----:B------:R-:W-:Y:S01]  /*4b00*/  UIADD3.64 UR38, UR14, 0x202, URZ ;  /* 0x000002020e267897 */ /* 0x000fe2000fffe03f */
[----:B------:R-:W1:Y:S01]  /*4b10*/  LDC R41, c[0x0][0x268] ;  /* 0x00009a00ff297b82 */ /* 0x000e620000000800 */
[-C--:B---3--:R-:W-:Y:S01]  /*4b20*/  LEA.HI.X.SX32 R191, R65, R8.reuse, 0x1, P0 ;  /* 0x0000000841bf7211 */ /* 0x088fe200000f0eff */
[----:B------:R2:W-:Y:S01]  /*4b30*/  STL [R1+0x584], R189 ;  /* 0x000584bd01007387 */ /* 0x0005e20000100800 */
[----:B------:R-:W-:Y:S01]  /*4b40*/  UIADD3.64 UR42, UR14, 0x204, URZ ;  /* 0x000002040e2a7897 */ /* 0x000fe2000fffe03f */
[----:B------:R-:W-:Y:S02]  /*4b50*/  ULDC UR50, c[0x0][0x254] ;  /* 0x0000950000327ab9 */ /* 0x000fe40000000800 */
[----:B------:R3:W-:Y:S01]  /*4b60*/  STL [R1+0x570], R191 ;  /* 0x000570bf01007387 */ /* 0x0007e20000100800 */
[-C--:B0-----:R-:W-:Y:S01]  /*4b70*/  LEA.HI.X.SX32 R190, R67, R8.reuse, 0x1, P1 ;  /* 0x0000000843be7211 */ /* 0x081fe200008f0eff */
[----:B------:R-:W0:Y:S01]  /*4b80*/  LDC R90, c[0x0][0x268] ;  /* 0x00009a00ff5a7b82 */ /* 0x000e220000000800 */
[----:B------:R-:W-:Y:S01]  /*4b90*/  IMAD R67, R94, 0x2, R69 ;  /* 0x000000025e437824 */ /* 0x000fe200078e0245 */
[----:B--2---:R-:W-:-:S02]  /*4ba0*/  LEA.HI.X.SX32 R189, R104, R8, 0x1, P3 ;  /* 0x0000000868bd7211 */ /* 0x004fc400018f0eff */
[----:B------:R2:W-:Y:S01]  /*4bb0*/  STL [R1+0x578], R190 ;  /* 0x000578be01007387 */ /* 0x0005e20000100800 */
[----:B----4-:R-:W-:Y:S01]  /*4bc0*/  IMAD R65, R92, 0x4, R67 ;  /* 0x000000045c417824 */ /* 0x010fe200078e0243 */
[-C--:B---3--:R-:W-:Y:S02]  /*4bd0*/  IADD3 R191, P0, R37, R13.reuse, RZ ;  /* 0x0000000d25bf7210 */ /* 0x088fe40007f1e0ff */
[----:B------:R3:W-:Y:S01]  /*4be0*/  STL [R1+0x580], R189 ;  /* 0x000580bd01007387 */ /* 0x0007e20000100800 */
[----:B------:R-:W4:Y:S01]  /*4bf0*/  LDC R88, c[0x0][0x268] ;  /* 0x00009a00ff587b82 */ /* 0x000f220000000800 */
[----:B-----5:R-:W-:Y:S02]  /*4c00*/  IMAD R64, R64, 0x2, R65 ;  /* 0x0000000240407824 */ /* 0x020fe400078e0241 */
[----:B------:R5:W-:Y:S01]  /*4c10*/  STL [R1+0x594], R191 ;  /* 0x000594bf01007387 */ /* 0x000be20000100800 */
[----:B--2---:R-:W-:Y:S01]  /*4c20*/  IADD3 R190, P1, R59, R13, RZ ;  /* 0x0000000d3bbe7210 */ /* 0x004fe20007f3e0ff */
[----:B-1----:R-:W-:-:S03]  /*4c30*/  IMAD R41, R41, 0x2, R64 ;  /* 0x0000000229297824 */ /* 0x002fc600078e0240 */
[----:B------:R-:W1:Y:S01]  /*4c40*/  LDC R62, c[0x0][0x268] ;  /* 0x00009a00ff3e7b82 */ /* 0x000e620000000800 */
[----:B---3--:R-:W-:Y:S01]  /*4c50*/  IADD3 R189, P3, R63, R13, RZ ;  /* 0x0000000d3fbd7210 */ /* 0x008fe20007f7e0ff */
[----:B------:R2:W-:Y:S01]  /*4c60*/  STL [R1+0x59c], R190 ;  /* 0x00059cbe01007387 */ /* 0x0005e20000100800 */
[----:B-----5:R-:W-:-:S03]  /*4c70*/  LEA.HI.X.SX32 R191, R37, R8, 0x1, P0 ;  /* 0x0000000825bf7211 */ /* 0x020fc600000f0eff */
[----:B------:R3:W-:Y:S02]  /*4c80*/  STL [R1+0x5a4], R189 ;  /* 0x0005a4bd01007387 */ /* 0x0007e40000100800 */
[----:B------:R-:W5:Y:S02]  /*4c90*/  LDC R61, c[0x0][0x268] ;  /* 0x00009a00ff3d7b82 */ /* 0x000f640000000800 */
[----:B------:R0:W-:Y:S01]  /*4ca0*/  STL [R1+0x590], R191 ;  /* 0x000590bf01007387 */ /* 0x0001e20000100800 */
[-C--:B--2---:R-:W-:Y:S02]  /*4cb0*/  LEA.HI.X.SX32 R190, R59, R8.reuse, 0x1, P1 ;  /* 0x000000083bbe7211 */ /* 0x084fe400008f0eff */
[----:B---3--:R-:W-:-:S03]  /*4cc0*/  LEA.HI.X.SX32 R189, R63, R8, 0x1, P3 ;  /* 0x000000083fbd7211 */ /* 0x008fc600018f0eff */
[----:B------:R2:W-:Y:S01]  /*4cd0*/  STL [R1+0x598], R190 ;  /* 0x000598be01007387 */ /* 0x0005e20000100800 */
[----:B------:R-:W3:Y:S01]  /*4ce0*/  LDC R86, c[0x0][0x268] ;  /* 0x00009a00ff567b82 */ /* 0x000ee20000000800 */
[-C--:B0-----:R-:W-:Y:S02]  /*4cf0*/  IADD3 R191, P0, R27, R13.reuse, RZ ;  /* 0x0000000d1bbf7210 */ /* 0x081fe40007f1e0ff */
[----:B------:R0:W-:Y:S04]  /*4d00*/  STL [R1+0x5a0], R189 ;  /* 0x0005a0bd01007387 */ /* 0x0001e80000100800 */
[----:B------:R4:W-:Y:S01]  /*4d10*/  STL [R1+0x5ac], R191 ;  /* 0x0005acbf01007387 */ /* 0x0009e20000100800 */
[----:B------:R-:W3:Y:S01]  /*4d20*/  LDC R84, c[0x0][0x268] ;  /* 0x00009a00ff547b82 */ /* 0x000ee20000000800 */
[----:B--2---:R-:W-:-:S02]  /*4d30*/  IADD3 R190, P1, R89, R13, RZ ;  /* 0x0000000d59be7210 */ /* 0x004fc40007f3e0ff */
[----:B0-----:R-:W-:-:S03]  /*4d40*/  IADD3 R189, P3, R99, R13, RZ ;  /* 0x0000000d63bd7210 */ /* 0x001fc60007f7e0ff */
[----:B------:R0:W-:Y:S02]  /*4d50*/  STL [R1+0x5b4], R190 ;  /* 0x0005b4be01007387 */ /* 0x0001e40000100800 */
[----:B------:R-:W2:Y:S01]  /*4d60*/  LDC R82, c[0x0][0x268] ;  /* 0x00009a00ff527b82 */ /* 0x000ea20000000800 */
[----:B----4-:R-:W-:Y:S01]  /*4d70*/  LEA.HI.X.SX32 R191, R27, R8, 0x1, P0 ;  /* 0x000000081bbf7211 */ /* 0x010fe200000f0eff */
[----:B------:R4:W-:Y:S01]  /*4d80*/  STL [R1+0x5bc], R189 ;  /* 0x0005bcbd01007387 */ /* 0x0009e20000100800 */
[----:B------:R-:W-:-:S03]  /*4d90*/  IMAD R27, R90, 0x2, R41 ;  /* 0x000000025a1b7824 */ /* 0x000fc600078e0229 */
[----:B------:R5:W-:Y:S01]  /*4da0*/  STL [R1+0x5a8], R191 ;  /* 0x0005a8bf01007387 */ /* 0x000be20000100800 */
[----:B------:R-:W-:Y:S01]  /*4db0*/  IMAD R63, R88, 0x2, R27 ;  /* 0x00000002583f7824 */ /* 0x000fe200078e021b */
[-C--:B0-----:R-:W-:Y:S01]  /*4dc0*/  LEA.HI.X.SX32 R190, R89, R8.reuse, 0x1, P1 ;  /* 0x0000000859be7211 */ /* 0x081fe200008f0eff */
[----:B------:R-:W0:Y:S01]  /*4dd0*/  LDC R80, c[0x0][0x268] ;  /* 0x00009a00ff507b82 */ /* 0x000e220000000800 */
[----:B------:R-:W-:Y:S01]  /*4de0*/  CS2R R88, SRZ ;  /* 0x0000000000587805 */ /* 0x000fe2000001ff00 */
[----:B-1----:R-:W-:Y:S01]  /*4df0*/  IMAD R62, R62, 0x2, R63 ;  /* 0x000000023e3e7824 */ /* 0x002fe200078e023f */
[----:B----4-:R-:W-:Y:S01]  /*4e00*/  LEA.HI.X.SX32 R189, R99, R8, 0x1, P3 ;  /* 0x0000000863bd7211 */ /* 0x010fe200018f0eff */
[----:B------:R1:W-:Y:S02]  /*4e10*/  STL [R1+0x5b0], R190 ;  /* 0x0005b0be01007387 */ /* 0x0003e40000100800 */
[----:B-----5:R-:W-:Y:S01]  /*4e20*/  IMAD R61, R61, 0x2, R62 ;  /* 0x000000023d3d7824 */ /* 0x020fe200078e023e */
[----:B------:R-:W-:Y:S01]  /*4e30*/  IADD3 R191, P0, R95, R13, RZ ;  /* 0x0000000d5fbf7210 */ /* 0x000fe20007f1e0ff */
[----:B------:R4:W-:Y:S01]  /*4e40*/  STL [R1+0x5b8], R189 ;  /* 0x0005b8bd01007387 */ /* 0x0009e20000100800 */
[----:B------:R-:W5:Y:S01]  /*4e50*/  LDC R56, c[0x0][0x268] ;  /* 0x00009a00ff387b82 */ /* 0x000f620000000800 */
[----:B---3--:R-:W-:-:S02]  /*4e60*/  IMAD R59, R86, 0x4, R61 ;  /* 0x00000004563b7824 */ /* 0x008fc400078e023d */
[----:B------:R3:W-:Y:S01]  /*4e70*/  STL [R1+0x5c4], R191 ;  /* 0x0005c4bf01007387 */ /* 0x0007e20000100800 */
[----:B-1----:R-:W-:Y:S01]  /*4e80*/  IADD3 R190, P1, R103, R13, RZ ;  /* 0x0000000d67be7210 */ /* 0x002fe20007f3e0ff */
[----:B------:R-:W-:-:S03]  /*4e90*/  IMAD R37, R84, 0x2, R59 ;  /* 0x0000000254257824 */ /* 0x000fc600078e023b */
[----:B------:R-:W1:Y:S01]  /*4ea0*/  LDC R55, c[0x0][0x268] ;  /* 0x00009a00ff377b82 */ /* 0x000e620000000800 */
[----:B----4-:R-:W-:Y:S01]  /*4eb0*/  IADD3 R189, P3, R105, R13, RZ ;  /* 0x0000000d69bd7210 */ /* 0x010fe20007f7e0ff */
[----:B------:R4:W-:Y:S01]  /*4ec0*/  STL [R1+0x5d4], R190 ;  /* 0x0005d4be01007387 */ /* 0x0009e20000100800 */
[----:B---3--:R-:W-:-:S03]  /*4ed0*/  LEA.HI.X.SX32 R191, R95, R8, 0x1, P0 ;  /* 0x000000085fbf7211 */ /* 0x008fc600000f0eff */
[----:B------:R3:W-:Y:S01]  /*4ee0*/  STL [R1+0x5dc], R189 ;  /* 0x0005dcbd01007387 */ /* 0x0007e20000100800 */
[----:B------:R-:W-:Y:S01]  /*4ef0*/  CS2R R94, SRZ ;  /* 0x00000000005e7805 */ /* 0x000fe2000001ff00 */
[----:B------:R-:W1:Y:S02]  /*4f00*/  LDC R78, c[0x0][0x268] ;  /* 0x00009a00ff4e7b82 */ /* 0x000e640000000800 */
[----:B------:R2:W-:Y:S01]  /*4f10*/  STL [R1+0x5c0], R191 ;  /* 0x0005c0bf01007387 */ /* 0x0005e20000100800 */
[-C--:B----4-:R-:W-:Y:S02]  /*4f20*/  LEA.HI.X.SX32 R190, R103, R8.reuse, 0x1, P1 ;  /* 0x0000000867be7211 */ /* 0x090fe400008f0eff */
[----:B---3--:R-:W-:-:S03]  /*4f30*/  LEA.HI.X.SX32 R189, R105, R8, 0x1, P3 ;  /* 0x0000000869bd7211 */ /* 0x008fc600018f0eff */
[----:B------:R3:W-:Y:S01]  /*4f40*/  STL [R1+0x5d0], R190 ;  /* 0x0005d0be01007387 */ /* 0x0007e20000100800 */
[----:B------:R-:W4:Y:S01]  /*4f50*/  LDC R76, c[0x0][0x268] ;  /* 0x00009a00ff4c7b82 */ /* 0x000f220000000800 */
[----:B------:R-:W-:Y:S02]  /*4f60*/  CS2R R104, SRZ ;  /* 0x0000000000687805 */ /* 0x000fe4000001ff00 */
[-C--:B--2---:R-:W-:Y:S01]  /*4f70*/  IADD3 R191, P0, R91, R13.reuse, RZ ;  /* 0x0000000d5bbf7210 */ /* 0x084fe20007f1e0ff */
[----:B------:R2:W-:Y:S04]  /*4f80*/  STL [R1+0x5d8], R189 ;  /* 0x0005d8bd01007387 */ /* 0x0005e80000100800 */
[----:B------:R0:W-:Y:S01]  /*4f90*/  STL [R1+0x5e4], R191 ;  /* 0x0005e4bf01007387 */ /* 0x0001e20000100800 */
[----:B------:R-:W4:Y:S01]  /*4fa0*/  LDC R72, c[0x0][0x268] ;  /* 0x00009a00ff487b82 */ /* 0x000f220000000800 */
[----:B---3--:R-:W-:-:S02]  /*4fb0*/  IADD3 R190, P1, R98, R13, RZ ;  /* 0x0000000d62be7210 */ /* 0x008fc40007f3e0ff */
[----:B--2---:R-:W-:-:S03]  /*4fc0*/  IADD3 R189, P3, R101, R13, RZ ;  /* 0x0000000d65bd7210 */ /* 0x004fc60007f7e0ff */
[----:B------:R2:W-:Y:S02]  /*4fd0*/  STL [R1+0x5ec], R190 ;  /* 0x0005ecbe01007387 */ /* 0x0005e40000100800 */
[----:B------:R-:W3:Y:S01]  /*4fe0*/  LDC R70, c[0x0][0x268] ;  /* 0x00009a00ff467b82 */ /* 0x000ee20000000800 */
[----:B0-----:R-:W-:Y:S01]  /*4ff0*/  LEA.HI.X.SX32 R191, R91, R8, 0x1, P0 ;  /* 0x000000085bbf7211 */ /* 0x001fe200000f0eff */
[----:B------:R0:W-:Y:S01]  /*5000*/  STL [R1+0x5f4], R189 ;  /* 0x0005f4bd01007387 */ /* 0x0001e20000100800 */
[----:B------:R-:W-:-:S03]  /*5010*/  CS2R R90, SRZ ;  /* 0x00000000005a7805 */ /* 0x000fc6000001ff00 */
[----:B------:R5:W-:Y:S01]  /*5020*/  STL [R1+0x5e0], R191 ;  /* 0x0005e0bf01007387 */ /* 0x000be20000100800 */
[-C--:B--2---:R-:W-:Y:S01]  /*5030*/  LEA.HI.X.SX32 R190, R98, R8.reuse, 0x1, P1 ;  /* 0x0000000862be7211 */ /* 0x084fe200008f0eff */
[----:B------:R-:W2:Y:S01]  /*5040*/  LDC R68, c[0x0][0x268] ;  /* 0x00009a00ff447b82 */ /* 0x000ea20000000800 */
[----:B------:R-:W-:Y:S02]  /*5050*/  CS2R R98, SRZ ;  /* 0x0000000000627805 */ /* 0x000fe4000001ff00 */
[----:B0-----:R-:W-:Y:S01]  /*5060*/  LEA.HI.X.SX32 R189, R101, R8, 0x1, P3 ;  /* 0x0000000865bd7211 */ /* 0x001fe200018f0eff */
[----:B------:R0:W-:Y:S01]  /*5070*/  STL [R1+0x5e8], R190 ;  /* 0x0005e8be01007387 */ /* 0x0001e20000100800 */
[----:B------:R-:W-:Y:S02]  /*5080*/  CS2R R100, SRZ ;  /* 0x0000000000647805 */ /* 0x000fe4000001ff00 */
[-C--:B-----5:R-:W-:Y:S01]  /*5090*/  IADD3 R191, P0, R93, R13.reuse, RZ ;  /* 0x0000000d5dbf7210 */ /* 0x0a0fe20007f1e0ff */
[----:B------:R5:W-:Y:S01]  /*50a0*/  STL [R1+0x5f0], R189 ;  /* 0x0005f0bd01007387 */ /* 0x000be20000100800 */
[----:B------:R-:W2:Y:S03]  /*50b0*/  LDC R66, c[0x0][0x268] ;  /* 0x00009a00ff427b82 */ /* 0x000ea60000000800 */
[----:B------:R1:W-:Y:S01]  /*50c0*/  STL [R1+0x5fc], R191 ;  /* 0x0005fcbf01007387 */ /* 0x0003e20000100800 */
[----:B0-----:R-:W-:-:S04]  /*50d0*/  IADD3 R190, P1, R97, R13, RZ ;  /* 0x0000000d61be7210 */ /* 0x001fc80007f3e0ff */
[----:B------:R-:W0:Y:S01]  /*50e0*/  LDC R46, c[0x0][0x268] ;  /* 0x00009a00ff2e7b82 */ /* 0x000e220000000800 */
[----:B-----5:R-:W-:Y:S01]  /*50f0*/  IADD3 R189, P3, R102, R13, RZ ;  /* 0x0000000d66bd7210 */ /* 0x020fe20007f7e0ff */
[----:B------:R5:W-:Y:S01]  /*5100*/  STL [R1+0x604], R190 ;  /* 0x000604be01007387 */ /* 0x000be20000100800 */
[----:B-1----:R-:W-:-:S03]  /*5110*/  LEA.HI.X.SX32 R191, R93, R8, 0x1, P0 ;  /* 0x000000085dbf7211 */ /* 0x002fc600000f0eff */
[----:B------:R1:W-:Y:S01]  /*5120*/  STL [R1+0x614], R189 ;  /* 0x000614bd01007387 */ /* 0x0003e20000100800 */
[----:B------:R-:W-:Y:S01]  /*5130*/  CS2R R92, SRZ ;  /* 0x00000000005c7805 */ /* 0x000fe2000001ff00 */
[----:B------:R-:W0:Y:S02]  /*5140*/  LDC R45, c[0x0][0x268] ;  /* 0x00009a00ff2d7b82 */ /* 0x000e240000000800 */
[----:B------:R4:W-:Y:S01]  /*5150*/  STL [R1+0x5f8], R191 ;  /* 0x0005f8bf01007387 */ /* 0x0009e20000100800 */
[-C--:B-----5:R-:W-:Y:S02]  /*5160*/  LEA.HI.X.SX32 R190, R97, R8.reuse, 0x1, P1 ;  /* 0x0000000861be7211 */ /* 0x0a0fe400008f0eff */
[----:B------:R-:W-:Y:S02]  /*5170*/  CS2R R96, SRZ ;  /* 0x0000000000607805 */ /* 0x000fe4000001ff00 */
[----:B-1----:R-:W-:Y:S01]  /*5180*/  LEA.HI.X.SX32 R189, R102, R8, 0x1, P3 ;  /* 0x0000000866bd7211 */ /* 0x002fe200018f0eff */
[----:B------:R1:W-:Y:S01]  /*5190*/  STL [R1+0x600], R190 ;  /* 0x000600be01007387 */ /* 0x0003e20000100800 */
[----:B------:R-:W5:Y:S01]  /*51a0*/  LDC R44, c[0x0][0x268] ;  /* 0x00009a00ff2c7b82 */ /* 0x000f620000000800 */
[----:B------:R-:W-:-:S02]  /*51b0*/  CS2R R102, SRZ ;  /* 0x0000000000667805 */ /* 0x000fc4000001ff00 */
[CC--:B----4-:R-:W-:Y:S01]  /*51c0*/  IADD3 R191, P0, R21.reuse, R13.reuse, RZ ;  /* 0x0000000d15bf7210 */ /* 0x0d0fe20007f1e0ff */
[----:B------:R4:W-:Y:S03]  /*51d0*/  STL [R1+0x610], R189 ;  /* 0x000610bd01007387 */ /* 0x0009e60000100800 */
[----:B------:R-:W-:Y:S01]  /*51e0*/  LEA.HI.X.SX32 R21, R21, R8, 0x1, P0 ;  /* 0x0000000815157211 */ /* 0x000fe200000f0eff */
[----:B------:R3:W-:Y:S01]  /*51f0*/  STL [R1+0x61c], R191 ;  /* 0x00061cbf01007387 */ /* 0x0007e20000100800 */
[----:B------:R-:W5:Y:S01]  /*5200*/  LDC R43, c[0x0][0x268] ;  /* 0x00009a00ff2b7b82 */ /* 0x000f620000000800 */
[-C--:B-1----:R-:W-:Y:S02]  /*5210*/  IADD3 R190, P1, R57, R13.reuse, RZ ;  /* 0x0000000d39be7210 */ /* 0x082fe40007f3e0ff */
[----:B----4-:R-:W-:-:S03]  /*5220*/  IADD3 R189, P3, R87, R13, RZ ;  /* 0x0000000d57bd7210 */ /* 0x010fc60007f7e0ff */
[----:B------:R1:W-:Y:S02]  /*5230*/  STL [R1+0x624], R190 ;  /* 0x000624be01007387 */ /* 0x0003e40000100800 */
[----:B------:R-:W4:Y:S01]  /*5240*/  LDC R60, c[0x0][0x268] ;  /* 0x00009a00ff3c7b82 */ /* 0x000f220000000800 */
[----:B---3--:R-:W-:Y:S01]  /*5250*/  IADD3 R191, P0, R81, R13, RZ ;  /* 0x0000000d51bf7210 */ /* 0x008fe20007f1e0ff */
[----:B------:R3:W-:Y:S04]  /*5260*/  STL [R1+0x62c], R189 ;  /* 0x00062cbd01007387 */ /* 0x0007e80000100800 */
[----:B------:R2:W-:Y:S01]  /*5270*/  STL [R1+0x618], R21 ;  /* 0x0006181501007387 */ /* 0x0005e20000100800 */
[-C--:B-1----:R-:W-:Y:S01]  /*5280*/  LEA.HI.X.SX32 R190, R57, R8.reuse, 0x1, P1 ;  /* 0x0000000839be7211 */ /* 0x082fe200008f0eff */
[----:B------:R-:W1:Y:S01]  /*5290*/  LDC R58, c[0x0][0x268] ;  /* 0x00009a00ff3a7b82 */ /* 0x000e620000000800 */
[----:B---3--:R-:W-:-:S03]  /*52a0*/  LEA.HI.X.SX32 R189, R87, R8, 0x1, P3 ;  /* 0x0000000857bd7211 */ /* 0x008fc600018f0eff */
[----:B------:R3:W-:Y:S01]  /*52b0*/  STL [R1+0x620], R190 ;  /* 0x000620be01007387 */ /* 0x0007e20000100800 */
[----:B------:R-:W-:Y:S01]  /*52c0*/  CS2R R86, SRZ ;  /* 0x0000000000567805 */ /* 0x000fe2000001ff00 */
[----:B--2---:R-:W-:Y:S02]  /*52d0*/  IMAD R21, R82, 0x2, R37 ;  /* 0x0000000252157824 */ /* 0x004fe400078e0225 */
[----:B------:R2:W-:Y:S01]  /*52e0*/  STL [R1+0x628], R189 ;  /* 0x000628bd01007387 */ /* 0x0005e20000100800 */
[----:B------:R-:W1:Y:S01]  /*52f0*/  LDC R40, c[0x0][0x268] ;  /* 0x00009a00ff287b82 */ /* 0x000e620000000800 */
[----:B------:R-:W-:Y:S02]  /*5300*/  IMAD R57, R80, 0x2, R21 ;  /* 0x0000000250397824 */ /* 0x000fe400078e0215 */
[----:B------:R0:W-:Y:S01]  /*5310*/  STL [R1+0x634], R191 ;  /* 0x000634bf01007387 */ /* 0x0001e20000100800 */
[----:B---3--:R-:W-:Y:S01]  /*5320*/  IADD3 R190, P1, R83, R13, RZ ;  /* 0x0000000d53be7210 */ /* 0x008fe20007f3e0ff */
[----:B------:R-:W-:-:S03]  /*5330*/  IMAD R56, R56, 0x2, R57 ;  /* 0x0000000238387824 */ /* 0x000fc600078e0239 */
[----:B------:R-:W3:Y:S01]  /*5340*/  LDC R39, c[0x0][0x268] ;  /* 0x00009a00ff277b82 */ /* 0x000ee20000000800 */
[----:B--2---:R-:W-:Y:S01]  /*5350*/  IADD3 R189, P3, R85, R13, RZ ;  /* 0x0000000d55bd7210 */ /* 0x004fe20007f7e0ff */
[----:B------:R2:W-:Y:S01]  /*5360*/  STL [R1+0x63c], R190 ;  /* 0x00063cbe01007387 */ /* 0x0005e20000100800 */
[----:B------:R-:W-:Y:S01]  /*5370*/  IMAD R55, R55, 0x2, R56 ;  /* 0x0000000237377824 */ /* 0x000fe200078e0238 */
[-C--:B0-----:R-:W-:Y:S02]  /*5380*/  LEA.HI.X.SX32 R191, R81, R8.reuse, 0x1, P0 ;  /* 0x0000000851bf7211 */ /* 0x081fe400000f0eff */
[----:B------:R0:W-:Y:S01]  /*5390*/  STL [R1+0x644], R189 ;  /* 0x000644bd01007387 */ /* 0x0001e20000100800 */
[----:B------:R-:W-:Y:S01]  /*53a0*/  CS2R R80, SRZ ;  /* 0x0000000000507805 */ /* 0x000fe2000001ff00 */
[----:B------:R-:W3:Y:S02]  /*53b0*/  LDC R54, c[0x0][0x268] ;  /* 0x00009a00ff367b82 */ /* 0x000ee40000000800 */
[----:B------:R5:W-:Y:S01]  /*53c0*/  STL [R1+0x630], R191 ;  /* 0x000630bf01007387 */ /* 0x000be20000100800 */
[----:B--2---:R-:W-:-:S02]  /*53d0*/  LEA.HI.X.SX32 R190, R83, R8, 0x1, P1 ;  /* 0x0000000853be7211 */ /* 0x004fc400008f0eff */
[----:B------:R-:W-:Y:S02]  /*53e0*/  CS2R R82, SRZ ;  /* 0x0000000000527805 */ /* 0x000fe4000001ff00 */
[----:B0-----:R-:W-:Y:S01]  /*53f0*/  LEA.HI.X.SX32 R189, R85, R8, 0x1, P3 ;  /* 0x0000000855bd7211 */ /* 0x001fe200018f0eff */
[----:B------:R0:W-:Y:S01]  /*5400*/  STL [R1+0x638], R190 ;  /* 0x000638be01007387 */ /* 0x0001e20000100800 */
[----:B------:R-:W2:Y:S01]  /*5410*/  LDC R52, c[0x0][0x268] ;  /* 0x00009a00ff347b82 */ /* 0x000ea20000000800 */
[----:B------:R-:W-:Y:S02]  /*5420*/  CS2R R84, SRZ ;  /* 0x0000000000547805 */ /* 0x000fe4000001ff00 */
[-C--:B-----5:R-:W-:Y:S01]  /*5430*/  IADD3 R191, P0, R51, R13.reuse, RZ ;  /* 0x0000000d33bf7210 */ /* 0x0a0fe20007f1e0ff */
[----:B------:R5:W-:Y:S04]  /*5440*/  STL [R1+0x640], R189 ;  /* 0x000640bd01007387 */ /* 0x000be80000100800 */
[----:B------:R4:W-:Y:S01]  /*5450*/  STL [R1+0x654], R191 ;  /* 0x000654bf01007387 */ /* 0x0009e20000100800 */
[----:B------:R-:W2:Y:S01]  /*5460*/  LDC R36, c[0x0][0x268] ;  /* 0x00009a00ff247b82 */ /* 0x000ea20000000800 */
[----:B0-----:R-:W-:-:S02]  /*5470*/  IADD3 R190, P1, R79, R13, RZ ;  /* 0x0000000d4fbe7210 */ /* 0x001fc40007f3e0ff */
[----:B-----5:R-:W-:-:S03]  /*5480*/  IADD3 R189, P3, R53, R13, RZ ;  /* 0x0000000d35bd7210 */ /* 0x020fc60007f7e0ff */
[----:B------:R0:W-:Y:S02]  /*5490*/  STL [R1+0x65c], R190 ;  /* 0x00065cbe01007387 */ /* 0x0001e40000100800 */
[----:B------:R-:W5:Y:S01]  /*54a0*/  LDC R35, c[0x0][0x268] ;  /* 0x00009a00ff237b82 */ /* 0x000f620000000800 */
[-C--:B----4-:R-:W-:Y:S01]  /*54b0*/  LEA.HI.X.SX32 R191, R51, R8.reuse, 0x1, P0 ;  /* 0x0000000833bf7211 */ /* 0x090fe200000f0eff */
[----:B------:R4:W-:Y:S04]  /*54c0*/  STL [R1+0x664], R189 ;  /* 0x000664bd01007387 */ /* 0x0009e80000100800 */
[----:B------:R1:W-:Y:S01]  /*54d0*/  STL [R1+0x650], R191 ;  /* 0x000650bf01007387 */ /* 0x0003e20000100800 */
[-C--:B0-----:R-:W-:Y:S01]  /*54e0*/  LEA.HI.X.SX32 R190, R79, R8.reuse, 0x1, P1 ;  /* 0x000000084fbe7211 */ /* 0x081fe200008f0eff */
[----:B------:R-:W0:Y:S01]  /*54f0*/  LDC R34, c[0x0][0x268] ;  /* 0x00009a00ff227b82 */ /* 0x000e220000000800 */
[----:B----4-:R-:W-:-:S03]  /*5500*/  LEA.HI.X.SX32 R189, R53, R8, 0x1, P3 ;  /* 0x0000000835bd7211 */ /* 0x010fc600018f0eff */
[----:B------:R4:W-:Y:S01]  /*5510*/  STL [R1+0x658], R190 ;  /* 0x000658be01007387 */ /* 0x0009e20000100800 */
[----:B------:R-:W-:Y:S01]  /*5520*/  IMAD R53, R78, 0x2, R55 ;  /* 0x000000024e357824 */ /* 0x000fe200078e0237 */
[----:B------:R-:W-:Y:S02]  /*5530*/  CS2R R78, SRZ ;  /* 0x00000000004e7805 */ /* 0x000fe4000001ff00 */
[-C--:B-1----:R-:W-:Y:S01]  /*5540*/  IADD3 R191, P0, R77, R13.reuse, RZ ;  /* 0x0000000d4dbf7210 */ /* 0x082fe20007f1e0ff */
[----:B------:R1:W-:Y:S01]  /*5550*/  STL [R1+0x660], R189 ;  /* 0x000660bd01007387 */ /* 0x0003e20000100800 */
[----:B------:R-:W-:Y:S01]  /*5560*/  IMAD R51, R76, 0x4, R53 ;  /* 0x000000044c337824 */ /* 0x000fe200078e0235 */
[----:B------:R-:W0:Y:S02]  /*5570*/  LDC R33, c[0x0][0x268] ;  /* 0x00009a00ff217b82 */ /* 0x000e240000000800 */
[----:B------:R3:W-:Y:S01]  /*5580*/  STL [R1+0x66c], R191 ;  /* 0x00066cbf01007387 */ /* 0x0007e20000100800 */
[----:B----4-:R-:W-:-:S02]  /*5590*/  IADD3 R190, P1, R49, R13, RZ ;  /* 0x0000000d31be7210 */ /* 0x010fc40007f3e0ff */
[----:B-1----:R-:W-:-:S03]  /*55a0*/  IADD3 R189, P3, R47, R13, RZ ;  /* 0x0000000d2fbd7210 */ /* 0x002fc60007f7e0ff */
[----:B------:R1:W-:Y:S01]  /*55b0*/  STL [R1+0x674], R190 ;  /* 0x000674be01007387 */ /* 0x0003e20000100800 */
[----:B------:R-:W4:Y:S01]  /*55c0*/  LDC R50, c[0x0][0x268] ;  /* 0x00009a00ff327b82 */ /* 0x000f220000000800 */
[----:B---3--:R-:W-:Y:S02]  /*55d0*/  LEA.HI.X.SX32 R191, R77, R8, 0x1, P0 ;  /* 0x000000084dbf7211 */ /* 0x008fe400000f0eff */
[----:B------:R3:W-:Y:S01]  /*55e0*/  STL [R1+0x67c], R189 ;  /* 0x00067cbd01007387 */ /* 0x0007e20000100800 */
[----:B------:R-:W-:-:S03]  /*55f0*/  CS2R R76, SRZ ;  /* 0x00000000004c7805 */ /* 0x000fc6000001ff00 */
[----:B------:R2:W-:Y:S01]  /*5600*/  STL [R1+0x668], R191 ;  /* 0x000668bf01007387 */ /* 0x0005e20000100800 */
[----:B------:R-:W4:Y:S01]  /*5610*/  LDC R48, c[0x0][0x268] ;  /* 0x00009a00ff307b82 */ /* 0x000f220000000800 */
[-C--:B-1----:R-:W-:Y:S01]  /*5620*/  LEA.HI.X.SX32 R190, R49, R8.reuse, 0x1, P1 ;  /* 0x0000000831be7211 */ /* 0x082fe200008f0eff */
[----:B------:R-:W-:Y:S01]  /*5630*/  IMAD R49, R72, 0x2, R51 ;  /* 0x0000000248317824 */ /* 0x000fe200078e0233 */
[----:B---3--:R-:W-:-:S03]  /*5640*/  LEA.HI.X.SX32 R189, R47, R8, 0x1, P3 ;  /* 0x000000082fbd7211 */ /* 0x008fc600018f0eff */
[----:B------:R1:W-:Y:S01]  /*5650*/  STL [R1+0x670], R190 ;  /* 0x000670be01007387 */ /* 0x0003e20000100800 */
[----:B------:R-:W-:Y:S01]  /*5660*/  IMAD R47, R70, 0x2, R49 ;  /* 0x00000002462f7824 */ /* 0x000fe200078e0231 */
[----:B------:R-:W3:Y:S01]  /*5670*/  LDC R30, c[0x0][0x268] ;  /* 0x00009a00ff1e7b82 */ /* 0x000ee20000000800 */
[-C--:B--2---:R-:W-:Y:S01]  /*5680*/  IADD3 R191, P0, R75, R13.reuse, RZ ;  /* 0x0000000d4bbf7210 */ /* 0x084fe20007f1e0ff */
[----:B------:R2:W-:Y:S04]  /*5690*/  STL [R1+0x678], R189 ;  /* 0x000678bd01007387 */ /* 0x0005e80000100800 */
[----:B------:R5:W-:Y:S01]  /*56a0*/  STL [R1+0x684], R191 ;  /* 0x000684bf01007387 */ /* 0x000be20000100800 */
[-C--:B-1----:R-:W-:Y:S01]  /*56b0*/  IADD3 R190, P1, R31, R13.reuse, RZ ;  /* 0x0000000d1fbe7210 */ /* 0x082fe20007f3e0ff */
[----:B------:R-:W1:Y:S01]  /*56c0*/  LDC R29, c[0x0][0x268] ;  /* 0x00009a00ff1d7b82 */ /* 0x000e620000000800 */
[----:B--2---:R-:W-:-:S03]  /*56d0*/  IADD3 R189, P3, R17, R13, RZ ;  /* 0x0000000d11bd7210 */ /* 0x004fc60007f7e0ff */
[----:B------:R2:W-:Y:S01]  /*56e0*/  STL [R1+0x694], R190 ;  /* 0x000694be01007387 */ /* 0x0005e20000100800 */
[----:B-----5:R-:W-:-:S03]  /*56f0*/  LEA.HI.X.SX32 R191, R75, R8, 0x1, P0 ;  /* 0x000000084bbf7211 */ /* 0x020fc600000f0eff */
[----:B------:R5:W-:Y:S01]  /*5700*/  STL [R1+0x69c], R189 ;  /* 0x00069cbd01007387 */ /* 0x000be20000100800 */
[----:B------:R-:W1:Y:S03]  /*5710*/  LDC R42, c[0x0][0x268] ;  /* 0x00009a00ff2a7b82 */ /* 0x000e660000000800 */
[----:B------:R0:W-:Y:S01]  /*5720*/  STL [R1+0x680], R191 ;  /* 0x000680bf01007387 */ /* 0x0001e20000100800 */
[----:B--2---:R-:W-:Y:S01]  /*5730*/  LEA.HI.X.SX32 R190, R31, R8, 0x1, P1 ;  /* 0x000000081fbe7211 */ /* 0x004fe200008f0eff */
[----:B------:R-:W-:-:S03]  /*5740*/  IMAD R31, R68, 0x2, R47 ;  /* 0x00000002441f7824 */ /* 0x000fc600078e022f */
[----:B------:R-:W2:Y:S01]  /*5750*/  LDC R26, c[0x0][0x268] ;  /* 0x00009a00ff1a7b82 */ /* 0x000ea20000000800 */
[----:B-----5:R-:W-:Y:S01]  /*5760*/  LEA.HI.X.SX32 R189, R17, R8, 0x1, P3 ;  /* 0x0000000811bd7211 */ /* 0x020fe200018f0eff */
[----:B------:R5:W-:Y:S01]  /*5770*/  STL [R1+0x690], R190 ;  /* 0x000690be01007387 */ /* 0x000be20000100800 */
[----:B------:R-:W-:-:S03]  /*5780*/  IADD3 R17, P0, R71, R13, RZ ;  /* 0x0000000d47117210 */ /* 0x000fc60007f1e0ff */
[----:B------:R4:W-:Y:S01]  /*5790*/  STL [R1+0x698], R189 ;  /* 0x000698bd01007387 */ /* 0x0009e20000100800 */
[----:B0-----:R-:W-:Y:S01]  /*57a0*/  LEA.HI.X.SX32 R191, R71, R8, 0x1, P0 ;  /* 0x0000000847bf7211 */ /* 0x001fe200000f0eff */
[----:B------:R-:W0:Y:S01]  /*57b0*/  LDC R25, c[0x0][0x268] ;  /* 0x00009a00ff197b82 */ /* 0x000e220000000800 */
[----:B------:R-:W-:Y:S01]  /*57c0*/  CS2R R70, SRZ ;  /* 0x0000000000467805 */ /* 0x000fe2000001ff00 */
[----:B------:R3:W-:Y:S01]  /*57d0*/  STL [R1+0x6a4], R17 ;  /* 0x0006a41101007387 */ /* 0x0007e20000100800 */
[-C--:B-----5:R-:W-:Y:S02]  /*57e0*/  IADD3 R190, P1, R73, R13.reuse, RZ ;  /* 0x0000000d49be7210 */ /* 0x0a0fe40007f3e0ff */
[----:B----4-:R-:W-:-:S03]  /*57f0*/  IADD3 R189, P3, R74, R13, RZ ;  /* 0x0000000d4abd7210 */ /* 0x010fc60007f7e0ff */
[----:B------:R4:W-:Y:S01]  /*5800*/  STL [R1+0x6ac], R190 ;  /* 0x0006acbe01007387 */ /* 0x0009e20000100800 */
[----:B------:R-:W5:Y:S01]  /*5810*/  LDC R38, c[0x0][0x268] ;  /* 0x00009a00ff267b82 */ /* 0x000f620000000800 */
[----:B---3--:R-:W-:Y:S02]  /*5820*/  IMAD R17, R66, 0x2, R31 ;  /* 0x0000000242117824 */ /* 0x008fe400078e021f */
[----:B------:R3:W-:Y:S02]  /*5830*/  STL [R1+0x6b4], R189 ;  /* 0x0006b4bd01007387 */ /* 0x0007e40000100800 */
[----:B------:R-:W-:Y:S02]  /*5840*/  IMAD R46, R46, 0x2, R17 ;  /* 0x000000022e2e7824 */ /* 0x000fe400078e0211 */
[----:B------:R1:W-:Y:S01]  /*5850*/  STL [R1+0x6a0], R191 ;  /* 0x0006a0bf01007387 */ /* 0x0003e20000100800 */
[----:B------:R-:W5:Y:S01]  /*5860*/  LDC R20, c[0x0][0x268] ;  /* 0x00009a00ff147b82 */ /* 0x000f620000000800 */
[----:B----4-:R-:W-:Y:S01]  /*5870*/  LEA.HI.X.SX32 R190, R73, R8, 0x1, P1 ;  /* 0x0000000849be7211 */ /* 0x010fe200008f0eff */
[----:B------:R-:W-:Y:S01]  /*5880*/  IMAD R45, R45, 0x2, R46 ;  /* 0x000000022d2d7824 */ /* 0x000fe200078e022e */
[----:B------:R-:W-:-:S02]  /*5890*/  CS2R R72, SRZ ;  /* 0x0000000000487805 */ /* 0x000fc4000001ff00 */
[----:B---3--:R-:W-:Y:S01]  /*58a0*/  LEA.HI.X.SX32 R189, R74, R8, 0x1, P3 ;  /* 0x000000084abd7211 */ /* 0x008fe200018f0eff */
[----:B------:R3:W-:Y:S01]  /*58b0*/  STL [R1+0x6a8], R190 ;  /* 0x0006a8be01007387 */ /* 0x0007e20000100800 */
[----:B------:R-:W-:Y:S01]  /*58c0*/  IMAD R44, R44, 0x4, R45 ;  /* 0x000000042c2c7824 */ /* 0x000fe200078e022d */
[----:B------:R-:W4:Y:S01]  /*58d0*/  LDC R19, c[0x0][0x268] ;  /* 0x00009a00ff137b82 */ /* 0x000f220000000800 */
[-C--:B-1----:R-:W-:Y:S01]  /*58e0*/  IADD3 R191, P0, R69, R13.reuse, RZ ;  /* 0x0000000d45bf7210 */ /* 0x082fe20007f1e0ff */
[----:B------:R1:W-:Y:S01]  /*58f0*/  STL [R1+0x6b0], R189 ;  /* 0x0006b0bd01007387 */ /* 0x0003e20000100800 */
[----:B------:R-:W-:Y:S01]  /*5900*/  IMAD R43, R43, 0x2, R44 ;  /* 0x000000022b2b7824 */ /* 0x000fe200078e022c */
[----:B------:R-:W-:Y:S02]  /*5910*/  CS2R R74, SRZ ;  /* 0x00000000004a7805 */ /* 0x000fe4000001ff00 */
[----:B------:R2:W-:Y:S01]  /*5920*/  STL [R1+0x6bc], R191 ;  /* 0x0006bcbf01007387 */ /* 0x0005e20000100800 */
[-C--:B---3--:R-:W-:Y:S01]  /*5930*/  IADD3 R190, P1, R67, R13.reuse, RZ ;  /* 0x0000000d43be7210 */ /* 0x088fe20007f3e0ff */
[----:B------:R-:W3:Y:S01]  /*5940*/  LDC R32, c[0x0][0x268] ;  /* 0x00009a00ff207b82 */ /* 0x000ee20000000800 */
[----:B-1----:R-:W-:-:S03]  /*5950*/  IADD3 R189, P3, R65, R13, RZ ;  /* 0x0000000d41bd7210 */ /* 0x002fc60007f7e0ff */
[----:B------:R1:W-:Y:S01]  /*5960*/  STL [R1+0x6c4], R190 ;  /* 0x0006c4be01007387 */ /* 0x0003e20000100800 */
[----:B--2---:R-:W-:-:S03]  /*5970*/  LEA.HI.X.SX32 R191, R69, R8, 0x1, P0 ;  /* 0x0000000845bf7211 */ /* 0x004fc600000f0eff */
[----:B------:R2:W-:Y:S01]  /*5980*/  STL [R1+0x6d4], R189 ;  /* 0x0006d4bd01007387 */ /* 0x0005e20000100800 */
[----:B------:R-:W3:Y:S01]  /*5990*/  LDC R12, c[0x0][0x268] ;  /* 0x00009a00ff0c7b82 */ /* 0x000ee20000000800 */
[----:B------:R-:W-:Y:S02]  /*59a0*/  CS2R R68, SRZ ;  /* 0x0000000000447805 */ /* 0x000fe4000001ff00 */
[----:B------:R0:W-:Y:S01]  /*59b0*/  STL [R1+0x6b8], R191 ;  /* 0x0006b8bf01007387 */ /* 0x0001e20000100800 */
[-C--:B-1----:R-:W-:Y:S02]  /*59c0*/  LEA.HI.X.SX32 R190, R67, R8.reuse, 0x1, P1 ;  /* 0x0000000843be7211 */ /* 0x082fe400008f0eff */
[----:B------:R-:W-:Y:S02]  /*59d0*/  CS2R R66, SRZ ;  /* 0x0000000000427805 */ /* 0x000fe4000001ff00 */
[----:B------:R-:W1:Y:S01]  /*59e0*/  LDC R9, c[0x0][0x268] ;  /* 0x00009a00ff097b82 */ /* 0x000e620000000800 */
[----:B--2---:R-:W-:Y:S01]  /*59f0*/  LEA.HI.X.SX32 R189, R65, R8, 0x1, P3 ;  /* 0x0000000841bd7211 */ /* 0x004fe200018f0eff */
[----:B------:R2:W-:Y:S01]  /*5a00*/  STL [R1+0x6c0], R190 ;  /* 0x0006c0be01007387 */ /* 0x0005e20000100800 */
[----:B0-----:R-:W-:-:S03]  /*5a10*/  IADD3 R191, P0, R64, R13, RZ ;  /* 0x0000000d40bf7210 */ /* 0x001fc60007f1e0ff */
[----:B------:R0:W-:Y:S02]  /*5a20*/  STL [R1+0x6d0], R189 ;  /* 0x0006d0bd01007387 */ /* 0x0001e40000100800 */
[----:B------:R-:W1:Y:S02]  /*5a30*/  LDC R16, c[0x0][0x268] ;  /* 0x00009a00ff107b82 */ /* 0x000e640000000800 */
[----:B------:R5:W-:Y:S01]  /*5a40*/  STL [R1+0x6dc], R191 ;  /* 0x0006dcbf01007387 */ /* 0x000be20000100800 */
[-C--:B--2---:R-:W-:Y:S02]  /*5a50*/  IADD3 R190, P1, R41, R13.reuse, RZ ;  /* 0x0000000d29be7210 */ /* 0x084fe40007f3e0ff */
[----:B0-----:R-:W-:-:S03]  /*5a60*/  IADD3 R189, P3, R27, R13, RZ ;  /* 0x0000000d1bbd7210 */ /* 0x001fc60007f7e0ff */
[----:B------:R0:W-:Y:S01]  /*5a70*/  STL [R1+0x6e4], R190 ;  /* 0x0006e4be01007387 */ /* 0x0001e20000100800 */
[----:B------:R-:W2:Y:S01]  /*5a80*/  LDC R11, c[0x0][0x268] ;  /* 0x00009a00ff0b7b82 */ /* 0x000ea20000000800 */
[----:B-----5:R-:W-:Y:S02]  /*5a90*/  LEA.HI.X.SX32 R191, R64, R8, 0x1, P0 ;  /* 0x0000000840bf7211 */ /* 0x020fe400000f0eff */
[----:B------:R5:W-:Y:S01]  /*5aa0*/  STL [R1+0x6ec], R189 ;  /* 0x0006ecbd01007387 */ /* 0x000be20000100800 */
[----:B------:R-:W-:-:S03]  /*5ab0*/  CS2R R64, SRZ ;  /* 0x0000000000407805 */ /* 0x000fc6000001ff00 */
[----:B------:R4:W-:Y:S01]  /*5ac0*/  STL [R1+0x6d8], R191 ;  /* 0x0006d8bf01007387 */ /* 0x0009e20000100800 */
[----:B------:R-:W2:Y:S01]  /*5ad0*/  LDC R10, c[0x0][0x268] ;  /* 0x00009a00ff0a7b82 */ /* 0x000ea20000000800 */
[-C--:B0-----:R-:W-:Y:S01]  /*5ae0*/  LEA.HI.X.SX32 R190, R41, R8.reuse, 0x1, P1 ;  /* 0x0000000829be7211 */ /* 0x081fe200008f0eff */
[----:B------:R-:W-:Y:S01]  /*5af0*/  IMAD R41, R60, 0x2, R43 ;  /* 0x000000023c297824 */ /* 0x000fe200078e022b */
[----:B-----5:R-:W-:-:S03]  /*5b00*/  LEA.HI.X.SX32 R189, R27, R8, 0x1, P3 ;  /* 0x000000081bbd7211 */ /* 0x020fc600018f0eff */
[----:B------:R0:W-:Y:S01]  /*5b10*/  STL [R1+0x6e0], R190 ;  /* 0x0006e0be01007387 */ /* 0x0001e20000100800 */
[----:B------:R-:W-:Y:S01]  /*5b20*/  IMAD R27, R58, 0x2, R41 ;  /* 0x000000023a1b7824 */ /* 0x000fe200078e0229 */
[----:B------:R-:W5:Y:S01]  /*5b30*/  LDC R15, c[0x0][0x268] ;  /* 0x00009a00ff0f7b82 */ /* 0x000f620000000800 */
[----:B----4-:R-:W-:Y:S01]  /*5b40*/  IADD3 R191, P0, R63, R13, RZ ;  /* 0x0000000d3fbf7210 */ /* 0x010fe20007f1e0ff */
[----:B------:R4:W-:Y:S01]  /*5b50*/  STL [R1+0x6e8], R189 ;  /* 0x0006e8bd01007387 */ /* 0x0009e20000100800 */
[----:B------:R-:W-:-:S03]  /*5b60*/  IMAD R40, R40, 0x2, R27 ;  /* 0x0000000228287824 */ /* 0x000fc600078e021b */
[----:B------:R3:W-:Y:S01]  /*5b70*/  STL [R1+0x6f4], R191 ;  /* 0x0006f4bf01007387 */ /* 0x0007e20000100800 */
[----:B------:R-:W-:Y:S01]  /*5b80*/  IMAD R39, R39, 0x2, R40 ;  /* 0x0000000227277824 */ /* 0x000fe200078e0228 */
[-C--:B0-----:R-:W-:Y:S01]  /*5b90*/  IADD3 R190, P1, R62, R13.reuse, RZ ;  /* 0x0000000d3ebe7210 */ /* 0x081fe20007f3e0ff */
[----:B------:R-:W0:Y:S01]  /*5ba0*/  LDC R14, c[0x0][0x268] ;  /* 0x00009a00ff0e7b82 */ /* 0x000e220000000800 */
[----:B----4-:R-:W-:-:S03]  /*5bb0*/  IADD3 R189, P3, R61, R13, RZ ;  /* 0x0000000d3dbd7210 */ /* 0x010fc60007f7e0ff */
[----:B------:R4:W-:Y:S01]  /*5bc0*/  STL [R1+0x6fc], R190 ;  /* 0x0006fcbe01007387 */ /* 0x0009e20000100800 */
[----:B---3--:R-:W-:-:S03]  /*5bd0*/  LEA.HI.X.SX32 R191, R63, R8, 0x1, P0 ;  /* 0x000000083fbf7211 */ /* 0x008fc600000f0eff */
[----:B------:R3:W-:Y:S01]  /*5be0*/  STL [R1+0x704], R189 ;  /* 0x000704bd01007387 */ /* 0x0007e20000100800 */
[----:B------:R-:W0:Y:S03]  /*5bf0*/  LDC R18, c[0x0][0x268] ;  /* 0x00009a00ff127b82 */ /* 0x000e260000000800 */
[----:B------:R1:W-:Y:S01]  /*5c00*/  STL [R1+0x6f0], R191 ;  /* 0x0006f0bf01007387 */ /* 0x0003e20000100800 */
[-C--:B----4-:R-:W-:Y:S02]  /*5c10*/  LEA.HI.X.SX32 R190, R62, R8.reuse, 0x1, P1 ;  /* 0x000000083ebe7211 */ /* 0x090fe400008f0eff */
[----:B------:R-:W-:Y:S02]  /*5c20*/  CS2R R62, SRZ ;  /* 0x00000000003e7805 */ /* 0x000fe4000001ff00 */
[----:B------:R-:W4:Y:S01]  /*5c30*/  LDC R22, c[0x0][0x268] ;  /* 0x00009a00ff167b82 */ /* 0x000f220000000800 */
[----:B---3--:R-:W-:Y:S01]  /*5c40*/  LEA.HI.X.SX32 R189, R61, R8, 0x1, P3 ;  /* 0x000000083dbd7211 */ /* 0x008fe200018f0eff */
[----:B------:R3:W-:Y:S01]  /*5c50*/  STL [R1+0x6f8], R190 ;  /* 0x0006f8be01007387 */ /* 0x0007e20000100800 */
[----:B------:R-:W-:-:S02]  /*5c60*/  CS2R R60, SRZ ;  /* 0x00000000003c7805 */ /* 0x000fc4000001ff00 */
[-C--:B-1----:R-:W-:Y:S01]  /*5c70*/  IADD3 R191, P0, R59, R13.reuse, RZ ;  /* 0x0000000d3bbf7210 */ /* 0x082fe20007f1e0ff */
[----:B------:R1:W-:Y:S02]  /*5c80*/  STL [R1+0x700], R189 ;  /* 0x000700bd01007387 */ /* 0x0003e40000100800 */
[----:B------:R-:W4:Y:S02]  /*5c90*/  LDC R23, c[0x0][0x268] ;  /* 0x00009a00ff177b82 */ /* 0x000f240000000800 */
[----:B------:R2:W-:Y:S01]  /*5ca0*/  STL [R1+0x714], R191 ;  /* 0x000714bf01007387 */ /* 0x0005e20000100800 */
[-C--:B---3--:R-:W-:Y:S02]  /*5cb0*/  IADD3 R190, P1, R37, R13.reuse, RZ ;  /* 0x0000000d25be7210 */ /* 0x088fe40007f3e0ff */
[----:B-1----:R-:W-:-:S03]  /*5cc0*/  IADD3 R189, P3, R21, R13, RZ ;  /* 0x0000000d15bd7210 */ /* 0x002fc60007f7e0ff */
[----:B------:R1:W-:Y:S01]  /*5cd0*/  STL [R1+0x71c], R190 ;  /* 0x00071cbe01007387 */ /* 0x0003e20000100800 */
[----:B------:R-:W3:Y:S01]  /*5ce0*/  LDC R24, c[0x0][0x268] ;  /* 0x00009a00ff187b82 */ /* 0x000ee20000000800 */
[----:B--2---:R-:W-:Y:S02]  /*5cf0*/  LEA.HI.X.SX32 R191, R59, R8, 0x1, P0 ;  /* 0x000000083bbf7211 */ /* 0x004fe400000f0eff */
[----:B------:R2:W-:Y:S01]  /*5d00*/  STL [R1+0x724], R189 ;  /* 0x000724bd01007387 */ /* 0x0005e20000100800 */
[----:B------:R-:W-:-:S03]  /*5d10*/  CS2R R58, SRZ ;  /* 0x00000000003a7805 */ /* 0x000fc6000001ff00 */
[----:B------:R5:W-:Y:S01]  /*5d20*/  STL [R1+0x710], R191 ;  /* 0x000710bf01007387 */ /* 0x000be20000100800 */
[----:B------:R-:W3:Y:S01]  /*5d30*/  LDC R28, c[0x0][0x268] ;  /* 0x00009a00ff1c7b82 */ /* 0x000ee20000000800 */
[-C--:B-1----:R-:W-:Y:S02]  /*5d40*/  LEA.HI.X.SX32 R190, R37, R8.reuse, 0x1, P1 ;  /* 0x0000000825be7211 */ /* 0x082fe400008f0eff */
[----:B--2---:R-:W-:-:S03]  /*5d50*/  LEA.HI.X.SX32 R189, R21, R8, 0x1, P3 ;  /* 0x0000000815bd7211 */ /* 0x004fc600018f0eff */
[----:B------:R1:W-:Y:S01]  /*5d60*/  STL [R1+0x718], R190 ;  /* 0x000718be01007387 */ /* 0x0003e20000100800 */
[----:B------:R-:W-:Y:S01]  /*5d70*/  IMAD R21, R54, 0x2, R39 ;  /* 0x0000000236157824 */ /* 0x000fe200078e0227 */
[----:B-----5:R-:W-:Y:S02]  /*5d80*/  IADD3 R191, P0, R57, R13, RZ ;  /* 0x0000000d39bf7210 */ /* 0x020fe40007f1e0ff */
[----:B------:R2:W-:Y:S01]  /*5d90*/  STL [R1+0x720], R189 ;  /* 0x000720bd01007387 */ /* 0x0005e20000100800 */
[----:B------:R-:W-:-:S03]  /*5da0*/  IMAD R37, R52, 0x4, R21 ;  /* 0x0000000434257824 */ /* 0x000fc600078e0215 */
[----:B------:R5:W-:Y:S01]  /*5db0*/  STL [R1+0x72c], R191 ;  /* 0x00072cbf01007387 */ /* 0x000be20000100800 */
[----:B------:R-:W-:Y:S01]  /*5dc0*/  IMAD R36, R36, 0x2, R37 ;  /* 0x0000000224247824 */ /* 0x000fe200078e0225 */
[----:B-1----:R-:W-:-:S03]  /*5dd0*/  IADD3 R190, P1, R56, R13, RZ ;  /* 0x0000000d38be7210 */ /* 0x002fc60007f3e0ff */
[----:B------:R-:W-:Y:S01]  /*5de0*/  IMAD R35, R35, 0x2, R36 ;  /* 0x0000000223237824 */ /* 0x000fe200078e0224 */
[----:B--2---:R-:W-:Y:S01]  /*5df0*/  IADD3 R189, P3, R55, R13, RZ ;  /* 0x0000000d37bd7210 */ /* 0x004fe20007f7e0ff */
[----:B------:R1:W-:Y:S02]  /*5e00*/  STL [R1+0x734], R190 ;  /* 0x000734be01007387 */ /* 0x0003e40000100800 */
[----:B------:R-:W-:Y:S01]  /*5e10*/  IMAD R34, R34, 0x2, R35 ;  /* 0x0000000222227824 */ /* 0x000fe200078e0223 */
[-C--:B-----5:R-:W-:Y:S01]  /*5e20*/  LEA.HI.X.SX32 R191, R57, R8.reuse, 0x1, P0 ;  /* 0x0000000839bf7211 */ /* 0x0a0fe200000f0eff */
[----:B------:R2:W-:Y:S02]  /*5e30*/  STL [R1+0x73c], R189 ;  /* 0x00073cbd01007387 */ /* 0x0005e40000100800 */
[----:B------:R-:W-:Y:S02]  /*5e40*/  IMAD R33, R33, 0x2, R34 ;  /* 0x0000000221217824 */ /* 0x000fe400078e0222 */
[----:B------:R5:W-:Y:S01]  /*5e50*/  STL [R1+0x728], R191 ;  /* 0x000728bf01007387 */ /* 0x000be20000100800 */
[----:B-1----:R-:W-:-:S02]  /*5e60*/  LEA.HI.X.SX32 R190, R56, R8, 0x1, P1 ;  /* 0x0000000838be7211 */ /* 0x002fc400008f0eff */
[----:B------:R-:W-:Y:S02]  /*5e70*/  CS2R R56, SRZ ;  /* 0x0000000000387805 */ /* 0x000fe4000001ff00 */
[----:B--2---:R-:W-:Y:S01]  /*5e80*/  LEA.HI.X.SX32 R189, R55, R8, 0x1, P3 ;  /* 0x0000000837bd7211 */ /* 0x004fe200018f0eff */
[----:B------:R1:W-:Y:S01]  /*5e90*/  STL [R1+0x730], R190 ;  /* 0x000730be01007387 */ /* 0x0003e20000100800 */
[----:B------:R-:W-:Y:S02]  /*5ea0*/  CS2R R54, SRZ ;  /* 0x0000000000367805 */ /* 0x000fe4000001ff00 */
[-C--:B-----5:R-:W-:Y:S01]  /*5eb0*/  IADD3 R191, P0, R53, R13.reuse, RZ ;  /* 0x0000000d35bf7210 */ /* 0x0a0fe20007f1e0ff */
[----:B------:R2:W-:Y:S04]  /*5ec0*/  STL [R1+0x738], R189 ;  /* 0x000738bd01007387 */ /* 0x0005e80000100800 */
[----:B------:R5:W-:Y:S01]  /*5ed0*/  STL [R1+0x744], R191 ;  /* 0x000744bf01007387 */ /* 0x000be20000100800 */
[----:B-1----:R-:W-:-:S02]  /*5ee0*/  IADD3 R190, P1, R51, R13, RZ ;  /* 0x0000000d33be7210 */ /* 0x002fc40007f3e0ff */
[----:B--2---:R-:W-:-:S03]  /*5ef0*/  IADD3 R189, P3, R49, R13, RZ ;  /* 0x0000000d31bd7210 */ /* 0x004fc60007f7e0ff */
[----:B------:R1:W-:Y:S01]  /*5f00*/  STL [R1+0x754], R190 ;  /* 0x000754be01007387 */ /* 0x0003e20000100800 */
[----:B-----5:R-:W-:-:S03]  /*5f10*/  LEA.HI.X.SX32 R191, R53, R8, 0x1, P0 ;  /* 0x0000000835bf7211 */ /* 0x020fc600000f0eff */
[----:B------:R2:W-:Y:S01]  /*5f20*/  STL [R1+0x75c], R189 ;  /* 0x00075cbd01007387 */ /* 0x0005e20000100800 */
[----:B------:R-:W-:-:S03]  /*5f30*/  CS2R R52, SRZ ;  /* 0x0000000000347805 */ /* 0x000fc6000001ff00 */
[----:B------:R5:W-:Y:S01]  /*5f40*/  STL [R1+0x740], R191 ;  /* 0x000740bf01007387 */ /* 0x000be20000100800 */
[-C--:B-1----:R-:W-:Y:S02]  /*5f50*/  LEA.HI.X.SX32 R190, R51, R8.reuse, 0x1, P1 ;  /* 0x0000000833be7211 */ /* 0x082fe400008f0eff */
[----:B--2---:R-:W-:-:S03]  /*5f60*/  LEA.HI.X.SX32 R189, R49, R8, 0x1, P3 ;  /* 0x0000000831bd7211 */ /* 0x004fc600018f0eff */
[----:B------:R1:W-:Y:S01]  /*5f70*/  STL [R1+0x750], R190 ;  /* 0x000750be01007387 */ /* 0x0003e20000100800 */
[----:B-----5:R-:W-:-:S03]  /*5f80*/  IADD3 R191, P0, R47, R13, RZ ;  /* 0x0000000d2fbf7210 */ /* 0x020fc60007f1e0ff */
[----:B------:R2:W-:Y:S04]  /*5f90*/  STL [R1+0x758], R189 ;  /* 0x000758bd01007387 */ /* 0x0005e80000100800 */
[----:B------:R5:W-:Y:S01]  /*5fa0*/  STL [R1+0x764], R191 ;  /* 0x000764bf01007387 */ /* 0x000be20000100800 */
[-C--:B-1----:R-:W-:Y:S02]  /*5fb0*/  IADD3 R190, P1, R31, R13.reuse, RZ ;  /* 0x0000000d1fbe7210 */ /* 0x082fe40007f3e0ff */
[----:B--2---:R-:W-:-:S03]  /*5fc0*/  IADD3 R189, P3, R17, R13, RZ ;  /* 0x0000000d11bd7210 */ /* 0x004fc60007f7e0ff */
[----:B------:R1:W-:Y:S01]  /*5fd0*/  STL [R1+0x76c], R190 ;  /* 0x00076cbe01007387 */ /* 0x0003e20000100800 */
[----:B-----5:R-:W-:-:S03]  /*5fe0*/  LEA.HI.X.SX32 R191, R47, R8, 0x1, P0 ;  /* 0x000000082fbf7211 */ /* 0x020fc600000f0eff */
[----:B------:R2:W-:Y:S04]  /*5ff0*/  STL [R1+0x774], R189 ;  /* 0x000774bd01007387 */ /* 0x0005e80000100800 */
[----:B------:R5:W-:Y:S01]  /*6000*/  STL [R1+0x760], R191 ;  /* 0x000760bf01007387 */ /* 0x000be20000100800 */
[-C--:B-1----:R-:W-:Y:S02]  /*6010*/  LEA.HI.X.SX32 R190, R31, R8.reuse, 0x1, P1 ;  /* 0x000000081fbe7211 */ /* 0x082fe400008f0eff */
[----:B--2---:R-:W-:-:S03]  /*6020*/  LEA.HI.X.SX32 R189, R17, R8, 0x1, P3 ;  /* 0x0000000811bd7211 */ /* 0x004fc600018f0eff */
[----:B------:R1:W-:Y:S01]  /*6030*/  STL [R1+0x768], R190 ;  /* 0x000768be01007387 */ /* 0x0003e20000100800 */
[----:B------:R-:W-:Y:S01]  /*6040*/  IMAD R17, R50, 0x2, R33 ;  /* 0x0000000232117824 */ /* 0x000fe200078e0221 */
[----:B------:R-:W-:Y:S02]  /*6050*/  CS2R R50, SRZ ;  /* 0x0000000000327805 */ /* 0x000fe4000001ff00 */
[-C--:B-----5:R-:W-:Y:S01]  /*6060*/  IADD3 R191, P0, R46, R13.reuse, RZ ;  /* 0x0000000d2ebf7210 */ /* 0x0a0fe20007f1e0ff */
[----:B------:R2:W-:Y:S01]  /*6070*/  STL [R1+0x770], R189 ;  /* 0x000770bd01007387 */ /* 0x0005e20000100800 */
[----:B------:R-:W-:Y:S01]  /*6080*/  IMAD R31, R48, 0x2, R17 ;  /* 0x00000002301f7824 */ /* 0x000fe200078e0211 */
[----:B------:R-:W-:Y:S02]  /*6090*/  CS2R R48, SRZ ;  /* 0x0000000000307805 */ /* 0x000fe4000001ff00 */
[----:B------:R5:W-:Y:S01]  /*60a0*/  STL [R1+0x77c], R191 ;  /* 0x00077cbf01007387 */ /* 0x000be20000100800 */
[----:B------:R-:W-:Y:S01]  /*60b0*/  IMAD R30, R30, 0x4, R31 ;  /* 0x000000041e1e7824 */ /* 0x000fe200078e021f */
[----:B-1----:R-:W-:-:S03]  /*60c0*/  IADD3 R190, P1, R45, R13, RZ ;  /* 0x0000000d2dbe7210 */ /* 0x002fc60007f3e0ff */
[----:B------:R-:W-:Y:S01]  /*60d0*/  IMAD R29, R29, 0x2, R30 ;  /* 0x000000021d1d7824 */ /* 0x000fe200078e021e */
[----:B--2---:R-:W-:Y:S01]  /*60e0*/  IADD3 R189, P3, R44, R13, RZ ;  /* 0x0000000d2cbd7210 */ /* 0x004fe20007f7e0ff */
        /* <DEDUP_REMOVED lines=8> */
[----:B------:R-:W-:Y:S02]  /*6170*/  CS2R R44, SRZ ;  /* 0x00000000002c7805 */ /* 0x000fe4000001ff00 */
[-C--:B-----5:R-:W-:Y:S01]  /*6180*/  IADD3 R191, P0, R43, R13.reuse, RZ ;  /* 0x0000000d2bbf7210 */ /* 0x0a0fe20007f1e0ff */
        /* <DEDUP_REMOVED lines=13> */
[----:B-----5:R-:W-:Y:S01]  /*6260*/  IADD3 R191, P0, R40, R13, RZ ;  /* 0x0000000d28bf7210 */ /* 0x020fe20007f1e0ff */
[----:B------:R2:W-:Y:S01]  /*6270*/  STL [R1+0x7a8], R189 ;  /* 0x0007a8bd01007387 */ /* 0x0005e20000100800 */
[----:B------:R-:W-:-:S03]  /*6280*/  IMAD R26, R26, 0x2, R27 ;  /* 0x000000021a1a7824 */ /* 0x000fc600078e021b */
[----:B------:R5:W-:Y:S01]  /*6290*/  STL [R1+0x7b4], R191 ;  /* 0x0007b4bf01007387 */ /* 0x000be20000100800 */
[----:B------:R-:W-:Y:S01]  /*62a0*/  IMAD R25, R25, 0x2, R26 ;  /* 0x0000000219197824 */ /* 0x000fe200078e021a */
[-C--:B-1----:R-:W-:Y:S02]  /*62b0*/  IADD3 R190, P1, R39, R13.reuse, RZ ;  /* 0x0000000d27be7210 */ /* 0x082fe40007f3e0ff */
        /* <DEDUP_REMOVED lines=9> */
[----:B------:R-:W-:-:S03]  /*6350*/  IADD3 R21, P0, R37, R13, RZ ;  /* 0x0000000d25157210 */ /* 0x000fc60007f1e0ff */
[----:B------:R2:W-:Y:S01]  /*6360*/  STL [R1+0x7c0], R189 ;  /* 0x0007c0bd01007387 */ /* 0x0005e20000100800 */
[----:B-----5:R-:W-:-:S03]  /*6370*/  LEA.HI.X.SX32 R191, R37, R8, 0x1, P0 ;  /* 0x0000000825bf7211 */ /* 0x020fc600000f0eff */
[----:B------:R5:W-:Y:S01]  /*6380*/  STL [R1+0x7d4], R21 ;  /* 0x0007d41501007387 */ /* 0x000be20000100800 */
[-C--:B-1----:R-:W-:Y:S02]  /*6390*/  IADD3 R190, P1, R36, R13.reuse, RZ ;  /* 0x0000000d24be7210 */ /* 0x082fe40007f3e0ff */
[----:B--2---:R-:W-:-:S03]  /*63a0*/  IADD3 R189, P3, R35, R13, RZ ;  /* 0x0000000d23bd7210 */ /* 0x004fc60007f7e0ff */
[----:B------:R1:W-:Y:S01]  /*63b0*/  STL [R1+0x7dc], R190 ;  /* 0x0007dcbe01007387 */ /* 0x0003e20000100800 */
[----:B-----5:R-:W-:-:S03]  /*63c0*/  IMAD R21, R38, 0x2, R25 ;  /* 0x0000000226157824 */ /* 0x020fc600078e0219 */
[----:B------:R2:W-:Y:S01]  /*63d0*/  STL [R1+0x7e4], R189 ;  /* 0x0007e4bd01007387 */ /* 0x0005e20000100800 */
[----:B------:R-:W-:Y:S01]  /*63e0*/  CS2R R38, SRZ ;  /* 0x0000000000267805 */ /* 0x000fe2000001ff00 */
[----:B------:R-:W-:Y:S02]  /*63f0*/  IMAD R20, R20, 0x2, R21 ;  /* 0x0000000214147824 */ /* 0x000fe400078e0215 */
[----:B------:R5:W-:Y:S01]  /*6400*/  STL [R1+0x7d0], R191 ;  /* 0x0007d0bf01007387 */ /* 0x000be20000100800 */
[-C--:B-1----:R-:W-:Y:S01]  /*6410*/  LEA.HI.X.SX32 R190, R36, R8.reuse, 0x1, P1 ;  /* 0x0000000824be7211 */ /* 0x082fe200008f0eff */
[----:B------:R-:W-:Y:S01]  /*6420*/  IMAD R19, R19, 0x4, R20 ;  /* 0x0000000413137824 */ /* 0x000fe200078e0214 */
[----:B------:R-:W-:Y:S02]  /*6430*/  CS2R R36, SRZ ;  /* 0x0000000000247805 */ /* 0x000fe4000001ff00 */
[----:B--2---:R-:W-:Y:S01]  /*6440*/  LEA.HI.X.SX32 R189, R35, R8, 0x1, P3 ;  /* 0x0000000823bd7211 */ /* 0x004fe200018f0eff */
        /* <DEDUP_REMOVED lines=30> */
[----:B-1----:R-:W-:Y:S01]  /*6630*/  LEA.HI.X.SX32 R190, R30, R8, 0x1, P1 ;  /* 0x000000081ebe7211 */ /* 0x002fe200008f0eff */
[----:B------:R-:W-:Y:S01]  /*6640*/  IMAD R15, R15, 0x4, R10 ;  /* 0x000000040f0f7824 */ /* 0x000fe200078e020a */
[----:B------:R-:W-:-:S02]  /*6650*/  CS2R R30, SRZ ;  /* 0x00000000001e7805 */ /* 0x000fc4000001ff00 */
[----:B--2---:R-:W-:Y:S01]  /*6660*/  LEA.HI.X.SX32 R189, R29, R8, 0x1, P3 ;  /* 0x000000081dbd7211 */ /* 0x004fe200018f0eff */
[----:B------:R1:W-:Y:S01]  /*6670*/  STL [R1+0x810], R190 ;  /* 0x000810be01007387 */ /* 0x0003e20000100800 */
[----:B0-----:R-:W-:Y:S01]  /*6680*/  IMAD R14, R14, 0x2, R15 ;  /* 0x000000020e0e7824 */ /* 0x001fe200078e020f */
[-C--:B-----5:R-:W-:Y:S02]  /*6690*/  IADD3 R191, P0, R27, R13.reuse, RZ ;  /* 0x0000000d1bbf7210 */ /* 0x0a0fe40007f1e0ff */
[----:B------:R0:W-:Y:S04]  /*66a0*/  STL [R1+0x818], R189 ;  /* 0x000818bd01007387 */ /* 0x0001e80000100800 */
[----:B------:R2:W-:Y:S01]  /*66b0*/  STL [R1+0x824], R191 ;  /* 0x000824bf01007387 */ /* 0x0005e20000100800 */
[----:B-1----:R-:W-:-:S02]  /*66c0*/  IADD3 R190, P1, R26, R13, RZ ;  /* 0x0000000d1abe7210 */ /* 0x002fc40007f3e0ff */
[----:B0-----:R-:W-:-:S03]  /*66d0*/  IADD3 R189, P3, R25, R13, RZ ;  /* 0x0000000d19bd7210 */ /* 0x001fc60007f7e0ff */
[----:B------:R0:W-:Y:S01]  /*66e0*/  STL [R1+0x82c], R190 ;  /* 0x00082cbe01007387 */ /* 0x0001e20000100800 */
[----:B--2---:R-:W-:-:S03]  /*66f0*/  LEA.HI.X.SX32 R191, R27, R8, 0x1, P0 ;  /* 0x000000081bbf7211 */ /* 0x004fc600000f0eff */
[----:B------:R1:W-:Y:S04]  /*6700*/  STL [R1+0x834], R189 ;  /* 0x000834bd01007387 */ /* 0x0003e80000100800 */
[----:B------:R2:W-:Y:S01]  /*6710*/  STL [R1+0x820], R191 ;  /* 0x000820bf01007387 */ /* 0x0005e20000100800 */
[-C--:B0-----:R-:W-:Y:S02]  /*6720*/  LEA.HI.X.SX32 R190, R26, R8.reuse, 0x1, P1 ;  /* 0x000000081abe7211 */ /* 0x081fe400008f0eff */
[----:B------:R-:W-:Y:S02]  /*6730*/  CS2R R26, SRZ ;  /* 0x00000000001a7805 */ /* 0x000fe4000001ff00 */
[----:B-1----:R-:W-:Y:S01]  /*6740*/  LEA.HI.X.SX32 R189, R25, R8, 0x1, P3 ;  /* 0x0000000819bd7211 */ /* 0x002fe200018f0eff */
[----:B------:R0:W-:Y:S01]  /*6750*/  STL [R1+0x828], R190 ;  /* 0x000828be01007387 */ /* 0x0001e20000100800 */
[----:B--2---:R-:W-:-:S03]  /*6760*/  IADD3 R191, P0, R21, R13, RZ ;  /* 0x0000000d15bf7210 */ /* 0x004fc60007f1e0ff */
[----:B------:R1:W-:Y:S01]  /*6770*/  STL [R1+0x830], R189 ;  /* 0x000830bd01007387 */ /* 0x0003e20000100800 */
[----:B------:R-:W-:-:S03]  /*6780*/  LEA.HI.X.SX32 R21, R21, R8, 0x1, P0 ;  /* 0x0000000815157211 */ /* 0x000fc600000f0eff */
[----:B------:R2:W-:Y:S01]  /*6790*/  STL [R1+0x83c], R191 ;  /* 0x00083cbf01007387 */ /* 0x0005e20000100800 */
[-C--:B0-----:R-:W-:Y:S02]  /*67a0*/  IADD3 R190, P1, R20, R13.reuse, RZ ;  /* 0x0000000d14be7210 */ /* 0x081fe40007f3e0ff */
[----:B-1----:R-:W-:-:S03]  /*67b0*/  IADD3 R189, P3, R19, R13, RZ ;  /* 0x0000000d13bd7210 */ /* 0x002fc60007f7e0ff */
[----:B------:R0:W-:Y:S01]  /*67c0*/  STL [R1+0x844], R190 ;  /* 0x000844be01007387 */ /* 0x0001e20000100800 */
[-C--:B------:R-:W-:Y:S02]  /*67d0*/  LEA.HI.X.SX32 R20, R20, R8.reuse, 0x1, P1 ;  /* 0x0000000814147211 */ /* 0x080fe400008f0eff */
[----:B------:R-:W-:Y:S01]  /*67e0*/  LEA.HI.X.SX32 R19, R19, R8, 0x1, P3 ;  /* 0x0000000813137211 */ /* 0x000fe200018f0eff */
[----:B------:R-:W-:Y:S01]  /*67f0*/  STL [R1+0x854], R189 ;  /* 0x000854bd01007387 */ /* 0x000fe20000100800 */
[----:B--2---:R-:W-:-:S03]  /*6800*/  SHF.R.S32.HI R191, RZ, 0x1f, R129 ;  /* 0x0000001fffbf7819 */ /* 0x004fc60000011481 */
[----:B------:R1:W-:Y:S01]  /*6810*/  STL [R1+0x838], R21 ;  /* 0x0008381501007387 */ /* 0x0003e20000100800 */
[----:B0-----:R-:W-:-:S03]  /*6820*/  IMAD.MOV.U32 R190, RZ, RZ, -0x800000 ;  /* 0xff800000ffbe7424 */ /* 0x001fc600078e00ff */
[----:B------:R0:W-:Y:S04]  /*6830*/  STL [R1+0x840], R20 ;  /* 0x0008401401007387 */ /* 0x0001e80000100800 */
[----:B------:R2:W-:Y:S01]  /*6840*/  STL [R1+0x850], R19 ;  /* 0x0008501301007387 */ /* 0x0005e20000100800 */
[-C--:B-1----:R-:W-:Y:S02]  /*6850*/  IADD3 R21, P0, R17, R13.reuse, RZ ;  /* 0x0000000d11157210 */ /* 0x082fe40007f1e0ff */
[----:B0-----:R-:W-:-:S03]  /*6860*/  IADD3 R20, P3, R9, R13, RZ ;  /* 0x0000000d09147210 */ /* 0x001fc60007f7e0ff */
[----:B------:R0:W-:Y:S01]  /*6870*/  STL [R1+0x85c], R21 ;  /* 0x00085c1501007387 */ /* 0x0001e20000100800 */
[----:B--2---:R-:W-:-:S04]  /*6880*/  IADD3 R19, P1, R12, R13, RZ ;  /* 0x0000000d0c137210 */ /* 0x004fc80007f3e0ff */
[----:B------:R-:W-:Y:S01]  /*6890*/  LEA.HI.X.SX32 R12, R12, R8, 0x1, P1 ;  /* 0x000000080c0c7211 */ /* 0x000fe200008f0eff */
[----:B------:R1:W-:Y:S01]  /*68a0*/  STL [R1+0x864], R19 ;  /* 0x0008641301007387 */ /* 0x0003e20000100800 */
[----:B0-----:R-:W-:-:S03]  /*68b0*/  IMAD R21, R7, 0xf, RZ ;  /* 0x0000000f07157824 */ /* 0x001fc600078e02ff */
[----:B------:R0:W-:Y:S02]  /*68c0*/  STL [R1+0x86c], R20 ;  /* 0x00086c1401007387 */ /* 0x0001e40000100800 */
[----:B------:R-:W-:Y:S02]  /*68d0*/  SHF.R.S32.HI R168, RZ, 0x1f, R21 ;  /* 0x0000001fffa87819 */ /* 0x000fe40000011415 */
[-C--:B-1----:R-:W-:Y:S02]  /*68e0*/  LEA.HI.X.SX32 R19, R17, R8.reuse, 0x1, P0 ;  /* 0x0000000811137211 */ /* 0x082fe400000f0eff */
[----:B------:R-:W-:Y:S01]  /*68f0*/  LEA.HI.X.SX32 R17, R9, R8, 0x1, P3 ;  /* 0x0000000809117211 */ /* 0x000fe200018f0eff */
[----:B------:R-:W-:Y:S01]  /*6900*/  IMAD R9, R18, 0x2, R14 ;  /* 0x0000000212097824 */ /* 0x000fe200078e020e */
[----:B------:R-:W-:Y:S01]  /*6910*/  IADD3 R18, P1, R11, R13, RZ ;  /* 0x0000000d0b127210 */ /* 0x000fe20007f3e0ff */
[----:B------:R1:W-:Y:S01]  /*6920*/  STL [R1+0x858], R19 ;  /* 0x0008581301007387 */ /* 0x0003e20000100800 */
[----:B0-----:R-:W-:-:S03]  /*6930*/  IMAD R20, R7, 0xe, RZ ;  /* 0x0000000e07147824 */ /* 0x001fc600078e02ff */
[----:B------:R0:W-:Y:S02]  /*6940*/  STL [R1+0x860], R12 ;  /* 0x0008600c01007387 */ /* 0x0001e40000100800 */
[----:B------:R-:W-:Y:S02]  /*6950*/  SHF.R.S32.HI R165, RZ, 0x1f, R20 ;  /* 0x0000001fffa57819 */ /* 0x000fe40000011414 */
[----:B------:R2:W-:Y:S01]  /*6960*/  STL [R1+0x868], R17 ;  /* 0x0008681101007387 */ /* 0x0005e20000100800 */
[----:B-1----:R-:W-:Y:S01]  /*6970*/  IMAD R19, R7, 0xd, RZ ;  /* 0x0000000d07137824 */ /* 0x002fe200078e02ff */
[----:B0-----:R-:W-:-:S04]  /*6980*/  IADD3 R12, P0, R16, R13, RZ ;  /* 0x0000000d100c7210 */ /* 0x001fc80007f1e0ff */
[----:B------:R-:W-:Y:S02]  /*6990*/  SHF.R.S32.HI R163, RZ, 0x1f, R19 ;  /* 0x0000001fffa37819 */ /* 0x000fe40000011413 */
[----:B--2---:R-:W-:Y:S01]  /*69a0*/  IADD3 R17, P3, R10, R13, RZ ;  /* 0x0000000d0a117210 */ /* 0x004fe20007f7e0ff */
[----:B------:R4:W-:Y:S04]  /*69b0*/  STL [R1+0x874], R12 ;  /* 0x0008740c01007387 */ /* 0x0009e80000100800 */
[----:B------:R0:W-:Y:S04]  /*69c0*/  STL [R1+0x87c], R18 ;  /* 0x00087c1201007387 */ /* 0x0001e80000100800 */
[----:B------:R1:W-:Y:S01]  /*69d0*/  STL [R1+0x8b0], R17 ;  /* 0x0008b01101007387 */ /* 0x0003e20000100800 */
[----:B----4-:R-:W-:-:S02]  /*69e0*/  IMAD R12, R22, 0x2, R9 ;  /* 0x00000002160c7824 */ /* 0x010fc400078e0209 */
[----:B------:R-:W-:Y:S01]  /*69f0*/  IMAD.SHL.U32 R22, R7, 0x10, RZ ;  /* 0x0000001007167824 */ /* 0x000fe200078e00ff */
[-C--:B0-----:R-:W-:Y:S02]  /*6a00*/  LEA.HI.X.SX32 R18, R16, R8.reuse, 0x1, P0 ;  /* 0x0000000810127211 */ /* 0x081fe400000f0eff */
[-C--:B------:R-:W-:Y:S02]  /*6a10*/  LEA.HI.X.SX32 R16, R10, R8.reuse, 0x1, P3 ;  /* 0x000000080a107211 */ /* 0x080fe400018f0eff */
[----:B-1----:R-:W-:Y:S01]  /*6a20*/  LEA.HI.X.SX32 R17, R11, R8, 0x1, P1 ;  /* 0x000000080b117211 */ /* 0x002fe200008f0eff */
[----:B------:R0:W-:Y:S01]  /*6a30*/  STL [R1+0x870], R18 ;  /* 0x0008701201007387 */ /* 0x0001e20000100800 */
[----:B------:R-:W-:Y:S01]  /*6a40*/  IADD3 R10, P0, R15, R13, RZ ;  /* 0x0000000d0f0a7210 */ /* 0x000fe20007f1e0ff */
[----:B------:R-:W-:Y:S01]  /*6a50*/  IMAD R11, R23, 0x2, R12 ;  /* 0x00000002170b7824 */ /* 0x000fe200078e020c */
[----:B------:R-:W-:Y:S01]  /*6a60*/  SHF.R.S32.HI R170, RZ, 0x1f, R22 ;  /* 0x0000001fffaa7819 */ /* 0x000fe20000011416 */
[----:B------:R1:W-:Y:S01]  /*6a70*/  STL [R1+0x878], R17 ;  /* 0x0008781101007387 */ /* 0x0003e20000100800 */
[----:B------:R-:W-:-:S03]  /*6a80*/  IMAD R23, R7, 0x11, RZ ;  /* 0x0000001107177824 */ /* 0x000fc600078e02ff */
[----:B------:R2:W-:Y:S01]  /*6a90*/  STL [R1+0x8ac], R16 ;  /* 0x0008ac1001007387 */ /* 0x0005e20000100800 */
[----:B0-----:R-:W-:Y:S01]  /*6aa0*/  IMAD.SHL.U32 R18, R7, 0x2, RZ ;  /* 0x0000000207127824 */ /* 0x001fe200078e00ff */
[----:B------:R-:W-:Y:S02]  /*6ab0*/  SHF.R.S32.HI R173, RZ, 0x1f, R23 ;  /* 0x0000001fffad7819 */ /* 0x000fe40000011417 */
[----:B------:R3:W-:Y:S01]  /*6ac0*/  STL [R1+0x8b4], R10 ;  /* 0x0008b40a01007387 */ /* 0x0007e20000100800 */
[----:B-1----:R-:W-:Y:S02]  /*6ad0*/  IADD3 R17, P3, R9, R13, RZ ;  /* 0x0000000d09117210 */ /* 0x002fe40007f7e0ff */
[----:B------:R-:W-:Y:S02]  /*6ae0*/  IADD3 R224, P2, R18, R5, RZ ;  /* 0x0000000512e07210 */ /* 0x000fe40007f5e0ff */
[----:B--2---:R-:W-:Y:S02]  /*6af0*/  IADD3 R16, P1, R14, R13, RZ ;  /* 0x0000000d0e107210 */ /* 0x004fe40007f3e0ff */
[----:B------:R-:W-:Y:S01]  /*6b00*/  SHF.R.S32.HI R135, RZ, 0x1f, R18 ;  /* 0x0000001fff877819 */ /* 0x000fe20000011412 */
[----:B---3--:R-:W-:-:S02]  /*6b10*/  IMAD R10, R24, 0x2, R11 ;  /* 0x00000002180a7824 */ /* 0x008fc400078e020b */
[----:B------:R0:W-:Y:S01]  /*6b20*/  STL [R1+0x8b8], R16 ;  /* 0x0008b81001007387 */ /* 0x0001e20000100800 */
[----:B------:R-:W-:Y:S01]  /*6b30*/  IADD3 R225, P5, R18, R4, RZ ;  /* 0x0000000412e17210 */ /* 0x000fe20007fbe0ff */
[----:B------:R-:W-:Y:S01]  /*6b40*/  IMAD.X R18, R135, 0x1, R2, P2 ;  /* 0x0000000187127824 */ /* 0x000fe200010e0602 */
[----:B------:R-:W-:Y:S01]  /*6b50*/  CS2R R24, SRZ ;  /* 0x0000000000187805 */ /* 0x000fe2000001ff00 */
[----:B------:R1:W-:Y:S01]  /*6b60*/  STL [R1+0x8bc], R17 ;  /* 0x0008bc1101007387 */ /* 0x0003e20000100800 */
[-C--:B0-----:R-:W-:Y:S02]  /*6b70*/  LEA.HI.X.SX32 R16, R15, R8.reuse, 0x1, P0 ;  /* 0x000000080f107211 */ /* 0x081fe400000f0eff */
[-C--:B------:R-:W-:Y:S02]  /*6b80*/  LEA.HI.X.SX32 R15, R14, R8.reuse, 0x1, P1 ;  /* 0x000000080e0f7211 */ /* 0x080fe400008f0eff */
[----:B------:R-:W-:Y:S01]  /*6b90*/  LEA.HI.X.SX32 R14, R9, R8, 0x1, P3 ;  /* 0x00000008090e7211 */ /* 0x000fe200018f0eff */
[----:B------:R-:W-:Y:S01]  /*6ba0*/  IMAD R9, R28, 0x2, R10 ;  /* 0x000000021c097824 */ /* 0x000fe200078e020a */
[----:B------:R0:W-:Y:S01]  /*6bb0*/  STL [R1+0x880], R16 ;  /* 0x0008801001007387 */ /* 0x0001e20000100800 */
[----:B-1----:R-:W-:Y:S01]  /*6bc0*/  IMAD R17, R7, 0x3, RZ ;  /* 0x0000000307117824 */ /* 0x002fe200078e02ff */
[----:B------:R-:W-:-:S02]  /*6bd0*/  CS2R R28, SRZ ;  /* 0x00000000001c7805 */ /* 0x000fc4000001ff00 */
[----:B------:R1:W-:Y:S02]  /*6be0*/  STL [R1+0x884], R15 ;  /* 0x0008840f01007387 */ /* 0x0003e40000100800 */
[----:B------:R-:W-:Y:S02]  /*6bf0*/  SHF.R.S32.HI R137, RZ, 0x1f, R17 ;  /* 0x0000001fff897819 */ /* 0x000fe40000011411 */
[----:B------:R2:W-:Y:S01]  /*6c00*/  STL [R1+0x89c], R14 ;  /* 0x00089c0e01007387 */ /* 0x0005e20000100800 */
[-C--:B0-----:R-:W-:Y:S02]  /*6c10*/  IADD3 R16, P0, R12, R13.reuse, RZ ;  /* 0x0000000d0c107210 */ /* 0x081fe40007f1e0ff */
[----:B-1----:R-:W-:-:S03]  /*6c20*/  IADD3 R15, P1, R11, R13, RZ ;  /* 0x0000000d0b0f7210 */ /* 0x002fc60007f3e0ff */
[----:B------:R0:W-:Y:S01]  /*6c30*/  STL [R1+0x8a0], R16 ;  /* 0x0008a01001007387 */ /* 0x0001e20000100800 */
[-C--:B------:R-:W-:Y:S02]  /*6c40*/  LEA.HI.X.SX32 R12, R12, R8.reuse, 0x1, P0 ;  /* 0x000000080c0c7211 */ /* 0x080fe400000f0eff */
[CC--:B--2---:R-:W-:Y:S01]  /*6c50*/  IADD3 R14, P3, R10.reuse, R13.reuse, RZ ;  /* 0x0000000d0a0e7210 */ /* 0x0c4fe20007f7e0ff */
[----:B------:R1:W-:Y:S01]  /*6c60*/  STL [R1+0x8a4], R15 ;  /* 0x0008a40f01007387 */ /* 0x0003e20000100800 */
[----:B------:R-:W-:Y:S02]  /*6c70*/  IADD3 R13, P4, R9, R13, RZ ;  /* 0x0000000d090d7210 */ /* 0x000fe40007f9e0ff */
[-C--:B------:R-:W-:Y:S01]  /*6c80*/  LEA.HI.X.SX32 R11, R11, R8.reuse, 0x1, P1 ;  /* 0x000000080b0b7211 */ /* 0x080fe200008f0eff */
[----:B------:R2:W-:Y:S01]  /*6c90*/  STL [R1+0x8a8], R14 ;  /* 0x0008a80e01007387 */ /* 0x0005e20000100800 */
[-C--:B------:R-:W-:Y:S01]  /*6ca0*/  LEA.HI.X.SX32 R10, R10, R8.reuse, 0x1, P3 ;  /* 0x000000080a0a7211 */ /* 0x080fe200018f0eff */
[----:B0-----:R-:W-:Y:S01]  /*6cb0*/  IMAD.SHL.U32 R16, R7, 0x4, RZ ;  /* 0x0000000407107824 */ /* 0x001fe200078e00ff */
[----:B------:R-:W-:Y:S01]  /*6cc0*/  LEA.HI.X.SX32 R8, R9, R8, 0x1, P4 ;  /* 0x0000000809087211 */ /* 0x000fe200020f0eff */
[----:B------:R0:W-:Y:S01]  /*6cd0*/  STL [R1+0x898], R13 ;  /* 0x0008980d01007387 */ /* 0x0001e20000100800 */
[----:B------:R-:W-:Y:S01]  /*6ce0*/  IMAD R9, R7, 0xb, RZ ;  /* 0x0000000b07097824 */ /* 0x000fe200078e02ff */
[----:B------:R-:W-:Y:S01]  /*6cf0*/  IADD3 R189, P1, R5, R7, RZ ;  /* 0x0000000705bd7210 */ /* 0x000fe20007f3e0ff */
[C---:B-1----:R-:W-:Y:S01]  /*6d00*/  IMAD R15, R7.reuse, 0x5, RZ ;  /* 0x00000005070f7824 */ /* 0x042fe200078e02ff */
[----:B------:R1:W-:Y:S01]  /*6d10*/  STL [R1+0x888], R12 ;  /* 0x0008880c01007387 */ /* 0x0003e20000100800 */
[----:B------:R-:W-:Y:S01]  /*6d20*/  SHF.R.S32.HI R140, RZ, 0x1f, R16 ;  /* 0x0000001fff8c7819 */ /* 0x000fe20000011410 */
[C---:B--2---:R-:W-:Y:S01]  /*6d30*/  IMAD R14, R7.reuse, 0x6, RZ ;  /* 0x00000006070e7824 */ /* 0x044fe200078e02ff */
[----:B------:R-:W-:Y:S01]  /*6d40*/  SHF.R.S32.HI R158, RZ, 0x1f, R9 ;  /* 0x0000001fff9e7819 */ /* 0x000fe20000011409 */
[----:B------:R2:W-:Y:S01]  /*6d50*/  STL [R1+0x88c], R11 ;  /* 0x00088c0b01007387 */ /* 0x0005e20000100800 */
[----:B------:R-:W-:Y:S01]  /*6d60*/  SHF.R.S32.HI R142, RZ, 0x1f, R15 ;  /* 0x0000001fff8e7819 */ /* 0x000fe2000001140f */
[C---:B0-----:R-:W-:Y:S01]  /*6d70*/  IMAD R13, R7.reuse, 0x7, RZ ;  /* 0x00000007070d7824 */ /* 0x041fe200078e02ff */
[----:B------:R-:W-:Y:S01]  /*6d80*/  SHF.R.S32.HI R145, RZ, 0x1f, R14 ;  /* 0x0000001fff917819 */ /* 0x000fe2000001140e */
[----:B------:R0:W-:Y:S01]  /*6d90*/  STL [R1+0x890], R10 ;  /* 0x0008900a01007387 */ /* 0x0001e20000100800 */
[----:B-1----:R-:W-:-:S02]  /*6da0*/  IMAD.SHL.U32 R12, R7, 0x8, RZ ;  /* 0x00000008070c7824 */ /* 0x002fc400078e00ff */
[----:B------:R-:W-:Y:S01]  /*6db0*/  SHF.R.S32.HI R147, RZ, 0x1f, R13 ;  /* 0x0000001fff937819 */ /* 0x000fe2000001140d */
[----:B------:R1:W-:Y:S01]  /*6dc0*/  STL [R1+0x894], R8 ;  /* 0x0008940801007387 */ /* 0x0003e20000100800 */
[C---:B--2---:R-:W-:Y:S01]  /*6dd0*/  IMAD R11, R7.reuse, 0x9, RZ ;  /* 0x00000009070b7824 */ /* 0x044fe200078e02ff */
[----:B------:R-:W-:Y:S02]  /*6de0*/  SHF.R.S32.HI R150, RZ, 0x1f, R12 ;  /* 0x0000001fff967819 */ /* 0x000fe4000001140c */
[----:B------:R2:W-:Y:S01]  /*6df0*/  STL [R1+0xd8], R189 ;  /* 0x0000d8bd01007387 */ /* 0x0005e20000100800 */
[C---:B0-----:R-:W-:Y:S01]  /*6e00*/  IMAD R10, R7.reuse, 0xa, RZ ;  /* 0x0000000a070a7824 */ /* 0x041fe200078e02ff */
[----:B------:R-:W-:Y:S01]  /*6e10*/  SHF.R.S32.HI R153, RZ, 0x1f, R11 ;  /* 0x0000001fff997819 */ /* 0x000fe2000001140b */
[----:B-1----:R-:W-:Y:S01]  /*6e20*/  IMAD R8, R7, 0xc, RZ ;  /* 0x0000000c07087824 */ /* 0x002fe200078e02ff */
[----:B------:R-:W-:Y:S02]  /*6e30*/  IADD3 R7, P0, R4, R7, RZ ;  /* 0x0000000704077210 */ /* 0x000fe40007f1e0ff */
[----:B------:R-:W-:Y:S01]  /*6e40*/  SHF.R.S32.HI R155, RZ, 0x1f, R10 ;  /* 0x0000001fff9b7819 */ /* 0x000fe2000001140a */
[----:B--2---:R-:W-:Y:S01]  /*6e50*/  IMAD.MOV.U32 R189, RZ, RZ, -0x800000 ;  /* 0xff800000ffbd7424 */ /* 0x004fe200078e00ff */
[----:B------:R-:W-:Y:S01]  /*6e60*/  SHF.R.S32.HI R160, RZ, 0x1f, R8 ;  /* 0x0000001fffa07819 */ /* 0x000fe20000011408 */
[----:B------:R0:W-:Y:S02]  /*6e70*/  STL [R1+0xe0], R7 ;  /* 0x0000e00701007387 */ /* 0x0001e40000100800 */
[----:B0-----:R-:W-:Y:S01]  /*6e80*/  LOP3.LUT R7, R188, 0x20, RZ, 0x3c, !PT ;  /* 0x00000020bc077812 */ /* 0x001fe200078e3cff */
[----:B------:R-:W-:-:S05]  /*6e90*/  IMAD.MOV.U32 R188, RZ, RZ, 0x3f800000 ;  /* 0x3f800000ffbc7424 */ /* 0x000fca00078e00ff */
[----:B------:R-:W-:Y:S04]  /*6ea0*/  STL [R1+0xd0], R188 ;  /* 0x0000d0bc01007387 */ /* 0x000fe80000100800 */
[----:B------:R0:W-:Y:S04]  /*6eb0*/  STL [R1+0x50], R190 ;  /* 0x000050be01007387 */ /* 0x0001e80000100800 */
[----:B------:R1:W-:Y:S04]  /*6ec0*/  STL [R1+0x4c], R189 ;  /* 0x00004cbd01007387 */ /* 0x0003e80000100800 */
[----:B------:R2:W-:Y:S01]  /*6ed0*/  STL [R1+0xcc], R188 ;  /* 0x0000ccbc01007387 */ /* 0x0005e20000100800 */
[----:B0-----:R-:W-:-:S03]  /*6ee0*/  SHF.R.S32.HI R190, RZ, 0x1f, R128 ;  /* 0x0000001fffbe7819 */ /* 0x001fc60000011480 */
[----:B------:R0:W-:Y:S01]  /*6ef0*/  STL [R1+0xe8], R224 ;  /* 0x0000e8e001007387 */ /* 0x0001e20000100800 */
[----:B-1----:R-:W-:-:S03]  /*6f00*/  SHF.R.S32.HI R189, RZ, 0x1f, R127 ;  /* 0x0000001fffbd7819 */ /* 0x002fc6000001147f */
[----:B------:R-:W-:Y:S01]  /*6f10*/  STL [R1+0xf0], R225 ;  /* 0x0000f0e101007387 */ /* 0x000fe20000100800 */
[----:B--2---:R-:W-:Y:S02]  /*6f20*/  SHF.R.S32.HI R188, RZ, 0x1f, R126 ;  /* 0x0000001fffbc7819 */ /* 0x004fe4000001147e */
[C---:B0-----:R-:W-:Y:S02]  /*6f30*/  IADD3 R224, P3, R17.reuse, R5, RZ ;  /* 0x0000000511e07210 */ /* 0x041fe40007f7e0ff */
[----:B------:R-:W-:-:S03]  /*6f40*/  IADD3 R17, P4, R17, R4, RZ ;  /* 0x0000000411117210 */ /* 0x000fc60007f9e0ff */
[----:B------:R0:W-:Y:S04]  /*6f50*/  STL [R1+0xf8], R224 ;  /* 0x0000f8e001007387 */ /* 0x0001e80000100800 */
[----:B------:R1:W-:Y:S04]  /*6f60*/  STL [R1+0xe4], R18 ;  /* 0x0000e41201007387 */ /* 0x0003e80000100800 */
[----:B------:R2:W-:Y:S01]  /*6f70*/  STL [R1+0x100], R17 ;  /* 0x0001001101007387 */ /* 0x0005e20000100800 */
[----:B0-----:R-:W-:Y:S01]  /*6f80*/  IMAD.X R224, R135, 0x1, R0, P5 ;  /* 0x0000000187e07824 */ /* 0x001fe200028e0600 */
[----:B-1----:R-:W-:-:S04]  /*6f90*/  IADD3 R18, P2, R16, R5, RZ ;  /* 0x0000000510127210 */ /* 0x002fc80007f5e0ff */
[----:B------:R-:W-:Y:S01]  /*6fa0*/  STL [R1+0xec], R224 ;  /* 0x0000ece001007387 */ /* 0x000fe20000100800 */
[----:B------:R-:W-:Y:S01]  /*6fb0*/  IADD3 R16, P5, R16, R4, RZ ;  /* 0x0000000410107210 */ /* 0x000fe20007fbe0ff */
[C---:B--2---:R-:W-:Y:S02]  /*6fc0*/  IMAD.X R17, R137.reuse, 0x1, R2, P3 ;  /* 0x0000000189117824 */ /* 0x044fe400018e0602 */
        /* <DEDUP_REMOVED lines=69> */
[----:B------:R0:W-:Y:S01]  /*7420*/  STL [R1+0x17c], R10 ;  /* 0x00017c0a01007387 */ /* 0x0001e20000100800 */
[----:B--2---:R-:W-:-:S03]  /*7430*/  IMAD.X R8, R160, 0x1, R2, P2 ;  /* 0x00000001a0087824 */ /* 0x004fc600010e0602 */
[----:B------:R1:W-:Y:S04]  /*7440*/  STL [R1+0x198], R9 ;  /* 0x0001980901007387 */ /* 0x0003e80000100800 */
[----:B------:R2:W-:Y:S01]  /*7450*/  STL [R1+0x184], R8 ;  /* 0x0001840801007387 */ /* 0x0005e20000100800 */
[----:B0-----:R-:W-:Y:S01]  /*7460*/  IADD3 R10, P4, R19, R4, RZ ;  /* 0x00000004130a7210 */ /* 0x001fe20007f9e0ff */
[----:B-1----:R-:W-:-:S04]  /*7470*/  IMAD.X R9, R160, 0x1, R0, P5 ;  /* 0x00000001a0097824 */ /* 0x002fc800028e0600 */
[----:B------:R0:W-:Y:S01]  /*7480*/  STL [R1+0x1a0], R10 ;  /* 0x0001a00a01007387 */ /* 0x0001e20000100800 */
[----:B--2---:R-:W-:-:S03]  /*7490*/  IADD3 R8, P2, R20, R5, RZ ;  /* 0x0000000514087210 */ /* 0x004fc60007f5e0ff */
        /* <DEDUP_REMOVED lines=36> */
[----:B------:R1:W-:Y:S01]  /*76e0*/  STL [R1+0x1d4], R9 ;  /* 0x0001d40901007387 */ /* 0x0003e20000100800 */
[----:B------:R-:W-:-:S03]  /*76f0*/  CS2R R114, SRZ ;  /* 0x0000000000727805 */ /* 0x000fc6000001ff00 */
        /* <DEDUP_REMOVED lines=16> */
[----:B------:R-:W-:Y:S01]  /*7800*/  CS2R R116, SRZ ;  /* 0x0000000000747805 */ /* 0x000fe2000001ff00 */
[----:B--2---:R-:W-:Y:S02]  /*7810*/  IMAD.X R8, R178, 0x1, R0, P4 ;  /* 0x00000001b2087824 */ /* 0x004fe400020e0600 */
        /* <DEDUP_REMOVED lines=14> */
[----:B0-----:R-:W-:Y:S02]  /*7900*/  IADD3 R10, P5, R119, R4, RZ ;  /* 0x00000004770a7210 */ /* 0x001fe40007fbe0ff */
[----:B------:R-:W-:Y:S01]  /*7910*/  CS2R R118, SRZ ;  /* 0x0000000000767805 */ /* 0x000fe2000001ff00 */
[----:B-1----:R-:W-:Y:S02]  /*7920*/  IMAD.X R9, R180, 0x1, R0, P4 ;  /* 0x00000001b4097824 */ /* 0x002fe400020e0600 */
        /* <DEDUP_REMOVED lines=328> */
[----:B------:R-:W-:Y:S01]  /*8db0*/  STL [R1+0x4ac], R10 ;  /* 0x0004ac0a01007387 */ /* 0x000fe20000100800 */
[----:B--2---:R-:W-:-:S03]  /*8dc0*/  IADD3 R8, P2, R176, R5, RZ ;  /* 0x00000005b0087210 */ /* 0x004fc60007f5e0ff */
[----:B------:R0:W-:Y:S04]  /*8dd0*/  STL [R1+0x498], R9 ;  /* 0x0004980901007387 */ /* 0x0001e80000100800 */
[----:B------:R1:W-:Y:S01]  /*8de0*/  STL [R1+0x4b4], R8 ;  /* 0x0004b40801007387 */ /* 0x0003e20000100800 */
[----:B0-----:R-:W-:Y:S01]  /*8df0*/  IMAD.X R9, R220, 0x1, R2, P3 ;  /* 0x00000001dc097824 */ /* 0x001fe200018e0602 */
[----:B-1----:R-:W-:-:S04]  /*8e00*/  IADD3 R8, P3, R176, R4, RZ ;  /* 0x00000004b0087210 */ /* 0x002fc80007f7e0ff */
        /* <DEDUP_REMOVED lines=10> */
[----:B0-----:R-:W-:Y:S02]  /*8eb0*/  IMAD.X R9, R222, 0x1, R2, P1 ;  /* 0x00000001de097824 */ /* 0x001fe400008e0602 */
[----:B-1----:R-:W-:-:S05]  /*8ec0*/  IMAD.X R8, R221, 0x1, R0, P3 ;  /* 0x00000001dd087824 */ /* 0x002fca00018e0600 */
[----:B------:R0:W-:Y:S04]  /*8ed0*/  STL [R1+0x4b8], R8 ;  /* 0x0004b80801007387 */ /* 0x0001e80000100800 */
[----:B------:R1:W-:Y:S01]  /*8ee0*/  STL [R1+0xd4], R9 ;  /* 0x0000d40901007387 */ /* 0x0003e20000100800 */
[----:B0-----:R-:W-:Y:S02]  /*8ef0*/  IMAD.X R8, R222, 0x1, R0, P0 ;  /* 0x00000001de087824 */ /* 0x001fe400000e0600 */
[----:B-1----:R-:W-:-:S03]  /*8f00*/  IMAD.X R9, R223, 0x1, R2, P4 ;  /* 0x00000001df097824 */ /* 0x002fc600020e0602 */
[----:B------:R0:W-:Y:S04]  /*8f10*/  STL [R1+0xdc], R8 ;  /* 0x0000dc0801007387 */ /* 0x0001e80000100800 */
[----:B------:R1:W-:Y:S01]  /*8f20*/  STL [R1+0x4c0], R9 ;  /* 0x0004c00901007387 */ /* 0x0003e20000100800 */
[----:B0-----:R-:W-:Y:S01]  /*8f30*/  IMAD.X R8, R223, 0x1, R0, P2 ;  /* 0x00000001df087824 */ /* 0x001fe200010e0600 */
[----:B-1----:R-:W-:-:S04]  /*8f40*/  LOP3.LUT R9, R6, 0x1, RZ, 0x3c, !PT ;  /* 0x0000000106097812 */ /* 0x002fc800078e3cff */
[----:B------:R0:W-:Y:S02]  /*8f50*/  STL [R1+0x4c8], R8 ;  /* 0x0004c80801007387 */ /* 0x0001e40000100800 */
[----:B0-----:R-:W-:-:S07]  /*8f60*/  LOP3.LUT R8, R3, 0x8, RZ, 0xfc, !PT ;  /* 0x0000000803087812 */ /* 0x001fce00078efcff */
.L_x_1:
[----:B------:R-:W2:Y:S04]  /*8f70*/  LDL R10, [R1+0xd8] ;  /* 0x0000d800010a7983 */ /* 0x000ea80000100800 */
[----:B------:R-:W3:Y:S04]  /*8f80*/  LDL R21, [R1+0xd4] ;  /* 0x0000d40001157983 */ /* 0x000ee80000100800 */
[----:B------:R-:W4:Y:S04]  /*8f90*/  LDL R15, [R1+0xe8] ;  /* 0x0000e800010f7983 */ /* 0x000f280000100800 */
[----:B------:R-:W4:Y:S04]  /*8fa0*/  LDL R19, [R1+0xe4] ;  /* 0x0000e40001137983 */ /* 0x000f280000100800 */
[----:B------:R-:W4:Y:S01]  /*8fb0*/  LDL R13, [R1+0xf8] ;  /* 0x0000f800010d7983 */ /* 0x000f220000100800 */
[----:B------:R-:W-:-:S02]  /*8fc0*/  USHF.R.S32.HI UR17, URZ, 0x1f, UR7 ;  /* 0x0000001f3f117899 */ /* 0x000fc40008011407 */
[----:B-----5:R-:W-:Y:S02]  /*8fd0*/  IADD3 R182, P0, R5, UR7, RZ ;  /* 0x0000000705b67c10 */ /* 0x020fe4000ff1e0ff */
[----:B------:R-:W-:Y:S01]  /*8fe0*/  IADD3 R8, P1, R4, UR7, RZ ;  /* 0x0000000704087c10 */ /* 0x000fe2000ff3e0ff */
[----:B------:R-:W4:Y:S01]  /*8ff0*/  LDL R22, [R1+0xe0] ;  /* 0x0000e00001167983 */ /* 0x000f220000100800 */
[----:B------:R-:W-:Y:S02]  /*9000*/  IADD3.X R183, R2, UR17, RZ, P0, !PT ;  /* 0x0000001102b77c10 */ /* 0x000fe400087fe4ff */
[----:B------:R-:W-:Y:S01]  /*9010*/  IADD3.X R9, R0, UR17, RZ, P1, !PT ;  /* 0x0000001100097c10 */ /* 0x000fe20008ffe4ff */
[----:B------:R-:W4:Y:S04]  /*9020*/  LDL R12, [R1+0xdc] ;  /* 0x0000dc00010c7983 */ /* 0x000f280000100800 */
[----:B------:R-:W4:Y:S04]  /*9030*/  LDG.E.U8 R182, desc[UR48][R182.64] ;  /* 0x00000030b6b67981 */ /* 0x000f28000c1e1100 */
[----:B------:R-:W4:Y:S04]  /*9040*/  LDL R20, [R1+0xf0] ;  /* 0x0000f00001147983 */ /* 0x000f280000100800 */
[----:B------:R-:W4:Y:S04]  /*9050*/  LDL R7, [R1+0xec] ;  /* 0x0000ec0001077983 */ /* 0x000f280000100800 */
[----:B------:R4:W4:Y:S04]  /*9060*/  LDG.E.U8 R183, desc[UR48][R8.64] ;  /* 0x0000003008b77981 */ /* 0x000928000c1e1100 */
[----:B------:R-:W4:Y:S04]  /*9070*/  LDL R18, [R1+0x100] ;  /* 0x0001000001127983 */ /* 0x000f280000100800 */
[----:B------:R-:W4:Y:S04]  /*9080*/  LDL R16, [R1+0xf4] ;  /* 0x0000f40001107983 */ /* 0x000f280000100800 */
[----:B------:R-:W-:Y:S04]  /*9090*/  STL [R1+0x93c], R3 ;  /* 0x00093c0301007387 */ /* 0x000fe80000100800 */
[----:B------:R-:W-:Y:S04]  /*90a0*/  STL [R1+0x8f4], R6 ;  /* 0x0008f40601007387 */ /* 0x000fe80000100800 */
[----:B------:R-:W-:Y:S04]  /*90b0*/  STL [R1+0x8e4], R249 ;  /* 0x0008e4f901007387 */ /* 0x000fe80000100800 */
[----:B------:R-:W-:Y:S04]  /*90c0*/  STL [R1+0x8e0], R248 ;  /* 0x0008e0f801007387 */ /* 0x000fe80000100800 */
[----:B------:R0:W-:Y:S04]  /*90d0*/  STL [R1+0x8dc], R5 ;  /* 0x0008dc0501007387 */ /* 0x0001e80000100800 */
[----:B------:R-:W-:Y:S04]  /*90e0*/  STL [R1+0x8e8], R4 ;  /* 0x0008e80401007387 */ /* 0x000fe80000100800 */
[----:B------:R-:W-:Y:S04]  /*90f0*/  STL [R1+0x8ec], R2 ;  /* 0x0008ec0201007387 */ /* 0x000fe80000100800 */
[----:B------:R-:W4:Y:S04]  /*9100*/  LDL R14, [R1+0x108] ;  /* 0x00010800010e7983 */ /* 0x000f280000100800 */
[----:B------:R-:W4:Y:S04]  /*9110*/  LDL R17, [R1+0xfc] ;  /* 0x0000fc0001117983 */ /* 0x000f280000100800 */
[----:B0-----:R-:W4:Y:S04]  /*9120*/  LDL R5, [R1+0x110] ;  /* 0x0001100001057983 */ /* 0x001f280000100800 */
[----:B------:R0:W-:Y:S04]  /*9130*/  STL [R1+0x8f0], R0 ;  /* 0x0008f00001007387 */ /* 0x0001e80000100800 */
[----:B------:R-:W4:Y:S04]  /*9140*/  LDL R3, [R1+0x114] ;  /* 0x0001140001037983 */ /* 0x000f280000100800 */
[----:B------:R-:W4:Y:S04]  /*9150*/  LDL R6, [R1+0x11c] ;  /* 0x00011c0001067983 */ /* 0x000f280000100800 */
[----:B0-----:R-:W4:Y:S01]  /*9160*/  LDL R0, [R1+0x104] ;  /* 0x0001040001007983 */ /* 0x001f220000100800 */
[----:B--2---:R-:W-:-:S04]  /*9170*/  IADD3 R10, P0, R10, UR7, RZ ;  /* 0x000000070a0a7c10 */ /* 0x004fc8000ff1e0ff */
[----:B---3--:R-:W-:Y:S02]  /*9180*/  IADD3.X R11, R21, UR17, RZ, P0, !PT ;  /* 0x00000011150b7c10 */ /* 0x008fe400087fe4ff */
[----:B----4-:R-:W-:-:S03]  /*9190*/  IADD3 R8, P0, R15, UR7, RZ ;  /* 0x000000070f087c10 */ /* 0x010fc6000ff1e0ff */
[----:B------:R-:W2:Y:S01]  /*91a0*/  LDG.E.U8 R167, desc[UR48][R10.64] ;  /* 0x000000300aa77981 */ /* 0x000ea2000c1e1100 */
[----:B------:R-:W-:-:S03]  /*91b0*/  IADD3.X R9, R19, UR17, RZ, P0, !PT ;  /* 0x0000001113097c10 */ /* 0x000fc600087fe4ff */
[----:B------:R-:W3:Y:S01]  /*91c0*/  LDL R15, [R1+0x118] ;  /* 0x00011800010f7983 */ /* 0x000ee20000100800 */
[----:B------:R-:W-:-:S03]  /*91d0*/  IADD3 R174, P0, R13, UR7, RZ ;  /* 0x000000070dae7c10 */ /* 0x000fc6000ff1e0ff */
[----:B------:R0:W4:Y:S01]  /*91e0*/  LDG.E.U8 R13, desc[UR48][R8.64] ;  /* 0x00000030080d7981 */ /* 0x000122000c1e1100 */
[----:B------:R-:W-:-:S03]  /*91f0*/  IADD3 R168, P1, R22, UR7, RZ ;  /* 0x0000000716a87c10 */ /* 0x000fc6000ff3e0ff */
[----:B------:R-:W2:Y:S01]  /*9200*/  LDL R10, [R1+0x120] ;  /* 0x00012000010a7983 */ /* 0x000ea20000100800 */
[----:B------:R-:W-:-:S03]  /*9210*/  IADD3.X R169, R12, UR17, RZ, P1, !PT ;  /* 0x000000110ca97c10 */ /* 0x000fc60008ffe4ff */
[----:B------:R-:W2:Y:S04]  /*9220*/  LDL R12, [R1+0x10c] ;  /* 0x00010c00010c7983 */ /* 0x000ea80000100800 */
[----:B------:R-:W2:Y:S01]  /*9230*/  LDG.E.U8 R168, desc[UR48][R168.64] ;  /* 0x00000030a8a87981 */ /* 0x000ea2000c1e1100 */
[----:B------:R-:W-:-:S04]  /*9240*/  IADD3 R178, P1, R20, UR7, RZ ;  /* 0x0000000714b27c10 */ /* 0x000fc8000ff3e0ff */
[----:B------:R-:W-:Y:S02]  /*9250*/  IADD3.X R179, R7, UR17, RZ, P1, !PT ;  /* 0x0000001107b37c10 */ /* 0x000fe40008ffe4ff */
[----:B------:R-:W2:Y:S04]  /*9260*/  LDL R7, [R1+0x128] ;  /* 0x0001280001077983 */ /* 0x000ea80000100800 */
[----:B------:R-:W2:Y:S01]  /*9270*/  LDG.E.U8 R178, desc[UR48][R178.64] ;  /* 0x00000030b2b27981 */ /* 0x000ea2000c1e1100 */
[----:B0-----:R-:W-:Y:S02]  /*9280*/  IADD3 R8, P1, R18, UR7, RZ ;  /* 0x0000000712087c10 */ /* 0x001fe4000ff3e0ff */
[----:B------:R-:W-:-:S05]  /*9290*/  IADD3.X R175, R16, UR17, RZ, P0, !PT ;  /* 0x0000001110af7c10 */ /* 0x000fca00087fe4ff */
[----:B------:R-:W2:Y:S01]  /*92a0*/  LDG.E.U8 R174, desc[UR48][R174.64] ;  /* 0x00000030aeae7981 */ /* 0x000ea2000c1e1100 */
[----:B------:R-:W-:Y:S02]  /*92b0*/  IADD3 R212, P0, R14, UR7, RZ ;  /* 0x000000070ed47c10 */ /* 0x000fe4000ff1e0ff */
[----:B------:R-:W-:-:S05]  /*92c0*/  IADD3.X R9, R17, UR17, RZ, P1, !PT ;  /* 0x0000001111097c10 */ /* 0x000fca0008ffe4ff */
[----:B------:R-:W2:Y:S01]  /*92d0*/  LDG.E.U8 R23, desc[UR48][R8.64] ;  /* 0x0000003008177981 */ /* 0x000ea2000c1e1100 */
[----:B------:R-:W-:-:S03]  /*92e0*/  IADD3.X R213, R0, UR17, RZ, P0, !PT ;  /* 0x0000001100d57c10 */ /* 0x000fc600087fe4ff */
[----:B----4-:R0:W-:Y:S04]  /*92f0*/  STL [R1+0x940], R13 ;  /* 0x0009400d01007387 */ /* 0x0101e80000100800 */
[----:B------:R-:W4:Y:S04]  /*9300*/  LDL R2, [R1+0x124] ;  /* 0x0001240001027983 */ /* 0x000f280000100800 */
[----:B------:R-:W4:Y:S04]  /*9310*/  LDL R4, [R1+0x130] ;  /* 0x0001300001047983 */ /* 0x000f280000100800 */
[----:B------:R-:W4:Y:S04]  /*9320*/  LDL R14, [R1+0x138] ;  /* 0x00013800010e7983 */ /* 0x000f280000100800 */
[----:B------:R-:W4:Y:S04]  /*9330*/  LDL R16, [R1+0x12c] ;  /* 0x00012c0001107983 */ /* 0x000f280000100800 */
[----:B------:R-:W4:Y:S04]  /*9340*/  LDL R18, [R1+0x140] ;  /* 0x0001400001127983 */ /* 0x000f280000100800 */
[----:B0-----:R-:W4:Y:S04]  /*9350*/  LDL R13, [R1+0x134] ;  /* 0x00013400010d7983 */ /* 0x001f280000100800 */
[----:B------:R-:W4:Y:S01]  /*9360*/  LDL R0, [R1+0x13c] ;  /* 0x00013c0001007983 */ /* 0x000f220000100800 */
[----:B------:R-:W-:-:S02]  /*9370*/  IADD3 R220, P1, R5, UR7, RZ ;  /* 0x0000000705dc7c10 */ /* 0x000fc4000ff3e0ff */
[----:B---3--:R-:W-:Y:S01]  /*9380*/  IADD3 R242, P0, R15, UR7, RZ ;  /* 0x000000070ff27c10 */ /* 0x008fe2000ff1e0ff */
[----:B------:R-:W3:Y:S01]  /*9390*/  LDL R5, [R1+0x148] ;  /* 0x0001480001057983 */ /* 0x000ee20000100800 */
[----:B--2---:R-:W-:Y:S02]  /*93a0*/  IADD3.X R221, R12, UR17, RZ, P1, !PT ;  /* 0x000000110cdd7c10 */ /* 0x004fe40008ffe4ff */
[----:B------:R-:W-:Y:S01]  /*93b0*/  IADD3 R240, P1, R10, UR7, RZ ;  /* 0x000000070af07c10 */ /* 0x000fe2000ff3e0ff */
[----:B------:R-:W2:Y:S01]  /*93c0*/  LDG.E.U8 R212, desc[UR48][R212.64] ;  /* 0x00000030d4d47981 */ /* 0x000ea2000c1e1100 */
[----:B------:R-:W-:Y:S02]  /*93d0*/  IADD3.X R243, R3, UR17, RZ, P0, !PT ;  /* 0x0000001103f37c10 */ /* 0x000fe400087fe4ff */
[----:B------:R-:W-:Y:S01]  /*93e0*/  IADD3 R10, P0, R7, UR7, RZ ;  /* 0x00000007070a7c10 */ /* 0x000fe2000ff1e0ff */
[----:B------:R-:W2:Y:S01]  /*93f0*/  LDG.E.U8 R220, desc[UR48][R220.64] ;  /* 0x00000030dcdc7981 */ /* 0x000ea2000c1e1100 */
[----:B------:R-:W-:-:S03]  /*9400*/  IADD3.X R241, R6, UR17, RZ, P1, !PT ;  /* 0x0000001106f17c10 */ /* 0x000fc60008ffe4ff */
[----:B------:R-:W2:Y:S04]  /*9410*/  LDG.E.U8 R242, desc[UR48][R242.64] ;  /* 0x00000030f2f27981 */ /* 0x000ea8000c1e1100 */
[----:B------:R-:W2:Y:S04]  /*9420*/  LDG.E.U8 R240, desc[UR48][R240.64] ;  /* 0x00000030f0f07981 */ /* 0x000ea8000c1e1100 */
[----:B------:R0:W-:Y:S04]  /*9430*/  STL [R1+0x944], R23 ;  /* 0x0009441701007387 */ /* 0x0001e80000100800 */
[----:B------:R-:W2:Y:S04]  /*9440*/  LDL R12, [R1+0x150] ;  /* 0x00015000010c7983 */ /* 0x000ea80000100800 */
[----:B------:R-:W2:Y:S04]  /*9450*/  LDL R20, [R1+0x144] ;  /* 0x0001440001147983 */ /* 0x000ea80000100800 */
[----:B------:R-:W2:Y:S04]  /*9460*/  LDL R3, [R1+0x158] ;  /* 0x0001580001037983 */ /* 0x000ea80000100800 */
[----:B------:R-:W2:Y:S04]  /*9470*/  LDL R7, [R1+0x14c] ;  /* 0x00014c0001077983 */ /* 0x000ea80000100800 */
[----:B------:R-:W2:Y:S04]  /*9480*/  LDL R6, [R1+0x160] ;  /* 0x0001600001067983 */ /* 0x000ea80000100800 */
[----:B------:R-:W2:Y:S04]  /*9490*/  LDL R17, [R1+0x15c] ;  /* 0x00015c0001117983 */ /* 0x000ea80000100800 */
[----:B------:R-:W2:Y:S01]  /*94a0*/  LDL R19, [R1+0x164] ;  /* 0x0001640001137983 */ /* 0x000ea20000100800 */
[----:B----4-:R-:W-:-:S03]  /*94b0*/  IADD3.X R11, R2, UR17, RZ, P0, !PT ;  /* 0x00000011020b7c10 */ /* 0x010fc600087fe4ff */
[----:B------:R-:W4:Y:S01]  /*94c0*/  LDL R2, [R1+0x168] ;  /* 0x0001680001027983 */ /* 0x000f220000100800 */
[----:B------:R-:W-:-:S03]  /*94d0*/  IADD3 R8, P1, R4, UR7, RZ ;  /* 0x0000000704087c10 */ /* 0x000fc6000ff3e0ff */
[----:B------:R1:W4:Y:S01]  /*94e0*/  LDG.E.U8 R22, desc[UR48][R10.64] ;  /* 0x000000300a167981 */ /* 0x000322000c1e1100 */
[----:B------:R-:W-:-:S03]  /*94f0*/  IADD3 R14, P0, R14, UR7, RZ ;  /* 0x000000070e0e7c10 */ /* 0x000fc6000ff1e0ff */
[----:B------:R-:W4:Y:S01]  /*9500*/  LDL R4, [R1+0x154] ;  /* 0x0001540001047983 */ /* 0x000f220000100800 */
[----:B------:R-:W-:-:S03]  /*9510*/  IADD3.X R9, R16, UR17, RZ, P1, !PT ;  /* 0x0000001110097c10 */ /* 0x000fc60008ffe4ff */
[----:B------:R-:W4:Y:S01]  /*9520*/  LDL R16, [R1+0x170] ;  /* 0x0001700001107983 */ /* 0x000f220000100800 */
[----:B-1----:R-:W-:-:S03]  /*9530*/  IADD3 R10, P1, R18, UR7, RZ ;  /* 0x00000007120a7c10 */ /* 0x002fc6000ff3e0ff */
[----:B------:R3:W4:Y:S01]  /*9540*/  LDG.E.U8 R21, desc[UR48][R8.64] ;  /* 0x0000003008157981 */ /* 0x000722000c1e1100 */
[----:B------:R-:W-:-:S03]  /*9550*/  IADD3.X R15, R13, UR17, RZ, P0, !PT ;  /* 0x000000110d0f7c10 */ /* 0x000fc600087fe4ff */
[----:B------:R-:W4:Y:S01]  /*9560*/  LDL R18, [R1+0x178] ;  /* 0x0001780001127983 */ /* 0x000f220000100800 */
[----:B------:R-:W-:-:S03]  /*9570*/  IADD3.X R11, R0, UR17, RZ, P1, !PT ;  /* 0x00000011000b7c10 */ /* 0x000fc60008ffe4ff */
[----:B------:R-:W4:Y:S01]  /*9580*/  LDG.E.U8 R0, desc[UR48][R14.64] ;  /* 0x000000300e007981 */ /* 0x000f22000c1e1100 */
[----:B---3--:R-:W-:-:S03]  /*9590*/  IADD3 R8, P0, R5, UR7, RZ ;  /* 0x0000000705087c10 */ /* 0x008fc6000ff1e0ff */
[----:B------:R-:W3:Y:S04]  /*95a0*/  LDL R5, [R1+0x16c] ;  /* 0x00016c0001057983 */ /* 0x000ee80000100800 */
[----:B0-----:R-:W3:Y:S01]  /*95b0*/  LDG.E.U8 R23, desc[UR48][R10.64] ;  /* 0x000000300a177981 */ /* 0x001ee2000c1e1100 */
[----:B--2---:R-:W-:Y:S02]  /*95c0*/  IADD3 R190, P1, R12, UR7, RZ ;  /* 0x000000070cbe7c10 */ /* 0x004fe4000ff3e0ff */
[----:B------:R-:W-:Y:S02]  /*95d0*/  IADD3.X R9, R20, UR17, RZ, P0, !PT ;  /* 0x0000001114097c10 */ /* 0x000fe400087fe4ff */
[----:B------:R-:W-:-:S03]  /*95e0*/  IADD3 R162, P0, R3, UR7, RZ ;  /* 0x0000000703a27c10 */ /* 0x000fc6000ff1e0ff */
[----:B------:R0:W2:Y:S01]  /*95f0*/  LDG.E.U8 R189, desc[UR48][R8.64] ;  /* 0x0000003008bd7981 */ /* 0x0000a2000c1e1100 */
[----:B------:R-:W-:-:S05]  /*9600*/  IADD3.X R191, R7, UR17, RZ, P1, !PT ;  /* 0x0000001107bf7c10 */ /* 0x000fca0008ffe4ff */
[----:B------:R-:W2:Y:S01]  /*9610*/  LDG.E.U8 R190, desc[UR48][R190.64] ;  /* 0x00000030bebe7981 */ /* 0x000ea2000c1e1100 */
[----:B0-----:R-:W-:Y:S02]  /*9620*/  IADD3 R8, P1, R6, UR7, RZ ;  /* 0x0000000706087c10 */ /* 0x001fe4000ff3e0ff */
[----:B----4-:R-:W-:Y:S02]  /*9630*/  IADD3.X R163, R4, UR17, RZ, P0, !PT ;  /* 0x0000001104a37c10 */ /* 0x010fe400087fe4ff */
[----:B------:R-:W-:Y:S01]  /*9640*/  IADD3 R14, P0, R2, UR7, RZ ;  /* 0x00000007020e7c10 */ /* 0x000fe2000ff1e0ff */
[----:B------:R0:W-:Y:S04]  /*9650*/  STL [R1+0x930], R0 ;  /* 0x0009300001007387 */ /* 0x0001e80000100800 */
[----:B------:R-:W4:Y:S04]  /*9660*/  LDL R13, [R1+0x180] ;  /* 0x00018000010d7983 */ /* 0x000f280000100800 */
[----:B------:R-:W2:Y:S04]  /*9670*/  LDL R12, [R1+0x174] ;  /* 0x00017400010c7983 */ /* 0x000ea80000100800 */
[----:B------:R-:W2:Y:S04]  /*9680*/  LDL R3, [R1+0x188] ;  /* 0x0001880001037983 */ /* 0x000ea80000100800 */
[----:B0-----:R-:W2:Y:S04]  /*9690*/  LDL R0, [R1+0x17c] ;  /* 0x00017c0001007983 */ /* 0x001ea80000100800 */
[----:B------:R-:W2:Y:S04]  /*96a0*/  LDL R7, [R1+0x190] ;  /* 0x0001900001077983 */ /* 0x000ea80000100800 */
[----:B------:R-:W2:Y:S04]  /*96b0*/  LDL R6, [R1+0x184] ;  /* 0x0001840001067983 */ /* 0x000ea80000100800 */
[----:B------:R-:W2:Y:S01]  /*96c0*/  LDL R2, [R1+0x18c] ;  /* 0x00018c0001027983 */ /* 0x000ea20000100800 */
[----:B------:R-:W-:-:S03]  /*96d0*/  IADD3.X R9, R17, UR17, RZ, P1, !PT ;  /* 0x0000001111097c10 */ /* 0x000fc60008ffe4ff */
[----:B------:R-:W2:Y:S01]  /*96e0*/  LDL R4, [R1+0x198] ;  /* 0x0001980001047983 */ /* 0x000ea20000100800 */
[----:B------:R-:W-:-:S03]  /*96f0*/  IADD3 R16, P1, R16, UR7, RZ ;  /* 0x0000000710107c10 */ /* 0x000fc6000ff3e0ff */
[----:B------:R0:W-:Y:S04]  /*9700*/  STL [R1+0xc], R22 ;  /* 0x00000c1601007387 */ /* 0x0001e80000100800 */
[----:B------:R-:W2:Y:S01]  /*9710*/  LDL R20, [R1+0x194] ;  /* 0x0001940001147983 */ /* 0x000ea20000100800 */
[----:B------:R-:W-:-:S03]  /*9720*/  IADD3.X R15, R19, UR17, RZ, P0, !PT ;  /* 0x00000011130f7c10 */ /* 0x000fc600087fe4ff */
[----:B------:R1:W2:Y:S04]  /*9730*/  LDG.E.U8 R169, desc[UR48][R8.64] ;  /* 0x0000003008a97981 */ /* 0x0002a8000c1e1100 */
[----:B0-----:R-:W2:Y:S04]  /*9740*/  LDL R22, [R1+0x1a0] ;  /* 0x0001a00001167983 */ /* 0x001ea80000100800 */
[----:B------:R0:W-:Y:S01]  /*9750*/  STL [R1+0x8], R21 ;  /* 0x0000081501007387 */ /* 0x0001e20000100800 */
[----:B---3--:R-:W-:Y:S02]  /*9760*/  IADD3.X R17, R5, UR17, RZ, P1, !PT ;  /* 0x0000001105117c10 */ /* 0x008fe40008ffe4ff */
[----:B-1----:R-:W-:Y:S01]  /*9770*/  IADD3 R8, P0, R18, UR7, RZ ;  /* 0x0000000712087c10 */ /* 0x002fe2000ff1e0ff */
[----:B------:R-:W3:Y:S04]  /*9780*/  LDL R19, [R1+0x19c] ;  /* 0x00019c0001137983 */ /* 0x000ee80000100800 */
[----:B------:R-:W3:Y:S04]  /*9790*/  LDL R5, [R1+0x1a4] ;  /* 0x0001a40001057983 */ /* 0x000ee80000100800 */
[----:B0-----:R-:W3:Y:S04]  /*97a0*/  LDL R21, [R1+0x1a8] ;  /* 0x0001a80001157983 */ /* 0x001ee80000100800 */
[----:B------:R-:W3:Y:S04]  /*97b0*/  LDL R18, [R1+0x1b0] ;  /* 0x0001b00001127983 */ /* 0x000ee80000100800 */
[----:B------:R-:W3:Y:S04]  /*97c0*/  LDG.E.U8 R14, desc[UR48][R14.64] ;  /* 0x000000300e0e7981 */ /* 0x000ee8000c1e1100 */
[----:B------:R-:W3:Y:S04]  /*97d0*/  LDG.E.U8 R162, desc[UR48][R162.64] ;  /* 0x00000030a2a27981 */ /* 0x000ee8000c1e1100 */
[----:B------:R-:W3:Y:S01]  /*97e0*/  LDG.E.U8 R15, desc[UR48][R16.64] ;  /* 0x00000030100f7981 */ /* 0x000ee2000c1e1100 */
[----:B----4-:R-:W-:-:S03]  /*97f0*/  IADD3 R10, P1, R13, UR7, RZ ;  /* 0x000000070d0a7c10 */ /* 0x010fc6000ff3e0ff */
[----:B------:R-:W4:Y:S01]  /*9800*/  LDL R13, [R1+0x1b8] ;  /* 0x0001b800010d7983 */ /* 0x000f220000100800 */
[----:B--2---:R-:W-:-:S03]  /*9810*/  IADD3.X R9, R12, UR17, RZ, P0, !PT ;  /* 0x000000110c097c10 */ /* 0x004fc600087fe4ff */
[----:B------:R0:W-:Y:S01]  /*9820*/  STL [R1+0x28], R23 ;  /* 0x0000281701007387 */ /* 0x0001e20000100800 */
[----:B------:R-:W-:-:S03]  /*9830*/  IADD3 R218, P0, R3, UR7, RZ ;  /* 0x0000000703da7c10 */ /* 0x000fc6000ff1e0ff */
[----:B------:R-:W2:Y:S01]  /*9840*/  LDL R12, [R1+0x1ac] ;  /* 0x0001ac00010c7983 */ /* 0x000ea20000100800 */
[----:B------:R-:W-:-:S03]  /*9850*/  IADD3.X R11, R0, UR17, RZ, P1, !PT ;  /* 0x00000011000b7c10 */ /* 0x000fc60008ffe4ff */
[----:B------:R-:W2:Y:S04]  /*9860*/  LDL R3, [R1+0x1c0] ;  /* 0x0001c00001037983 */ /* 0x000ea80000100800 */
[----:B------:R1:W2:Y:S01]  /*9870*/  LDG.E.U8 R171, desc[UR48][R8.64] ;  /* 0x0000003008ab7981 */ /* 0x0002a2000c1e1100 */
[----:B------:R-:W-:-:S03]  /*9880*/  IADD3.X R219, R6, UR17, RZ, P0, !PT ;  /* 0x0000001106db7c10 */ /* 0x000fc600087fe4ff */
[----:B------:R-:W2:Y:S04]  /*9890*/  LDL R0, [R1+0x1b4] ;  /* 0x0001b40001007983 */ /* 0x000ea80000100800 */
[----:B------:R-:W2:Y:S01]  /*98a0*/  LDL R6, [R1+0x1bc] ;  /* 0x0001bc0001067983 */ /* 0x000ea20000100800 */
[----:B-1----:R-:W-:-:S03]  /*98b0*/  IADD3 R8, P1, R7, UR7, RZ ;  /* 0x0000000707087c10 */ /* 0x002fc6000ff3e0ff */
[----:B------:R-:W2:Y:S01]  /*98c0*/  LDL R7, [R1+0x1c8] ;  /* 0x0001c80001077983 */ /* 0x000ea20000100800 */
[----:B------:R-:W-:-:S03]  /*98d0*/  IADD3.X R9, R2, UR17, RZ, P1, !PT ;  /* 0x0000001102097c10 */ /* 0x000fc60008ffe4ff */
[----:B------:R-:W2:Y:S01]  /*98e0*/  LDL R2, [R1+0x1c4] ;  /* 0x0001c40001027983 */ /* 0x000ea20000100800 */
[----:B------:R-:W-:-:S03]  /*98f0*/  IADD3 R238, P0, R4, UR7, RZ ;  /* 0x0000000704ee7c10 */ /* 0x000fc6000ff1e0ff */
[----:B------:R-:W2:Y:S01]  /*9900*/  LDL R4, [R1+0x1d0] ;  /* 0x0001d00001047983 */ /* 0x000ea20000100800 */
[----:B------:R-:W-:-:S03]  /*9910*/  IADD3.X R239, R20, UR17, RZ, P0, !PT ;  /* 0x0000001114ef7c10 */ /* 0x000fc600087fe4ff */
[----:B------:R1:W2:Y:S04]  /*9920*/  LDG.E.U8 R173, desc[UR48][R10.64] ;  /* 0x000000300aad7981 */ /* 0x0002a8000c1e1100 */
[----:B------:R3:W2:Y:S04]  /*9930*/  LDG.E.U8 R217, desc[UR48][R8.64] ;  /* 0x0000003008d97981 */ /* 0x0006a8000c1e1100 */
[----:B------:R-:W2:Y:S01]  /*9940*/  LDL R20, [R1+0x1d8] ;  /* 0x0001d80001147983 */ /* 0x000ea20000100800 */
[----:B-1----:R-:W-:-:S03]  /*9950*/  IADD3 R10, P1, R22, UR7, RZ ;  /* 0x00000007160a7c10 */ /* 0x002fc6000ff3e0ff */
[----:B0-----:R-:W2:Y:S01]  /*9960*/  LDL R23, [R1+0x1e8] ;  /* 0x0001e80001177983 */ /* 0x001ea20000100800 */
[----:B---3--:R-:W-:-:S03]  /*9970*/  IADD3.X R11, R19, UR17, RZ, P1, !PT ;  /* 0x00000011130b7c10 */ /* 0x008fc60008ffe4ff */
[----:B------:R-:W3:Y:S01]  /*9980*/  LDL R19, [R1+0x1cc] ;  /* 0x0001cc0001137983 */ /* 0x000ee20000100800 */
[----:B------:R-:W-:-:S03]  /*9990*/  IADD3 R8, P0, R21, UR7, RZ ;  /* 0x0000000715087c10 */ /* 0x000fc6000ff1e0ff */
[----:B------:R4:W3:Y:S01]  /*99a0*/  LDG.E.U8 R195, desc[UR48][R10.64] ;  /* 0x000000300ac37981 */ /* 0x0008e2000c1e1100 */
[----:B------:R-:W-:Y:S02]  /*99b0*/  IADD3.X R9, R5, UR17, RZ, P0, !PT ;  /* 0x0000001105097c10 */ /* 0x000fe400087fe4ff */
[----:B------:R-:W-:Y:S01]  /*99c0*/  IADD3 R16, P1, R18, UR7, RZ ;  /* 0x0000000712107c10 */ /* 0x000fe2000ff3e0ff */
[----:B------:R-:W3:Y:S04]  /*99d0*/  LDL R5, [R1+0x1d4] ;  /* 0x0001d40001057983 */ /* 0x000ee80000100800 */
[----:B------:R0:W3:Y:S04]  /*99e0*/  LDG.E.U8 R194, desc[UR48][R8.64] ;  /* 0x0000003008c27981 */ /* 0x0000e8000c1e1100 */
[----:B------:R-:W3:Y:S04]  /*99f0*/  LDL R18, [R1+0x1e0] ;  /* 0x0001e00001127983 */ /* 0x000ee80000100800 */
[----:B------:R-:W3:Y:S04]  /*9a00*/  LDG.E.U8 R238, desc[UR48][R238.64] ;  /* 0x00000030eeee7981 */ /* 0x000ee8000c1e1100 */
[----:B------:R-:W3:Y:S01]  /*9a10*/  LDG.E.U8 R218, desc[UR48][R218.64] ;  /* 0x00000030dada7981 */ /* 0x000ee2000c1e1100 */
[----:B----4-:R-:W-:-:S03]  /*9a20*/  IADD3 R10, P0, R13, UR7, RZ ;  /* 0x000000070d0a7c10 */ /* 0x010fc6000ff1e0ff */
[----:B------:R-:W4:Y:S01]  /*9a30*/  LDL R13, [R1+0x1dc] ;  /* 0x0001dc00010d7983 */ /* 0x000f220000100800 */
[----:B--2---:R-:W-:-:S03]  /*9a40*/  IADD3.X R17, R12, UR17, RZ, P1, !PT ;  /* 0x000000110c117c10 */ /* 0x004fc60008ffe4ff */
[----:B------:R-:W2:Y:S01]  /*9a50*/  LDL R12, [R1+0x1f8] ;  /* 0x0001f800010c7983 */ /* 0x000ea20000100800 */
[----:B0-----:R-:W-:-:S03]  /*9a60*/  IADD3 R8, P1, R3, UR7, RZ ;  /* 0x0000000703087c10 */ /* 0x001fc6000ff3e0ff */
[----:B------:R-:W2:Y:S04]  /*9a70*/  LDL R3, [R1+0x1f0] ;  /* 0x0001f00001037983 */ /* 0x000ea80000100800 */
[----:B------:R-:W2:Y:S01]  /*9a80*/  LDG.E.U8 R191, desc[UR48][R16.64] ;  /* 0x0000003010bf7981 */ /* 0x000ea2000c1e1100 */
[----:B------:R-:W-:-:S03]  /*9a90*/  IADD3.X R11, R0, UR17, RZ, P0, !PT ;  /* 0x00000011000b7c10 */ /* 0x000fc600087fe4ff */
[----:B------:R-:W2:Y:S01]  /*9aa0*/  LDL R0, [R1+0x1e4] ;  /* 0x0001e40001007983 */ /* 0x000ea20000100800 */
[----:B------:R-:W-:-:S03]  /*9ab0*/  IADD3.X R9, R6, UR17, RZ, P1, !PT ;  /* 0x0000001106097c10 */ /* 0x000fc60008ffe4ff */
[----:B------:R0:W2:Y:S01]  /*9ac0*/  LDG.E.U8 R188, desc[UR48][R10.64] ;  /* 0x000000300abc7981 */ /* 0x0000a2000c1e1100 */
[----:B------:R-:W-:-:S03]  /*9ad0*/  IADD3 R184, P0, R7, UR7, RZ ;  /* 0x0000000707b87c10 */ /* 0x000fc6000ff1e0ff */
[----:B------:R-:W2:Y:S01]  /*9ae0*/  LDL R7, [R1+0x1ec] ;  /* 0x0001ec0001077983 */ /* 0x000ea20000100800 */
[----:B------:R-:W-:-:S03]  /*9af0*/  IADD3.X R185, R2, UR17, RZ, P0, !PT ;  /* 0x0000001102b97c10 */ /* 0x000fc600087fe4ff */
[----:B------:R1:W2:Y:S04]  /*9b00*/  LDG.E.U8 R2, desc[UR48][R8.64] ;  /* 0x0000003008027981 */ /* 0x0002a8000c1e1100 */
[----:B------:R-:W2:Y:S01]  /*9b10*/  LDL R6, [R1+0x200] ;  /* 0x0002000001067983 */ /* 0x000ea20000100800 */
[----:B------:R-:W-:-:S03]  /*9b20*/  IADD3 R192, P1, R4, UR7, RZ ;  /* 0x0000000704c07c10 */ /* 0x000fc6000ff3e0ff */
[----:B------:R-:W2:Y:S04]  /*9b30*/  LDL R4, [R1+0x1f4] ;  /* 0x0001f40001047983 */ /* 0x000ea80000100800 */
[----:B------:R-:W2:Y:S01]  /*9b40*/  LDG.E.U8 R184, desc[UR48][R184.64] ;  /* 0x00000030b8b87981 */ /* 0x000ea2000c1e1100 */
[----:B0-----:R-:W-:Y:S02]  /*9b50*/  IADD3 R10, P0, R20, UR7, RZ ;  /* 0x00000007140a7c10 */ /* 0x001fe4000ff1e0ff */
[----:B---3--:R-:W-:-:S05]  /*9b60*/  IADD3.X R193, R19, UR17, RZ, P1, !PT ;  /* 0x0000001113c17c10 */ /* 0x008fca0008ffe4ff */
[----:B------:R-:W3:Y:S01]  /*9b70*/  LDG.E.U8 R192, desc[UR48][R192.64] ;  /* 0x00000030c0c07981 */ /* 0x000ee2000c1e1100 */
[----:B------:R-:W-:Y:S02]  /*9b80*/  IADD3.X R11, R5, UR17, RZ, P0, !PT ;  /* 0x00000011050b7c10 */ /* 0x000fe400087fe4ff */
[----:B-1----:R-:W-:-:S03]  /*9b90*/  IADD3 R8, P0, R23, UR7, RZ ;  /* 0x0000000717087c10 */ /* 0x002fc6000ff1e0ff */
[----:B------:R0:W3:Y:S01]  /*9ba0*/  LDG.E.U8 R163, desc[UR48][R10.64] ;  /* 0x000000300aa37981 */ /* 0x0000e2000c1e1100 */
[----:B------:R-:W-:-:S04]  /*9bb0*/  IADD3 R180, P1, R18, UR7, RZ ;  /* 0x0000000712b47c10 */ /* 0x000fc8000ff3e0ff */
[----:B----4-:R-:W-:-:S05]  /*9bc0*/  IADD3.X R181, R13, UR17, RZ, P1, !PT ;  /* 0x000000110db57c10 */ /* 0x010fca0008ffe4ff */
[----:B------:R-:W4:Y:S01]  /*9bd0*/  LDG.E.U8 R180, desc[UR48][R180.64] ;  /* 0x00000030b4b47981 */ /* 0x000f22000c1e1100 */
[----:B--2---:R-:W-:-:S03]  /*9be0*/  IADD3 R16, P1, R3, UR7, RZ ;  /* 0x0000000703107c10 */ /* 0x004fc6000ff3e0ff */
[----:B------:R1:W-:Y:S04]  /*9bf0*/  STL [R1+0x934], R2 ;  /* 0x0009340201007387 */ /* 0x0003e80000100800 */
[----:B------:R-:W2:Y:S04]  /*9c00*/  LDL R21, [R1+0x1fc] ;  /* 0x0001fc0001157983 */ /* 0x000ea80000100800 */
[----:B------:R-:W3:Y:S04]  /*9c10*/  LDL R22, [R1+0x208] ;  /* 0x0002080001167983 */ /* 0x000ee80000100800 */
[----:B------:R-:W4:Y:S04]  /*9c20*/  LDL R20, [R1+0x210] ;  /* 0x0002100001147983 */ /* 0x000f280000100800 */
[----:B------:R-:W4:Y:S04]  /*9c30*/  LDL R19, [R1+0x204] ;  /* 0x0002040001137983 */ /* 0x000f280000100800 */
[----:B------:R4:W-:Y:S04]  /*9c40*/  STL [R1], R195 ;  /* 0x000000c301007387 */ /* 0x0009e80000100800 */
[----:B------:R-:W4:Y:S04]  /*9c50*/  LDL R5, [R1+0x218] ;  /* 0x0002180001057983 */ /* 0x000f280000100800 */
[----:B------:R-:W4:Y:S04]  /*9c60*/  LDL R18, [R1+0x20c] ;  /* 0x00020c0001127983 */ /* 0x000f280000100800 */
[----:B------:R-:W-:Y:S01]  /*9c70*/  STL [R1+0x18], R194 ;  /* 0x000018c201007387 */ /* 0x000fe20000100800 */
[----:B------:R-:W-:-:S03]  /*9c80*/  IADD3.X R9, R0, UR17, RZ, P0, !PT ;  /* 0x0000001100097c10 */ /* 0x000fc600087fe4ff */
[----:B------:R-:W4:Y:S04]  /*9c90*/  LDL R13, [R1+0x220] ;  /* 0x00022000010d7983 */ /* 0x000f280000100800 */
[----:B-1----:R-:W4:Y:S04]  /*9ca0*/  LDL R2, [R1+0x214] ;  /* 0x0002140001027983 */ /* 0x002f280000100800 */
[----:B------:R-:W-:Y:S01]  /*9cb0*/  STL [R1+0x14], R191 ;  /* 0x000014bf01007387 */ /* 0x000fe20000100800 */
[----:B------:R-:W-:-:S03]  /*9cc0*/  IADD3.X R17, R7, UR17, RZ, P1, !PT ;  /* 0x0000001107117c10 */ /* 0x000fc60008ffe4ff */
[----:B------:R-:W4:Y:S04]  /*9cd0*/  LDL R3, [R1+0x228] ;  /* 0x0002280001037983 */ /* 0x000f280000100800 */
[----:B------:R-:W4:Y:S04]  /*9ce0*/  LDL R0, [R1+0x21c] ;  /* 0x00021c0001007983 */ /* 0x000f280000100800 */
[----:B------:R-:W-:Y:S04]  /*9cf0*/  STL [R1+0x24], R188 ;  /* 0x000024bc01007387 */ /* 0x000fe80000100800 */
[----:B------:R-:W4:Y:S04]  /*9d00*/  LDL R7, [R1+0x224] ;  /* 0x0002240001077983 */ /* 0x000f280000100800 */
[----:B------:R1:W4:Y:S01]  /*9d10*/  LDG.E.U8 R177, desc[UR48][R8.64] ;  /* 0x0000003008b17981 */ /* 0x000322000c1e1100 */
[----:B0-----:R-:W-:-:S03]  /*9d20*/  IADD3 R10, P0, R12, UR7, RZ ;  /* 0x000000070c0a7c10 */ /* 0x001fc6000ff1e0ff */
[----:B------:R-:W4:Y:S04]  /*9d30*/  LDL R12, [R1+0x230] ;  /* 0x00023000010c7983 */ /* 0x000f280000100800 */
[----:B------:R-:W4:Y:S01]  /*9d40*/  LDG.E.U8 R16, desc[UR48][R16.64] ;  /* 0x0000003010107981 */ /* 0x000f22000c1e1100 */
[----:B-1----:R-:W-:-:S03]  /*9d50*/  IADD3 R8, P1, R6, UR7, RZ ;  /* 0x0000000706087c10 */ /* 0x002fc6000ff3e0ff */
[----:B------:R-:W4:Y:S01]  /*9d60*/  LDL R6, [R1+0x238] ;  /* 0x0002380001067983 */ /* 0x000f220000100800 */
[----:B------:R-:W-:-:S03]  /*9d70*/  IADD3.X R11, R4, UR17, RZ, P0, !PT ;  /* 0x00000011040b7c10 */ /* 0x000fc600087fe4ff */
[----:B------:R-:W4:Y:S04]  /*9d80*/  LDL R4, [R1+0x22c] ;  /* 0x00022c0001047983 */ /* 0x000f280000100800 */
[----:B------:R4:W4:Y:S04]  /*9d90*/  LDG.E.U8 R172, desc[UR48][R10.64] ;  /* 0x000000300aac7981 */ /* 0x000928000c1e1100 */
[----:B------:R-:W4:Y:S04]  /*9da0*/  LDL R17, [R1+0x234] ;  /* 0x0002340001117983 */ /* 0x000f280000100800 */
[----:B------:R-:W4:Y:S01]  /*9db0*/  LDL R23, [R1+0x23c] ;  /* 0x00023c0001177983 */ /* 0x000f220000100800 */
[----:B--2---:R-:W-:-:S03]  /*9dc0*/  IADD3.X R9, R21, UR17, RZ, P1, !PT ;  /* 0x0000001115097c10 */ /* 0x004fc60008ffe4ff */
[----:B------:R-:W2:Y:S01]  /*9dd0*/  LDL R21, [R1+0x240] ;  /* 0x0002400001157983 */ /* 0x000ea20000100800 */
[----:B---3--:R-:W-:-:S03]  /*9de0*/  IADD3 R228, P0, R22, UR7, RZ ;  /* 0x0000000716e47c10 */ /* 0x008fc6000ff1e0ff */
[----:B------:R0:W3:Y:S01]  /*9df0*/  LDG.E.U8 R207, desc[UR48][R8.64] ;  /* 0x0000003008cf7981 */ /* 0x0000e2000c1e1100 */
[----:B----4-:R-:W-:-:S03]  /*9e00*/  IADD3 R10, P1, R20, UR7, RZ ;  /* 0x00000007140a7c10 */ /* 0x010fc6000ff3e0ff */
[----:B------:R-:W4:Y:S01]  /*9e10*/  LDL R20, [R1+0x260] ;  /* 0x0002600001147983 */ /* 0x000f220000100800 */
[----:B------:R-:W-:-:S03]  /*9e20*/  IADD3.X R229, R19, UR17, RZ, P0, !PT ;  /* 0x0000001113e57c10 */ /* 0x000fc600087fe4ff */
[----:B------:R-:W3:Y:S04]  /*9e30*/  LDL R22, [R1+0x268] ;  /* 0x0002680001167983 */ /* 0x000ee80000100800 */
[----:B------:R-:W3:Y:S01]  /*9e40*/  LDG.E.U8 R228, desc[UR48][R228.64] ;  /* 0x00000030e4e47981 */ /* 0x000ee2000c1e1100 */
[----:B0-----:R-:W-:-:S03]  /*9e50*/  IADD3 R8, P0, R5, UR7, RZ ;  /* 0x0000000705087c10 */ /* 0x001fc6000ff1e0ff */
[----:B------:R-:W2:Y:S01]  /*9e60*/  LDL R5, [R1+0x248] ;  /* 0x0002480001057983 */ /* 0x000ea20000100800 */
[----:B------:R-:W-:-:S05]  /*9e70*/  IADD3.X R11, R18, UR17, RZ, P1, !PT ;  /* 0x00000011120b7c10 */ /* 0x000fca0008ffe4ff */
[----:B------:R0:W3:Y:S01]  /*9e80*/  LDG.E.U8 R225, desc[UR48][R10.64] ;  /* 0x000000300ae17981 */ /* 0x0000e2000c1e1100 */
[----:B------:R-:W-:Y:S02]  /*9e90*/  IADD3.X R9, R2, UR17, RZ, P0, !PT ;  /* 0x0000001102097c10 */ /* 0x000fe400087fe4ff */
[----:B------:R-:W-:Y:S01]  /*9ea0*/  IADD3 R250, P1, R13, UR7, RZ ;  /* 0x000000070dfa7c10 */ /* 0x000fe2000ff3e0ff */
[----:B------:R-:W4:Y:S04]  /*9eb0*/  LDL R2, [R1+0x244] ;  /* 0x0002440001027983 */ /* 0x000f280000100800 */
[----:B------:R-:W3:Y:S01]  /*9ec0*/  LDL R13, [R1+0x250] ;  /* 0x00025000010d7983 */ /* 0x000ee20000100800 */
[----:B------:R-:W-:-:S03]  /*9ed0*/  IADD3 R18, P0, R3, UR7, RZ ;  /* 0x0000000703127c10 */ /* 0x000fc6000ff1e0ff */
[----:B------:R-:W4:Y:S04]  /*9ee0*/  LDL R3, [R1+0x258] ;  /* 0x0002580001037983 */ /* 0x000f280000100800 */
[----:B------:R1:W4:Y:S01]  /*9ef0*/  LDG.E.U8 R252, desc[UR48][R8.64] ;  /* 0x0000003008fc7981 */ /* 0x000322000c1e1100 */
[----:B------:R-:W-:Y:S02]  /*9f00*/  IADD3.X R19, R7, UR17, RZ, P0, !PT ;  /* 0x0000001107137c10 */ /* 0x000fe400087fe4ff */
[----:B------:R-:W-:Y:S01]  /*9f10*/  IADD3.X R251, R0, UR17, RZ, P1, !PT ;  /* 0x0000001100fb7c10 */ /* 0x000fe20008ffe4ff */
[----:B------:R-:W4:Y:S04]  /*9f20*/  LDL R7, [R1+0x254] ;  /* 0x0002540001077983 */ /* 0x000f280000100800 */
[----:B------:R-:W4:Y:S01]  /*9f30*/  LDL R0, [R1+0x24c] ;  /* 0x00024c0001007983 */ /* 0x000f220000100800 */
[----:B0-----:R-:W-:-:S03]  /*9f40*/  IADD3 R10, P0, R6, UR7, RZ ;  /* 0x00000007060a7c10 */ /* 0x001fc6000ff1e0ff */
[----:B------:R-:W4:Y:S04]  /*9f50*/  LDG.E.U8 R250, desc[UR48][R250.64] ;  /* 0x00000030fafa7981 */ /* 0x000f28000c1e1100 */
[----:B------:R-:W3:Y:S01]  /*9f60*/  LDG.E.U8 R6, desc[UR48][R18.64] ;  /* 0x0000003012067981 */ /* 0x000ee2000c1e1100 */
[----:B-1----:R-:W-:-:S03]  /*9f70*/  IADD3 R8, P1, R12, UR7, RZ ;  /* 0x000000070c087c10 */ /* 0x002fc6000ff3e0ff */
[----:B------:R-:W4:Y:S01]  /*9f80*/  LDL R12, [R1+0x270] ;  /* 0x00027000010c7983 */ /* 0x000f220000100800 */
[----:B------:R-:W-:-:S03]  /*9f90*/  IADD3.X R9, R4, UR17, RZ, P1, !PT ;  /* 0x0000001104097c10 */ /* 0x000fc60008ffe4ff */
[----:B------:R-:W4:Y:S01]  /*9fa0*/  LDL R4, [R1+0x25c] ;  /* 0x00025c0001047983 */ /* 0x000f220000100800 */
[----:B------:R-:W-:-:S03]  /*9fb0*/  IADD3.X R11, R17, UR17, RZ, P0, !PT ;  /* 0x00000011110b7c10 */ /* 0x000fc600087fe4ff */
[----:B------:R2:W4:Y:S04]  /*9fc0*/  LDG.E.U8 R196, desc[UR48][R8.64] ;  /* 0x0000003008c47981 */ /* 0x000528000c1e1100 */
[----:B------:R0:W4:Y:S01]  /*9fd0*/  LDG.E.U8 R195, desc[UR48][R10.64] ;  /* 0x000000300ac37981 */ /* 0x000122000c1e1100 */
[----:B--2---:R-:W-:-:S03]  /*9fe0*/  IADD3 R8, P0, R5, UR7, RZ ;  /* 0x0000000705087c10 */ /* 0x004fc6000ff1e0ff */
[----:B---3--:R1:W-:Y:S04]  /*9ff0*/  STL [R1+0x938], R6 ;  /* 0x0009380601007387 */ /* 0x0083e80000100800 */
[----:B------:R-:W2:Y:S01]  /*a000*/  LDL R5, [R1+0x26c] ;  /* 0x00026c0001057983 */ /* 0x000ea20000100800 */
[----:B------:R-:W-:-:S03]  /*a010*/  IADD3 R18, P1, R21, UR7, RZ ;  /* 0x0000000715127c10 */ /* 0x000fc6000ff3e0ff */
[----:B------:R-:W3:Y:S01]  /*a020*/  LDL R21, [R1+0x264] ;  /* 0x0002640001157983 */ /* 0x000ee20000100800 */
[----:B------:R-:W-:-:S03]  /*a030*/  IADD3.X R19, R23, UR17, RZ, P1, !PT ;  /* 0x0000001117137c10 */ /* 0x000fc60008ffe4ff */
[----:B------:R-:W3:Y:S01]  /*a040*/  LDL R17, [R1+0x278] ;  /* 0x0002780001117983 */ /* 0x000ee20000100800 */
[----:B0-----:R-:W-:-:S03]  /*a050*/  IADD3 R10, P1, R13, UR7, RZ ;  /* 0x000000070d0a7c10 */ /* 0x001fc6000ff3e0ff */
[----:B-1----:R-:W3:Y:S01]  /*a060*/  LDL R6, [R1+0x280] ;  /* 0x0002800001067983 */ /* 0x002ee20000100800 */
[----:B----4-:R-:W-:-:S03]  /*a070*/  IADD3.X R9, R2, UR17, RZ, P0, !PT ;  /* 0x0000001102097c10 */ /* 0x010fc600087fe4ff */
[----:B------:R-:W4:Y:S01]  /*a080*/  LDL R13, [R1+0x274] ;  /* 0x00027400010d7983 */ /* 0x000f220000100800 */
[----:B------:R-:W-:-:S03]  /*a090*/  IADD3 R164, P0, R3, UR7, RZ ;  /* 0x0000000703a47c10 */ /* 0x000fc6000ff1e0ff */
[----:B------:R-:W4:Y:S04]  /*a0a0*/  LDG.E.U8 R194, desc[UR48][R18.64] ;  /* 0x0000003012c27981 */ /* 0x000f28000c1e1100 */
[----:B------:R-:W4:Y:S04]  /*a0b0*/  LDL R2, [R1+0x288] ;  /* 0x0002880001027983 */ /* 0x000f280000100800 */
[----:B------:R-:W4:Y:S01]  /*a0c0*/  LDL R3, [R1+0x27c] ;  /* 0x00027c0001037983 */ /* 0x000f220000100800 */
[----:B------:R-:W-:-:S03]  /*a0d0*/  IADD3.X R11, R0, UR17, RZ, P1, !PT ;  /* 0x00000011000b7c10 */ /* 0x000fc60008ffe4ff */
[----:B------:R-:W4:Y:S01]  /*a0e0*/  LDL R0, [R1+0x290] ;  /* 0x0002900001007983 */ /* 0x000f220000100800 */
[----:B------:R-:W-:-:S03]  /*a0f0*/  IADD3.X R165, R7, UR17, RZ, P0, !PT ;  /* 0x0000001107a57c10 */ /* 0x000fc600087fe4ff */
[----:B------:R0:W4:Y:S04]  /*a100*/  LDG.E.U8 R166, desc[UR48][R8.64] ;  /* 0x0000003008a67981 */ /* 0x000128000c1e1100 */
[----:B------:R-:W4:Y:S04]  /*a110*/  LDL R7, [R1+0x298] ;  /* 0x0002980001077983 */ /* 0x000f280000100800 */
[----:B------:R-:W4:Y:S01]  /*a120*/  LDL R193, [R1+0x28c] ;  /* 0x00028c0001c17983 */ /* 0x000f220000100800 */
[----:B0-----:R-:W-:-:S03]  /*a130*/  IADD3 R8, P1, R20, UR7, RZ ;  /* 0x0000000714087c10 */ /* 0x001fc6000ff3e0ff */
[----:B------:R-:W4:Y:S01]  /*a140*/  LDL R20, [R1+0x284] ;  /* 0x0002840001147983 */ /* 0x000f220000100800 */
[----:B------:R-:W-:-:S03]  /*a150*/  IADD3.X R9, R4, UR17, RZ, P1, !PT ;  /* 0x0000001104097c10 */ /* 0x000fc60008ffe4ff */
[----:B------:R-:W4:Y:S01]  /*a160*/  LDL R4, [R1+0x2a0] ;  /* 0x0002a00001047983 */ /* 0x000f220000100800 */
[----:B------:R-:W-:-:S03]  /*a170*/  IADD3 R18, P1, R12, UR7, RZ ;  /* 0x000000070c127c10 */ /* 0x000fc6000ff3e0ff */
[----:B------:R-:W4:Y:S04]  /*a180*/  LDL R12, [R1+0x294] ;  /* 0x00029400010c7983 */ /* 0x000f280000100800 */
[----:B------:R-:W4:Y:S04]  /*a190*/  LDL R191, [R1+0x2a8] ;  /* 0x0002a80001bf7983 */ /* 0x000f280000100800 */
[----:B------:R-:W-:Y:S04]  /*a1a0*/  STL [R1+0x1c], R196 ;  /* 0x00001cc401007387 */ /* 0x000fe80000100800 */
[----:B------:R-:W4:Y:S04]  /*a1b0*/  LDL R23, [R1+0x29c] ;  /* 0x00029c0001177983 */ /* 0x000f280000100800 */
[----:B------:R0:W4:Y:S04]  /*a1c0*/  LDG.E.U8 R188, desc[UR48][R10.64] ;  /* 0x000000300abc7981 */ /* 0x000128000c1e1100 */
[----:B------:R-:W4:Y:S04]  /*a1d0*/  LDG.E.U8 R8, desc[UR48][R8.64] ;  /* 0x0000003008087981 */ /* 0x000f28000c1e1100 */
[----:B------:R-:W4:Y:S01]  /*a1e0*/  LDG.E.U8 R164, desc[UR48][R164.64] ;  /* 0x00000030a4a47981 */ /* 0x000f22000c1e1100 */
[----:B0-----:R-:W-:-:S02]  /*a1f0*/  IADD3 R10, P0, R22, UR7, RZ ;  /* 0x00000007160a7c10 */ /* 0x001fc4000ff1e0ff */
[----:B--2---:R-:W-:Y:S02]  /*a200*/  IADD3.X R19, R5, UR17, RZ, P1, !PT ;  /* 0x0000001105137c10 */ /* 0x004fe40008ffe4ff */
[----:B------:R-:W2:Y:S01]  /*a210*/  LDL R5, [R1+0x2b0] ;  /* 0x0002b00001057983 */ /* 0x000ea20000100800 */
[----:B---3--:R-:W-:-:S03]  /*a220*/  IADD3.X R11, R21, UR17, RZ, P0, !PT ;  /* 0x00000011150b7c10 */ /* 0x008fc600087fe4ff */
[----:B------:R-:W-:Y:S01]  /*a230*/  STL [R1+0x30], R195 ;  /* 0x000030c301007387 */ /* 0x000fe20000100800 */
[----:B------:R-:W-:-:S03]  /*a240*/  IADD3 R204, P0, R17, UR7, RZ ;  /* 0x0000000711cc7c10 */ /* 0x000fc6000ff1e0ff */
[----:B------:R0:W3:Y:S04]  /*a250*/  LDG.E.U8 R17, desc[UR48][R10.64] ;  /* 0x000000300a117981 */ /* 0x0000e8000c1e1100 */
[----:B------:R1:W3:Y:S01]  /*a260*/  LDG.E.U8 R176, desc[UR48][R18.64] ;  /* 0x0000003012b07981 */ /* 0x0002e2000c1e1100 */
[----:B----4-:R-:W-:-:S03]  /*a270*/  IADD3.X R205, R13, UR17, RZ, P0, !PT ;  /* 0x000000110dcd7c10 */ /* 0x010fc600087fe4ff */
[----:B------:R-:W4:Y:S01]  /*a280*/  LDL R13, [R1+0x2b8] ;  /* 0x0002b800010d7983 */ /* 0x000f220000100800 */
[----:B0-----:R-:W-:-:S03]  /*a290*/  IADD3 R10, P1, R6, UR7, RZ ;  /* 0x00000007060a7c10 */ /* 0x001fc6000ff3e0ff */
[----:B------:R-:W3:Y:S01]  /*a2a0*/  LDL R6, [R1+0x2a4] ;  /* 0x0002a40001067983 */ /* 0x000ee20000100800 */
[----:B------:R-:W-:-:S03]  /*a2b0*/  IADD3 R222, P0, R2, UR7, RZ ;  /* 0x0000000702de7c10 */ /* 0x000fc6000ff1e0ff */
[----:B------:R0:W-:Y:S01]  /*a2c0*/  STL [R1+0x2c], R194 ;  /* 0x00002cc201007387 */ /* 0x0001e20000100800 */
[----:B------:R-:W-:-:S03]  /*a2d0*/  IADD3.X R11, R3, UR17, RZ, P1, !PT ;  /* 0x00000011030b7c10 */ /* 0x000fc60008ffe4ff */
[----:B------:R-:W4:Y:S04]  /*a2e0*/  LDL R2, [R1+0x2ac] ;  /* 0x0002ac0001027983 */ /* 0x000f280000100800 */
[----:B------:R-:W4:Y:S01]  /*a2f0*/  LDL R3, [R1+0x2c0] ;  /* 0x0002c00001037983 */ /* 0x000f220000100800 */
[----:B------:R-:W-:-:S03]  /*a300*/  IADD3 R232, P1, R0, UR7, RZ ;  /* 0x0000000700e87c10 */ /* 0x000fc6000ff3e0ff */
[----:B------:R-:W4:Y:S04]  /*a310*/  LDL R0, [R1+0x2b4] ;  /* 0x0002b40001007983 */ /* 0x000f280000100800 */
[----:B------:R-:W4:Y:S04]  /*a320*/  LDL R22, [R1+0x2c8] ;  /* 0x0002c80001167983 */ /* 0x000f280000100800 */
[----:B------:R-:W4:Y:S01]  /*a330*/  LDG.E.U8 R204, desc[UR48][R204.64] ;  /* 0x00000030cccc7981 */ /* 0x000f22000c1e1100 */
[----:B------:R-:W-:Y:S02]  /*a340*/  IADD3.X R223, R20, UR17, RZ, P0, !PT ;  /* 0x0000001114df7c10 */ /* 0x000fe400087fe4ff */
[----:B------:R-:W-:Y:S01]  /*a350*/  IADD3 R20, P0, R7, UR7, RZ ;  /* 0x0000000707147c10 */ /* 0x000fe2000ff1e0ff */
[----:B------:R-:W4:Y:S04]  /*a360*/  LDL R9, [R1+0x2d0] ;  /* 0x0002d00001097983 */ /* 0x000f280000100800 */
[----:B------:R-:W4:Y:S01]  /*a370*/  LDL R7, [R1+0x2bc] ;  /* 0x0002bc0001077983 */ /* 0x000f220000100800 */
[----:B------:R-:W-:-:S02]  /*a380*/  IADD3.X R233, R193, UR17, RZ, P1, !PT ;  /* 0x00000011c1e97c10 */ /* 0x000fc40008ffe4ff */
[----:B-1----:R-:W-:Y:S01]  /*a390*/  IADD3 R18, P1, R4, UR7, RZ ;  /* 0x0000000704127c10 */ /* 0x002fe2000ff3e0ff */
[----:B------:R1:W4:Y:S04]  /*a3a0*/  LDG.E.U8 R203, desc[UR48][R10.64] ;  /* 0x000000300acb7981 */ /* 0x000328000c1e1100 */
[----:B------:R-:W4:Y:S01]  /*a3b0*/  LDL R4, [R1+0x2c4] ;  /* 0x0002c40001047983 */ /* 0x000f220000100800 */
[----:B------:R-:W-:-:S03]  /*a3c0*/  IADD3.X R21, R12, UR17, RZ, P0, !PT ;  /* 0x000000110c157c10 */ /* 0x000fc600087fe4ff */
[----:B------:R-:W4:Y:S01]  /*a3d0*/  LDL R12, [R1+0x2d8] ;  /* 0x0002d800010c7983 */ /* 0x000f220000100800 */
[----:B------:R-:W-:-:S03]  /*a3e0*/  IADD3.X R19, R23, UR17, RZ, P1, !PT ;  /* 0x0000001117137c10 */ /* 0x000fc60008ffe4ff */
[----:B0-----:R2:W4:Y:S01]  /*a3f0*/  LDG.E.U8 R194, desc[UR48][R20.64] ;  /* 0x0000003014c27981 */ /* 0x001522000c1e1100 */
[----:B-1----:R-:W-:-:S03]  /*a400*/  IADD3 R10, P0, R191, UR7, RZ ;  /* 0x00000007bf0a7c10 */ /* 0x002fc6000ff1e0ff */
[----:B------:R-:W4:Y:S04]  /*a410*/  LDL R193, [R1+0x2cc] ;  /* 0x0002cc0001c17983 */ /* 0x000f280000100800 */
[----:B------:R-:W4:Y:S04]  /*a420*/  LDL R191, [R1+0x2e0] ;  /* 0x0002e00001bf7983 */ /* 0x000f280000100800 */
[----:B------:R-:W4:Y:S04]  /*a430*/  LDL R23, [R1+0x2e8] ;  /* 0x0002e80001177983 */ /* 0x000f280000100800 */
[----:B------:R-:W4:Y:S04]  /*a440*/  LDL R196, [R1+0x2f0] ;  /* 0x0002f00001c47983 */ /* 0x000f280000100800 */
[----:B------:R-:W4:Y:S04]  /*a450*/  LDL R197, [R1+0x2f8] ;  /* 0x0002f80001c57983 */ /* 0x000f280000100800 */
[----:B------:R-:W4:Y:S04]  /*a460*/  LDL R195, [R1+0x310] ;  /* 0x0003100001c37983 */ /* 0x000f280000100800 */
[----:B------:R-:W4:Y:S04]  /*a470*/  LDG.E.U8 R232, desc[UR48][R232.64] ;  /* 0x00000030e8e87981 */ /* 0x000f28000c1e1100 */
[----:B------:R-:W4:Y:S01]  /*a480*/  LDG.E.U8 R222, desc[UR48][R222.64] ;  /* 0x00000030dede7981 */ /* 0x000f22000c1e1100 */
[----:B--2---:R-:W-:-:S03]  /*a490*/  IADD3 R20, P1, R5, UR7, RZ ;  /* 0x0000000705147c10 */ /* 0x004fc6000ff3e0ff */
[----:B------:R-:W2:Y:S01]  /*a4a0*/  LDL R5, [R1+0x2d4] ;  /* 0x0002d40001057983 */ /* 0x000ea20000100800 */
[----:B---3--:R-:W-:-:S03]  /*a4b0*/  IADD3.X R11, R6, UR17, RZ, P0, !PT ;  /* 0x00000011060b7c10 */ /* 0x008fc600087fe4ff */
[----:B------:R0:W3:Y:S01]  /*a4c0*/  LDG.E.U8 R6, desc[UR48][R18.64] ;  /* 0x0000003012067981 */ /* 0x0000e2000c1e1100 */
[----:B----4-:R-:W-:-:S03]  /*a4d0*/  IADD3.X R21, R2, UR17, RZ, P1, !PT ;  /* 0x0000001102157c10 */ /* 0x010fc60008ffe4ff */
[----:B------:R1:W4:Y:S01]  /*a4e0*/  LDG.E.U8 R2, desc[UR48][R10.64] ;  /* 0x000000300a027981 */ /* 0x000322000c1e1100 */
[----:B0-----:R-:W-:-:S03]  /*a4f0*/  IADD3 R18, P0, R13, UR7, RZ ;  /* 0x000000070d127c10 */ /* 0x001fc6000ff1e0ff */
[----:B------:R-:W3:Y:S01]  /*a500*/  LDL R13, [R1+0x2dc] ;  /* 0x0002dc00010d7983 */ /* 0x000ee20000100800 */
[----:B-1----:R-:W-:-:S03]  /*a510*/  IADD3 R10, P1, R3, UR7, RZ ;  /* 0x00000007030a7c10 */ /* 0x002fc6000ff3e0ff */
[----:B------:R-:W4:Y:S01]  /*a520*/  LDL R3, [R1+0x2e4] ;  /* 0x0002e40001037983 */ /* 0x000f220000100800 */
[----:B------:R-:W-:-:S03]  /*a530*/  IADD3.X R19, R0, UR17, RZ, P0, !PT ;  /* 0x0000001100137c10 */ /* 0x000fc600087fe4ff */
[----:B------:R0:W4:Y:S04]  /*a540*/  LDG.E.U8 R0, desc[UR48][R20.64] ;  /* 0x0000003014007981 */ /* 0x000128000c1e1100 */
[----:B------:R1:W4:Y:S01]  /*a550*/  LDG.E.U8 R249, desc[UR48][R18.64] ;  /* 0x0000003012f97981 */ /* 0x000322000c1e1100 */
[----:B------:R-:W-:-:S03]  /*a560*/  IADD3.X R11, R7, UR17, RZ, P1, !PT ;  /* 0x00000011070b7c10 */ /* 0x000fc60008ffe4ff */
[----:B------:R-:W4:Y:S01]  /*a570*/  LDL R7, [R1+0x300] ;  /* 0x0003000001077983 */ /* 0x000f220000100800 */
[----:B0-----:R-:W-:-:S03]  /*a580*/  IADD3 R20, P0, R22, UR7, RZ ;  /* 0x0000000716147c10 */ /* 0x001fc6000ff1e0ff */
[----:B------:R-:W4:Y:S01]  /*a590*/  LDL R22, [R1+0x2ec] ;  /* 0x0002ec0001167983 */ /* 0x000f220000100800 */
[----:B-1----:R-:W-:Y:S02]  /*a5a0*/  IADD3 R18, P1, R9, UR7, RZ ;  /* 0x0000000709127c10 */ /* 0x002fe4000ff3e0ff */
[----:B------:R-:W-:Y:S01]  /*a5b0*/  IADD3.X R21, R4, UR17, RZ, P0, !PT ;  /* 0x0000001104157c10 */ /* 0x000fe200087fe4ff */
[----:B------:R-:W4:Y:S04]  /*a5c0*/  LDL R9, [R1+0x2f4] ;  /* 0x0002f40001097983 */ /* 0x000f280000100800 */
[----:B------:R-:W4:Y:S04]  /*a5d0*/  LDL R4, [R1+0x308] ;  /* 0x0003080001047983 */ /* 0x000f280000100800 */
[----:B------:R0:W4:Y:S02]  /*a5e0*/  LDG.E.U8 R248, desc[UR48][R10.64] ;  /* 0x000000300af87981 */ /* 0x000124000c1e1100 */
[----:B0-----:R-:W-:-:S02]  /*a5f0*/  IADD3 R10, P0, R12, UR7, RZ ;  /* 0x000000070c0a7c10 */ /* 0x001fc4000ff1e0ff */
[----:B------:R-:W4:Y:S04]  /*a600*/  LDL R12, [R1+0x2fc] ;  /* 0x0002fc00010c7983 */ /* 0x000f280000100800 */
[----:B------:R0:W-:Y:S01]  /*a610*/  STL [R1+0x4], R194 ;  /* 0x000004c201007387 */ /* 0x0001e20000100800 */
[----:B------:R-:W-:-:S03]  /*a620*/  IADD3.X R19, R193, UR17, RZ, P1, !PT ;  /* 0x00000011c1137c10 */ /* 0x000fc60008ffe4ff */
[----:B------:R1:W4:Y:S04]  /*a630*/  LDG.E.U8 R193, desc[UR48][R20.64] ;  /* 0x0000003014c17981 */ /* 0x000328000c1e1100 */
[----:B------:R-:W4:Y:S04]  /*a640*/  LDL R198, [R1+0x360] ;  /* 0x0003600001c67983 */ /* 0x000f280000100800 */
[----:B0-----:R-:W4:Y:S01]  /*a650*/  LDL R194, [R1+0x304] ;  /* 0x0003040001c27983 */ /* 0x001f220000100800 */
[----:B--2---:R-:W-:-:S03]  /*a660*/  IADD3.X R11, R5, UR17, RZ, P0, !PT ;  /* 0x00000011050b7c10 */ /* 0x004fc600087fe4ff */
[----:B------:R-:W2:Y:S04]  /*a670*/  LDL R200, [R1+0x378] ;  /* 0x0003780001c87983 */ /* 0x000ea80000100800 */
[----:B------:R-:W2:Y:S01]  /*a680*/  LDL R5, [R1+0x318] ;  /* 0x0003180001057983 */ /* 0x000ea20000100800 */
[----:B-1----:R-:W-:-:S03]  /*a690*/  IADD3 R20, P1, R191, UR7, RZ ;  /* 0x00000007bf147c10 */ /* 0x002fc6000ff3e0ff */
[----:B------:R0:W2:Y:S04]  /*a6a0*/  LDG.E.U8 R191, desc[UR48][R18.64] ;  /* 0x0000003012bf7981 */ /* 0x0000a8000c1e1100 */
[----:B------:R1:W2:Y:S04]  /*a6b0*/  LDG.E.U8 R179, desc[UR48][R10.64] ;  /* 0x000000300ab37981 */ /* 0x0002a8000c1e1100 */
[----:B------:R-:W2:Y:S01]  /*a6c0*/  LDL R201, [R1+0x374] ;  /* 0x0003740001c97983 */ /* 0x000ea20000100800 */
[----:B0-----:R-:W-:-:S03]  /*a6d0*/  IADD3 R18, P0, R23, UR7, RZ ;  /* 0x0000000717127c10 */ /* 0x001fc6000ff1e0ff */
[----:B------:R-:W2:Y:S04]  /*a6e0*/  LDL R23, [R1+0x30c] ;  /* 0x00030c0001177983 */ /* 0x000ea80000100800 */
[----:B------:R-:W2:Y:S04]  /*a6f0*/  LDL R199, [R1+0x3a0] ;  /* 0x0003a00001c77983 */ /* 0x000ea80000100800 */
[----:B------:R-:W2:Y:S01]  /*a700*/  LDL R202, [R1+0x3e0] ;  /* 0x0003e00001ca7983 */ /* 0x000ea20000100800 */
[----:B---3--:R-:W-:-:S03]  /*a710*/  IADD3.X R21, R13, UR17, RZ, P1, !PT ;  /* 0x000000110d157c10 */ /* 0x008fc60008ffe4ff */
[----:B------:R-:W3:Y:S01]  /*a720*/  LDL R205, [R1+0x3ec] ;  /* 0x0003ec0001cd7983 */ /* 0x000ee20000100800 */
[----:B-1----:R-:W-:-:S03]  /*a730*/  IADD3 R10, P1, R196, UR7, RZ ;  /* 0x00000007c40a7c10 */ /* 0x002fc6000ff3e0ff */
[----:B------:R-:W3:Y:S01]  /*a740*/  LDL R13, [R1+0x320] ;  /* 0x00032000010d7983 */ /* 0x000ee20000100800 */
[----:B----4-:R-:W-:-:S03]  /*a750*/  IADD3.X R19, R3, UR17, RZ, P0, !PT ;  /* 0x0000001103137c10 */ /* 0x010fc600087fe4ff */
[----:B------:R-:W4:Y:S04]  /*a760*/  LDL R196, [R1+0x314] ;  /* 0x0003140001c47983 */ /* 0x000f280000100800 */
[----:B------:R-:W4:Y:S01]  /*a770*/  LDL R3, [R1+0x328] ;  /* 0x0003280001037983 */ /* 0x000f220000100800 */
[----:B------:R-:W-:-:S03]  /*a780*/  IADD3 R210, P0, R197, UR7, RZ ;  /* 0x00000007c5d27c10 */ /* 0x000fc6000ff1e0ff */
[----:B------:R0:W4:Y:S04]  /*a790*/  LDG.E.U8 R165, desc[UR48][R20.64] ;  /* 0x0000003014a57981 */ /* 0x000128000c1e1100 */
[----:B------:R-:W4:Y:S01]  /*a7a0*/  LDL R197, [R1+0x31c] ;  /* 0x00031c0001c57983 */ /* 0x000f220000100800 */
[----:B------:R-:W-:-:S03]  /*a7b0*/  IADD3.X R11, R22, UR17, RZ, P1, !PT ;  /* 0x00000011160b7c10 */ /* 0x000fc60008ffe4ff */
[----:B------:R-:W4:Y:S01]  /*a7c0*/  LDG.E.U8 R18, desc[UR48][R18.64] ;  /* 0x0000003012127981 */ /* 0x000f22000c1e1100 */
[----:B0-----:R-:W-:-:S03]  /*a7d0*/  IADD3 R20, P1, R7, UR7, RZ ;  /* 0x0000000707147c10 */ /* 0x001fc6000ff3e0ff */
[----:B------:R-:W4:Y:S04]  /*a7e0*/  LDL R22, [R1+0x330] ;  /* 0x0003300001167983 */ /* 0x000f280000100800 */
[----:B------:R-:W4:Y:S01]  /*a7f0*/  LDL R7, [R1+0x324] ;  /* 0x0003240001077983 */ /* 0x000f220000100800 */
[----:B------:R-:W-:Y:S02]  /*a800*/  IADD3.X R211, R9, UR17, RZ, P0, !PT ;  /* 0x0000001109d37c10 */ /* 0x000fe400087fe4ff */
[----:B------:R-:W-:Y:S01]  /*a810*/  IADD3 R230, P0, R4, UR7, RZ ;  /* 0x0000000704e67c10 */ /* 0x000fe2000ff1e0ff */
[----:B------:R-:W4:Y:S04]  /*a820*/  LDL R9, [R1+0x338] ;  /* 0x0003380001097983 */ /* 0x000f280000100800 */
[----:B------:R-:W4:Y:S04]  /*a830*/  LDL R4, [R1+0x32c] ;  /* 0x00032c0001047983 */ /* 0x000f280000100800 */
[----:B------:R0:W4:Y:S01]  /*a840*/  LDG.E.U8 R19, desc[UR48][R10.64] ;  /* 0x000000300a137981 */ /* 0x000122000c1e1100 */
[----:B------:R-:W-:-:S03]  /*a850*/  IADD3.X R21, R12, UR17, RZ, P1, !PT ;  /* 0x000000110c157c10 */ /* 0x000fc60008ffe4ff */
[----:B------:R-:W4:Y:S04]  /*a860*/  LDG.E.U8 R210, desc[UR48][R210.64] ;  /* 0x00000030d2d27981 */ /* 0x000f28000c1e1100 */
[----:B------:R-:W4:Y:S04]  /*a870*/  LDL R12, [R1+0x340] ;  /* 0x00034000010c7983 */ /* 0x000f280000100800 */
[----:B------:R-:W4:Y:S04]  /*a880*/  LDL R206, [R1+0x410] ;  /* 0x0004100001ce7983 */ /* 0x000f280000100800 */
[----:B------:R-:W4:Y:S01]  /*a890*/  LDL R244, [R1+0x480] ;  /* 0x0004800001f47983 */ /* 0x000f220000100800 */
[----:B------:R-:W-:-:S03]  /*a8a0*/  IADD3.X R231, R194, UR17, RZ, P0, !PT ;  /* 0x00000011c2e77c10 */ /* 0x000fc600087fe4ff */
[----:B------:R3:W4:Y:S01]  /*a8b0*/  LDG.E.U8 R209, desc[UR48][R20.64] ;  /* 0x0000003014d17981 */ /* 0x000722000c1e1100 */
[----:B0-----:R-:W-:-:S03]  /*a8c0*/  IADD3 R10, P1, R195, UR7, RZ ;  /* 0x00000007c30a7c10 */ /* 0x001fc6000ff3e0ff */
[----:B------:R-:W4:Y:S04]  /*a8d0*/  LDL R195, [R1+0x334] ;  /* 0x0003340001c37983 */ /* 0x000f280000100800 */
[----:B------:R-:W4:Y:S04]  /*a8e0*/  LDL R194, [R1+0x348] ;  /* 0x0003480001c27983 */ /* 0x000f280000100800 */
[----:B------:R-:W4:Y:S04]  /*a8f0*/  LDG.E.U8 R230, desc[UR48][R230.64] ;  /* 0x00000030e6e67981 */ /* 0x000f28000c1e1100 */
[----:B------:R-:W4:Y:S04]  /*a900*/  LDL R235, [R1+0x48c] ;  /* 0x00048c0001eb7983 */ /* 0x000f280000100800 */
[----:B------:R-:W4:Y:S04]  /*a910*/  LDL R233, [R1+0x494] ;  /* 0x0004940001e97983 */ /* 0x000f280000100800 */
[----:B------:R-:W4:Y:S04]  /*a920*/  LDL R247, [R1+0x4bc] ;  /* 0x0004bc0001f77983 */ /* 0x000f280000100800 */
[----:B------:R-:W4:Y:S04]  /*a930*/  LDL R246, [R1+0x4c4] ;  /* 0x0004c40001f67983 */ /* 0x000f280000100800 */
[----:B------:R-:W4:Y:S01]  /*a940*/  LDL R245, [R1+0x4c0] ;  /* 0x0004c00001f57983 */ /* 0x000f220000100800 */
[----:B--2---:R-:W-:-:S03]  /*a950*/  IADD3 R152, P0, R5, UR7, RZ ;  /* 0x0000000705987c10 */ /* 0x004fc6000ff1e0ff */
[----:B------:R-:W2:Y:S01]  /*a960*/  LDL R5, [R1+0x33c] ;  /* 0x00033c0001057983 */ /* 0x000ea20000100800 */
[----:B------:R-:W-:-:S03]  /*a970*/  IADD3.X R11, R23, UR17, RZ, P1, !PT ;  /* 0x00000011170b7c10 */ /* 0x000fc60008ffe4ff */
[----:B------:R-:W2:Y:S04]  /*a980*/  LDL R23, [R1+0x350] ;  /* 0x0003500001177983 */ /* 0x000ea80000100800 */
[----:B------:R0:W2:Y:S01]  /*a990*/  LDG.E.U8 R229, desc[UR48][R10.64] ;  /* 0x000000300ae57981 */ /* 0x0000a2000c1e1100 */
[----:B---3--:R-:W-:-:S03]  /*a9a0*/  IADD3 R20, P1, R13, UR7, RZ ;  /* 0x000000070d147c10 */ /* 0x008fc6000ff3e0ff */
[----:B------:R-:W3:Y:S01]  /*a9b0*/  LDL R13, [R1+0x344] ;  /* 0x00034400010d7983 */ /* 0x000ee20000100800 */
[----:B----4-:R-:W-:-:S03]  /*a9c0*/  IADD3.X R153, R196, UR17, RZ, P0, !PT ;  /* 0x00000011c4997c10 */ /* 0x010fc600087fe4ff */
[----:B------:R-:W4:Y:S01]  /*a9d0*/  LDL R196, [R1+0x358] ;  /* 0x0003580001c47983 */ /* 0x000f220000100800 */
[----:B0-----:R-:W-:-:S03]  /*a9e0*/  IADD3 R10, P0, R3, UR7, RZ ;  /* 0x00000007030a7c10 */ /* 0x001fc6000ff1e0ff */
[----:B------:R-:W4:Y:S04]  /*a9f0*/  LDL R3, [R1+0x34c] ;  /* 0x00034c0001037983 */ /* 0x000f280000100800 */
[----:B------:R0:W4:Y:S01]  /*aa00*/  LDG.E.U8 R237, desc[UR48][R152.64] ;  /* 0x0000003098ed7981 */ /* 0x000122000c1e1100 */
[----:B------:R-:W-:-:S03]  /*aa10*/  IADD3.X R21, R197, UR17, RZ, P1, !PT ;  /* 0x00000011c5157c10 */ /* 0x000fc60008ffe4ff */
[----:B------:R-:W4:Y:S04]  /*aa20*/  LDL R197, [R1+0x36c] ;  /* 0x00036c0001c57983 */ /* 0x000f280000100800 */
[----:B------:R1:W4:Y:S01]  /*aa30*/  LDG.E.U8 R231, desc[UR48][R20.64] ;  /* 0x0000003014e77981 */ /* 0x000322000c1e1100 */
[----:B0-----:R-:W-:-:S03]  /*aa40*/  IADD3 R152, P1, R22, UR7, RZ ;  /* 0x0000000716987c10 */ /* 0x001fc6000ff3e0ff */
[----:B------:R-:W4:Y:S01]  /*aa50*/  LDL R22, [R1+0x354] ;  /* 0x0003540001167983 */ /* 0x000f220000100800 */
[----:B------:R-:W-:-:S03]  /*aa60*/  IADD3.X R11, R7, UR17, RZ, P0, !PT ;  /* 0x00000011070b7c10 */ /* 0x000fc600087fe4ff */
[----:B------:R-:W4:Y:S01]  /*aa70*/  LDL R7, [R1+0x368] ;  /* 0x0003680001077983 */ /* 0x000f220000100800 */
[----:B-1----:R-:W-:-:S03]  /*aa80*/  IADD3 R20, P0, R9, UR7, RZ ;  /* 0x0000000709147c10 */ /* 0x002fc6000ff1e0ff */
[----:B------:R-:W4:Y:S01]  /*aa90*/  LDL R9, [R1+0x35c] ;  /* 0x00035c0001097983 */ /* 0x000f220000100800 */
[----:B------:R-:W-:-:S03]  /*aaa0*/  IADD3.X R153, R4, UR17, RZ, P1, !PT ;  /* 0x0000001104997c10 */ /* 0x000fc60008ffe4ff */
[----:B------:R-:W4:Y:S04]  /*aab0*/  LDL R4, [R1+0x370] ;  /* 0x0003700001047983 */ /* 0x000f280000100800 */
[----:B------:R0:W4:Y:S04]  /*aac0*/  LDG.E.U8 R241, desc[UR48][R10.64] ;  /* 0x000000300af17981 */ /* 0x000128000c1e1100 */
[----:B------:R-:W4:Y:S01]  /*aad0*/  LDG.E.U8 R239, desc[UR48][R152.64] ;  /* 0x0000003098ef7981 */ /* 0x000f22000c1e1100 */
[----:B0-----:R-:W-:-:S03]  /*aae0*/  IADD3 R10, P1, R12, UR7, RZ ;  /* 0x000000070c0a7c10 */ /* 0x001fc6000ff3e0ff */
[----:B------:R-:W4:Y:S01]  /*aaf0*/  LDL R12, [R1+0x364] ;  /* 0x00036400010c7983 */ /* 0x000f220000100800 */
[----:B--2---:R-:W-:-:S03]  /*ab00*/  IADD3.X R11, R5, UR17, RZ, P1, !PT ;  /* 0x00000011050b7c10 */ /* 0x004fc60008ffe4ff */
[----:B------:R-:W2:Y:S01]  /*ab10*/  LDL R5, [R1+0x380] ;  /* 0x0003800001057983 */ /* 0x000ea20000100800 */
[----:B------:R-:W-:Y:S02]  /*ab20*/  IADD3.X R21, R195, UR17, RZ, P0, !PT ;  /* 0x00000011c3157c10 */ /* 0x000fe400087fe4ff */
[----:B------:R-:W-:Y:S01]  /*ab30*/  IADD3 R194, P0, R194, UR7, RZ ;  /* 0x00000007c2c27c10 */ /* 0x000fe2000ff1e0ff */
[----:B------:R-:W2:Y:S04]  /*ab40*/  LDG.E.U8 R243, desc[UR48][R10.64] ;  /* 0x000000300af37981 */ /* 0x000ea8000c1e1100 */
[----:B------:R0:W2:Y:S02]  /*ab50*/  LDG.E.U8 R251, desc[UR48][R20.64] ;  /* 0x0000003014fb7981 */ /* 0x0000a4000c1e1100 */
[----:B0-----:R-:W-:-:S02]  /*ab60*/  IADD3 R20, P1, R23, UR7, RZ ;  /* 0x0000000717147c10 */ /* 0x001fc4000ff3e0ff */
[----:B------:R-:W2:Y:S01]  /*ab70*/  LDL R23, [R1+0x388] ;  /* 0x0003880001177983 */ /* 0x000ea20000100800 */
[----:B---3--:R-:W-:-:S03]  /*ab80*/  IADD3.X R195, R13, UR17, RZ, P0, !PT ;  /* 0x000000110dc37c10 */ /* 0x008fc600087fe4ff */
[----:B------:R-:W3:Y:S01]  /*ab90*/  LDL R13, [R1+0x37c] ;  /* 0x00037c00010d7983 */ /* 0x000ee20000100800 */
[----:B----4-:R-:W-:-:S03]  /*aba0*/  IADD3.X R21, R3, UR17, RZ, P1, !PT ;  /* 0x0000001103157c10 */ /* 0x010fc60008ffe4ff */
[----:B------:R-:W4:Y:S04]  /*abb0*/  LDG.E.U8 R194, desc[UR48][R194.64] ;  /* 0x00000030c2c27981 */ /* 0x000f28000c1e1100 */
[----:B------:R-:W4:Y:S01]  /*abc0*/  LDL R3, [R1+0x390] ;  /* 0x0003900001037983 */ /* 0x000f220000100800 */
[----:B------:R-:W-:-:S03]  /*abd0*/  IADD3 R152, P0, R196, UR7, RZ ;  /* 0x00000007c4987c10 */ /* 0x000fc6000ff1e0ff */
[----:B------:R-:W4:Y:S04]  /*abe0*/  LDL R196, [R1+0x384] ;  /* 0x0003840001c47983 */ /* 0x000f280000100800 */
[----:B------:R0:W4:Y:S01]  /*abf0*/  LDG.E.U8 R195, desc[UR48][R20.64] ;  /* 0x0000003014c37981 */ /* 0x000122000c1e1100 */
[----:B------:R-:W-:-:S03]  /*ac00*/  IADD3.X R153, R22, UR17, RZ, P0, !PT ;  /* 0x0000001116997c10 */ /* 0x000fc600087fe4ff */
[----:B------:R-:W4:Y:S01]  /*ac10*/  LDL R22, [R1+0x398] ;  /* 0x0003980001167983 */ /* 0x000f220000100800 */
[----:B0-----:R-:W-:-:S03]  /*ac20*/  IADD3 R20, P0, R7, UR7, RZ ;  /* 0x0000000707147c10 */ /* 0x001fc6000ff1e0ff */
[----:B------:R-:W4:Y:S01]  /*ac30*/  LDL R7, [R1+0x38c] ;  /* 0x00038c0001077983 */ /* 0x000f220000100800 */
[----:B------:R-:W-:-:S03]  /*ac40*/  IADD3 R10, P1, R198, UR7, RZ ;  /* 0x00000007c60a7c10 */ /* 0x000fc6000ff3e0ff */
[----:B------:R-:W4:Y:S01]  /*ac50*/  LDL R198, [R1+0x3a8] ;  /* 0x0003a80001c67983 */ /* 0x000f220000100800 */
[----:B------:R-:W-:-:S03]  /*ac60*/  IADD3.X R11, R9, UR17, RZ, P1, !PT ;  /* 0x00000011090b7c10 */ /* 0x000fc60008ffe4ff */
[----:B------:R0:W4:Y:S02]  /*ac70*/  LDG.E.U8 R9, desc[UR48][R152.64] ;  /* 0x0000003098097981 */ /* 0x000124000c1e1100 */
[----:B0-----:R-:W-:Y:S02]  /*ac80*/  IADD3 R152, P1, R4, UR7, RZ ;  /* 0x0000000704987c10 */ /* 0x001fe4000ff3e0ff */
[----:B------:R-:W4:Y:S02]  /*ac90*/  LDL R4, [R1+0x394] ;  /* 0x0003940001047983 */ /* 0x000f240000100800 */
[----:B------:R-:W-:Y:S02]  /*aca0*/  IADD3.X R153, R197, UR17, RZ, P1, !PT ;  /* 0x00000011c5997c10 */ /* 0x000fe40008ffe4ff */
[----:B------:R-:W-:Y:S01]  /*acb0*/  IADD3.X R21, R12, UR17, RZ, P0, !PT ;  /* 0x000000110c157c10 */ /* 0x000fe200087fe4ff */
[----:B------:R-:W4:Y:S04]  /*acc0*/  LDL R197, [R1+0x3b0] ;  /* 0x0003b00001c57983 */ /* 0x000f280000100800 */
[----:B------:R0:W4:Y:S04]  /*acd0*/  LDG.E.U8 R12, desc[UR48][R10.64] ;  /* 0x000000300a0c7981 */ /* 0x000128000c1e1100 */
[----:B------:R1:W4:Y:S04]  /*ace0*/  LDG.E.U8 R175, desc[UR48][R152.64] ;  /* 0x0000003098af7981 */ /* 0x000328000c1e1100 */
[----:B------:R-:W4:Y:S01]  /*acf0*/  LDG.E.U8 R20, desc[UR48][R20.64] ;  /* 0x0000003014147981 */ /* 0x000f22000c1e1100 */
[----:B--2---:R-:W-:-:S03]  /*ad00*/  IADD3 R154, P1, R5, UR7, RZ ;  /* 0x00000007059a7c10 */ /* 0x004fc6000ff3e0ff */
[----:B------:R-:W2:Y:S04]  /*ad10*/  LDL R21, [R1+0x3b4] ;  /* 0x0003b40001157983 */ /* 0x000ea80000100800 */
[----:B------:R-:W2:Y:S01]  /*ad20*/  LDL R5, [R1+0x3a4] ;  /* 0x0003a40001057983 */ /* 0x000ea20000100800 */
[----:B0-----:R-:W-:-:S03]  /*ad30*/  IADD3 R10, P0, R200, UR7, RZ ;  /* 0x00000007c80a7c10 */ /* 0x001fc6000ff1e0ff */
[----:B------:R-:W2:Y:S01]  /*ad40*/  LDL R200, [R1+0x39c] ;  /* 0x00039c0001c87983 */ /* 0x000ea20000100800 */
[----:B------:R-:W-:-:S03]  /*ad50*/  IADD3.X R11, R201, UR17, RZ, P0, !PT ;  /* 0x00000011c90b7c10 */ /* 0x000fc600087fe4ff */
[----:B------:R-:W2:Y:S04]  /*ad60*/  LDL R201, [R1+0x3e8] ;  /* 0x0003e80001c97983 */ /* 0x000ea80000100800 */
[----:B------:R4:W2:Y:S01]  /*ad70*/  LDG.E.U8 R208, desc[UR48][R10.64] ;  /* 0x000000300ad07981 */ /* 0x0008a2000c1e1100 */
[----:B-1----:R-:W-:-:S03]  /*ad80*/  IADD3 R152, P0, R23, UR7, RZ ;  /* 0x0000000717987c10 */ /* 0x002fc6000ff1e0ff */
[----:B------:R-:W2:Y:S01]  /*ad90*/  LDL R23, [R1+0x3b8] ;  /* 0x0003b80001177983 */ /* 0x000ea20000100800 */
[----:B---3--:R-:W-:-:S03]  /*ada0*/  IADD3.X R155, R13, UR17, RZ, P1, !PT ;  /* 0x000000110d9b7c10 */ /* 0x008fc60008ffe4ff */
[----:B------:R-:W3:Y:S04]  /*adb0*/  LDL R13, [R1+0x3ac] ;  /* 0x0003ac00010d7983 */ /* 0x000ee80000100800 */
[----:B------:R0:W3:Y:S01]  /*adc0*/  LDG.E.U8 R211, desc[UR48][R154.64] ;  /* 0x000000309ad37981 */ /* 0x0000e2000c1e1100 */
[----:B----4-:R-:W-:-:S03]  /*add0*/  IADD3 R10, P1, R3, UR7, RZ ;  /* 0x00000007030a7c10 */ /* 0x010fc6000ff3e0ff */
[----:B------:R-:W4:Y:S01]  /*ade0*/  LDL R3, [R1+0x3c0] ;  /* 0x0003c00001037983 */ /* 0x000f220000100800 */
        /* <DEDUP_REMOVED lines=8> */
[----:B------:R-:W4:Y:S04]  /*ae70*/  LDL R199, [R1+0x3c4] ;  /* 0x0003c40001c77983 */ /* 0x000f280000100800 */
[----:B------:R0:W4:Y:S01]  /*ae80*/  LDG.E.U8 R215, desc[UR48][R10.64] ;  /* 0x000000300ad77981 */ /* 0x000122000c1e1100 */
[----:B------:R-:W-:-:S03]  /*ae90*/  IADD3.X R155, R4, UR17, RZ, P0, !PT ;  /* 0x00000011049b7c10 */ /* 0x000fc600087fe4ff */
[----:B------:R-:W4:Y:S01]  /*aea0*/  LDL R4, [R1+0x3e4] ;  /* 0x0003e40001047983 */ /* 0x000f220000100800 */
[----:B0-----:R-:W-:-:S03]  /*aeb0*/  IADD3 R10, P0, R198, UR7, RZ ;  /* 0x00000007c60a7c10 */ /* 0x001fc6000ff1e0ff */
[----:B------:R-:W4:Y:S04]  /*aec0*/  LDL R198, [R1+0x3cc] ;  /* 0x0003cc0001c67983 */ /* 0x000f280000100800 */
[----:B------:R0:W4:Y:S01]  /*aed0*/  LDG.E.U8 R221, desc[UR48][R154.64] ;  /* 0x000000309add7981 */ /* 0x000122000c1e1100 */
[----:B--2---:R-:W-:-:S03]  /*aee0*/  IADD3.X R11, R5, UR17, RZ, P0, !PT ;  /* 0x00000011050b7c10 */ /* 0x004fc600087fe4ff */
[----:B------:R-:W2:Y:S01]  /*aef0*/  LDL R5, [R1+0x3f4] ;  /* 0x0003f40001057983 */ /* 0x000ea20000100800 */
[----:B------:R-:W-:Y:S02]  /*af00*/  IADD3.X R153, R200, UR17, RZ, P1, !PT ;  /* 0x00000011c8997c10 */ /* 0x000fe40008ffe4ff */
[----:B0-----:R-:W-:Y:S01]  /*af10*/  IADD3 R154, P1, R197, UR7, RZ ;  /* 0x00000007c59a7c10 */ /* 0x001fe2000ff3e0ff */
[----:B------:R4:W2:Y:S04]  /*af20*/  LDG.E.U8 R227, desc[UR48][R10.64] ;  /* 0x000000300ae37981 */ /* 0x0008a8000c1e1100 */
[----:B------:R0:W2:Y:S04]  /*af30*/  LDG.E.U8 R219, desc[UR48][R152.64] ;  /* 0x0000003098db7981 */ /* 0x0000a8000c1e1100 */
[----:B------:R-:W2:Y:S01]  /*af40*/  LDL R200, [R1+0x404] ;  /* 0x0004040001c87983 */ /* 0x000ea20000100800 */
[----:B---3--:R-:W-:-:S03]  /*af50*/  IADD3.X R155, R13, UR17, RZ, P1, !PT ;  /* 0x000000110d9b7c10 */ /* 0x008fc60008ffe4ff */
[----:B------:R-:W3:Y:S04]  /*af60*/  LDL R13, [R1+0x3f0] ;  /* 0x0003f000010d7983 */ /* 0x000ee80000100800 */
[----:B------:R1:W3:Y:S01]  /*af70*/  LDG.E.U8 R226, desc[UR48][R154.64] ;  /* 0x000000309ae27981 */ /* 0x0002e2000c1e1100 */
[----:B----4-:R-:W-:-:S03]  /*af80*/  IADD3 R10, P1, R3, UR7, RZ ;  /* 0x00000007030a7c10 */ /* 0x010fc6000ff3e0ff */
[----:B------:R-:W4:Y:S01]  /*af90*/  LDL R3, [R1+0x454] ;  /* 0x0004540001037983 */ /* 0x000f220000100800 */
[----:B0-----:R-:W-:-:S03]  /*afa0*/  IADD3 R152, P0, R23, UR7, RZ ;  /* 0x0000000717987c10 */ /* 0x001fc6000ff1e0ff */
[----:B------:R-:W4:Y:S01]  /*afb0*/  LDL R23, [R1+0x3fc] ;  /* 0x0003fc0001177983 */ /* 0x000f220000100800 */
[----:B------:R-:W-:Y:S02]  /*afc0*/  IADD3.X R11, R22, UR17, RZ, P1, !PT ;  /* 0x00000011160b7c10 */ /* 0x000fe40008ffe4ff */
[----:B------:R-:W-:Y:S01]  /*afd0*/  IADD3.X R153, R21, UR17, RZ, P0, !PT ;  /* 0x0000001115997c10 */ /* 0x000fe200087fe4ff */
[----:B------:R-:W4:Y:S01]  /*afe0*/  LDL R22, [R1+0x45c] ;  /* 0x00045c0001167983 */ /* 0x000f220000100800 */
[----:B-1----:R-:W-:-:S03]  /*aff0*/  IADD3 R154, P1, R7, UR7, RZ ;  /* 0x00000007079a7c10 */ /* 0x002fc6000ff3e0ff */
[----:B------:R-:W4:Y:S04]  /*b000*/  LDL R21, [R1+0x3f8] ;  /* 0x0003f80001157983 */ /* 0x000f280000100800 */
[----:B------:R-:W4:Y:S01]  /*b010*/  LDL R7, [R1+0x450] ;  /* 0x0004500001077983 */ /* 0x000f220000100800 */
[----:B------:R-:W-:-:S03]  /*b020*/  IADD3 R196, P0, R196, UR7, RZ ;  /* 0x00000007c4c47c10 */ /* 0x000fc6000ff1e0ff */
[----:B------:R0:W4:Y:S01]  /*b030*/  LDG.E.U8 R234, desc[UR48][R10.64] ;  /* 0x000000300aea7981 */ /* 0x000122000c1e1100 */
[----:B------:R-:W-:-:S03]  /*b040*/  IADD3.X R197, R199, UR17, RZ, P0, !PT ;  /* 0x00000011c7c57c10 */ /* 0x000fc600087fe4ff */
[----:B------:R1:W4:Y:S04]  /*b050*/  LDG.E.U8 R236, desc[UR48][R152.64] ;  /* 0x0000003098ec7981 */ /* 0x000328000c1e1100 */
[----:B------:R-:W4:Y:S01]  /*b060*/  LDL R199, [R1+0x40c] ;  /* 0x00040c0001c77983 */ /* 0x000f220000100800 */
[----:B0-----:R-:W-:-:S03]  /*b070*/  IADD3 R10, P0, R4, UR7, RZ ;  /* 0x00000007040a7c10 */ /* 0x001fc6000ff1e0ff */
[----:B------:R-:W4:Y:S04]  /*b080*/  LDG.E.U8 R196, desc[UR48][R196.64] ;  /* 0x00000030c4c47981 */ /* 0x000f28000c1e1100 */
[----:B------:R-:W4:Y:S01]  /*b090*/  LDL R4, [R1+0x458] ;  /* 0x0004580001047983 */ /* 0x000f220000100800 */
[----:B------:R-:W-:Y:S02]  /*b0a0*/  IADD3.X R155, R198, UR17, RZ, P1, !PT ;  /* 0x00000011c69b7c10 */ /* 0x000fe40008ffe4ff */
[----:B------:R-:W-:Y:S01]  /*b0b0*/  IADD3.X R11, R202, UR17, RZ, P0, !PT ;  /* 0x00000011ca0b7c10 */ /* 0x000fe200087fe4ff */
[----:B------:R-:W4:Y:S04]  /*b0c0*/  LDL R198, [R1+0x400] ;  /* 0x0004000001c67983 */ /* 0x000f280000100800 */
[----:B------:R2:W4:Y:S01]  /*b0d0*/  LDG.E.U8 R181, desc[UR48][R154.64] ;  /* 0x000000309ab57981 */ /* 0x000522000c1e1100 */
[----:B-1----:R-:W-:-:S03]  /*b0e0*/  IADD3 R152, P1, R205, UR7, RZ ;  /* 0x00000007cd987c10 */ /* 0x002fc6000ff3e0ff */
[----:B------:R-:W4:Y:S04]  /*b0f0*/  LDG.E.U8 R10, desc[UR48][R10.64] ;  /* 0x000000300a0a7981 */ /* 0x000f28000c1e1100 */
[----:B------:R-:W4:Y:S01]  /*b100*/  LDL R202, [R1+0x46c] ;  /* 0x00046c0001ca7983 */ /* 0x000f220000100800 */
[----:B--2---:R-:W-:-:S03]  /*b110*/  IADD3 R154, P0, R5, UR7, RZ ;  /* 0x00000007059a7c10 */ /* 0x004fc6000ff1e0ff */
[----:B------:R-:W2:Y:S04]  /*b120*/  LDL R205, [R1+0x418] ;  /* 0x0004180001cd7983 */ /* 0x000ea80000100800 */
[----:B------:R-:W2:Y:S01]  /*b130*/  LDL R5, [R1+0x414] ;  /* 0x0004140001057983 */ /* 0x000ea20000100800 */
[----:B------:R-:W-:-:S03]  /*b140*/  IADD3.X R153, R201, UR17, RZ, P1, !PT ;  /* 0x00000011c9997c10 */ /* 0x000fc60008ffe4ff */
[----:B------:R-:W2:Y:S04]  /*b150*/  LDL R201, [R1+0x408] ;  /* 0x0004080001c97983 */ /* 0x000ea80000100800 */
[----:B------:R4:W2:Y:S01]  /*b160*/  LDG.E.U8 R11, desc[UR48][R152.64] ;  /* 0x00000030980b7981 */ /* 0x0008a2000c1e1100 */
[----:B---3--:R-:W-:-:S03]  /*b170*/  IADD3.X R155, R13, UR17, RZ, P0, !PT ;  /* 0x000000110d9b7c10 */ /* 0x008fc600087fe4ff */
[----:B------:R-:W3:Y:S01]  /*b180*/  LDL R13, [R1+0x41c] ;  /* 0x00041c00010d7983 */ /* 0x000ee20000100800 */
[----:B----4-:R-:W-:-:S03]  /*b190*/  IADD3 R152, P0, R3, UR7, RZ ;  /* 0x0000000703987c10 */ /* 0x010fc6000ff1e0ff */
[----:B------:R-:W4:Y:S01]  /*b1a0*/  LDL R3, [R1+0x424] ;  /* 0x0004240001037983 */ /* 0x000f220000100800 */
[----:B------:R-:W-:-:S03]  /*b1b0*/  IADD3 R156, P1, R23, UR7, RZ ;  /* 0x00000007179c7c10 */ /* 0x000fc6000ff3e0ff */
[----:B------:R-:W4:Y:S01]  /*b1c0*/  LDL R23, [R1+0x464] ;  /* 0x0004640001177983 */ /* 0x000f220000100800 */
[----:B------:R-:W-:-:S03]  /*b1d0*/  IADD3.X R153, R7, UR17, RZ, P0, !PT ;  /* 0x0000001107997c10 */ /* 0x000fc600087fe4ff */
[----:B------:R-:W4:Y:S01]  /*b1e0*/  LDL R7, [R1+0x420] ;  /* 0x0004200001077983 */ /* 0x000f220000100800 */
[----:B------:R-:W-:-:S03]  /*b1f0*/  IADD3.X R157, R21, UR17, RZ, P1, !PT ;  /* 0x00000011159d7c10 */ /* 0x000fc60008ffe4ff */
[----:B------:R0:W4:Y:S04]  /*b200*/  LDG.E.U8 R21, desc[UR48][R154.64] ;  /* 0x000000309a157981 */ /* 0x000128000c1e1100 */
[----:B------:R-:W4:Y:S01]  /*b210*/  LDG.E.U8 R185, desc[UR48][R152.64] ;  /* 0x0000003098b97981 */ /* 0x000f22000c1e1100 */
[----:B0-----:R-:W-:-:S03]  /*b220*/  IADD3 R154, P1, R22, UR7, RZ ;  /* 0x00000007169a7c10 */ /* 0x001fc6000ff3e0ff */
[----:B------:R0:W4:Y:S01]  /*b230*/  LDG.E.U8 R22, desc[UR48][R156.64] ;  /* 0x000000309c167981 */ /* 0x000122000c1e1100 */
[----:B------:R-:W-:-:S03]  /*b240*/  IADD3.X R155, R4, UR17, RZ, P1, !PT ;  /* 0x00000011049b7c10 */ /* 0x000fc60008ffe4ff */
[----:B------:R-:W4:Y:S04]  /*b250*/  LDL R4, [R1+0x460] ;  /* 0x0004600001047983 */ /* 0x000f280000100800 */
[----:B------:R2:W4:Y:S01]  /*b260*/  LDG.E.U8 R197, desc[UR48][R154.64] ;  /* 0x000000309ac57981 */ /* 0x000522000c1e1100 */
[----:B0-----:R-:W-:-:S03]  /*b270*/  IADD3 R156, P0, R200, UR7, RZ ;  /* 0x00000007c89c7c10 */ /* 0x001fc6000ff1e0ff */
[----:B------:R-:W4:Y:S01]  /*b280*/  LDL R200, [R1+0x42c] ;  /* 0x00042c0001c87983 */ /* 0x000f220000100800 */
[----:B------:R-:W-:Y:S02]  /*b290*/  IADD3.X R157, R198, UR17, RZ, P0, !PT ;  /* 0x00000011c69d7c10 */ /* 0x000fe400087fe4ff */
[----:B------:R-:W-:Y:S01]  /*b2a0*/  IADD3 R152, P1, R199, UR7, RZ ;  /* 0x00000007c7987c10 */ /* 0x000fe2000ff3e0ff */
[----:B------:R-:W4:Y:S04]  /*b2b0*/  LDL R198, [R1+0x468] ;  /* 0x0004680001c67983 */ /* 0x000f280000100800 */
[----:B------:R-:W4:Y:S01]  /*b2c0*/  LDL R199, [R1+0x434] ;  /* 0x0004340001c77983 */ /* 0x000f220000100800 */
[----:B--2---:R-:W-:-:S03]  /*b2d0*/  IADD3 R154, P0, R5, UR7, RZ ;  /* 0x00000007059a7c10 */ /* 0x004fc6000ff1e0ff */
[----:B------:R-:W2:Y:S01]  /*b2e0*/  LDL R5, [R1+0x428] ;  /* 0x0004280001057983 */ /* 0x000ea20000100800 */
[----:B------:R-:W-:-:S03]  /*b2f0*/  IADD3.X R153, R201, UR17, RZ, P1, !PT ;  /* 0x00000011c9997c10 */ /* 0x000fc60008ffe4ff */
[----:B------:R3:W2:Y:S01]  /*b300*/  LDG.E.U8 R201, desc[UR48][R156.64] ;  /* 0x000000309cc97981 */ /* 0x0006a2000c1e1100 */
[----:B------:R-:W-:-:S03]  /*b310*/  IADD3.X R155, R206, UR17, RZ, P0, !PT ;  /* 0x00000011ce9b7c10 */ /* 0x000fc600087fe4ff */
[----:B------:R4:W2:Y:S04]  /*b320*/  LDG.E.U8 R170, desc[UR48][R152.64] ;  /* 0x0000003098aa7981 */ /* 0x0008a8000c1e1100 */
[----:B------:R0:W2:Y:S01]  /*b330*/  LDG.E.U8 R206, desc[UR48][R154.64] ;  /* 0x000000309ace7981 */ /* 0x0000a2000c1e1100 */
[----:B---3--:R-:W-:-:S03]  /*b340*/  IADD3 R156, P1, R13, UR7, RZ ;  /* 0x000000070d9c7c10 */ /* 0x008fc6000ff3e0ff */
[----:B------:R-:W3:Y:S01]  /*b350*/  LDL R13, [R1+0x430] ;  /* 0x00043000010d7983 */ /* 0x000ee20000100800 */
[----:B----4-:R-:W-:-:S03]  /*b360*/  IADD3 R152, P0, R3, UR7, RZ ;  /* 0x0000000703987c10 */ /* 0x010fc6000ff1e0ff */
[----:B------:R-:W4:Y:S01]  /*b370*/  LDL R3, [R1+0x43c] ;  /* 0x00043c0001037983 */ /* 0x000f220000100800 */
[----:B------:R-:W-:Y:S02]  /*b380*/  IADD3.X R157, R205, UR17, RZ, P1, !PT ;  /* 0x00000011cd9d7c10 */ /* 0x000fe40008ffe4ff */
[----:B0-----:R-:W-:Y:S02]  /*b390*/  IADD3 R154, P1, R23, UR7, RZ ;  /* 0x00000007179a7c10 */ /* 0x001fe4000ff3e0ff */
[----:B------:R-:W4:Y:S04]  /*b3a0*/  LDL R23, [R1+0x474] ;  /* 0x0004740001177983 */ /* 0x000f280000100800 */
[----:B------:R-:W4:Y:S01]  /*b3b0*/  LDG.E.U8 R205, desc[UR48][R156.64] ;  /* 0x000000309ccd7981 */ /* 0x000f22000c1e1100 */
[----:B------:R-:W-:-:S03]  /*b3c0*/  IADD3.X R153, R7, UR17, RZ, P0, !PT ;  /* 0x0000001107997c10 */ /* 0x000fc600087fe4ff */
[----:B------:R-:W4:Y:S04]  /*b3d0*/  LDL R7, [R1+0x438] ;  /* 0x0004380001077983 */ /* 0x000f280000100800 */
[----:B------:R0:W4:Y:S01]  /*b3e0*/  LDG.E.U8 R214, desc[UR48][R152.64] ;  /* 0x0000003098d67981 */ /* 0x000122000c1e1100 */
[----:B------:R-:W-:-:S03]  /*b3f0*/  IADD3.X R155, R4, UR17, RZ, P1, !PT ;  /* 0x00000011049b7c10 */ /* 0x000fc60008ffe4ff */
[----:B------:R-:W4:Y:S01]  /*b400*/  LDL R4, [R1+0x470] ;  /* 0x0004700001047983 */ /* 0x000f220000100800 */
[----:B0-----:R-:W-:-:S04]  /*b410*/  IADD3 R152, P0, R200, UR7, RZ ;  /* 0x00000007c8987c10 */ /* 0x001fc8000ff1e0ff */
[----:B--2---:R-:W-:Y:S02]  /*b420*/  IADD3.X R153, R5, UR17, RZ, P0, !PT ;  /* 0x0000001105997c10 */ /* 0x004fe400087fe4ff */
[----:B------:R-:W2:Y:S01]  /*b430*/  LDL R5, [R1+0x47c] ;  /* 0x00047c0001057983 */ /* 0x000ea20000100800 */
[----:B------:R-:W-:-:S03]  /*b440*/  IADD3 R156, P2, R202, UR7, RZ ;  /* 0x00000007ca9c7c10 */ /* 0x000fc6000ff5e0ff */
[----:B------:R-:W2:Y:S01]  /*b450*/  LDG.E.U8 R213, desc[UR48][R152.64] ;  /* 0x0000003098d57981 */ /* 0x000ea2000c1e1100 */
[----:B------:R-:W-:-:S03]  /*b460*/  IADD3.X R157, R198, UR17, RZ, P2, !PT ;  /* 0x00000011c69d7c10 */ /* 0x000fc600097fe4ff */
[----:B------:R0:W2:Y:S04]  /*b470*/  LDG.E.U8 R198, desc[UR48][R154.64] ;  /* 0x000000309ac67981 */ /* 0x0000a8000c1e1100 */
[----:B------:R-:W2:Y:S01]  /*b480*/  LDG.E.U8 R202, desc[UR48][R156.64] ;  /* 0x000000309cca7981 */ /* 0x000ea2000c1e1100 */
[----:B0-----:R-:W-:-:S04]  /*b490*/  IADD3 R154, P1, R199, UR7, RZ ;  /* 0x00000007c79a7c10 */ /* 0x001fc8000ff3e0ff */
[----:B---3--:R-:W-:Y:S02]  /*b4a0*/  IADD3.X R155, R13, UR17, RZ, P1, !PT ;  /* 0x000000110d9b7c10 */ /* 0x008fe40008ffe4ff */
[----:B------:R-:W3:Y:S04]  /*b4b0*/  LDL R13, [R1+0x478] ;  /* 0x00047800010d7983 */ /* 0x000ee80000100800 */
[----:B------:R0:W3:Y:S01]  /*b4c0*/  LDG.E.U8 R224, desc[UR48][R154.64] ;  /* 0x000000309ae07981 */ /* 0x0000e2000c1e1100 */
[----:B----4-:R-:W-:-:S03]  /*b4d0*/  IADD3 R152, P0, R3, UR7, RZ ;  /* 0x0000000703987c10 */ /* 0x010fc6000ff1e0ff */
[----:B------:R-:W4:Y:S01]  /*b4e0*/  LDL R3, [R1+0x484] ;  /* 0x0004840001037983 */ /* 0x000f220000100800 */
[----:B0-----:R-:W-:-:S03]  /*b4f0*/  IADD3 R154, P1, R23, UR7, RZ ;  /* 0x00000007179a7c10 */ /* 0x001fc6000ff3e0ff */
[----:B------:R-:W4:Y:S01]  /*b500*/  LDL R23, [R1+0x49c] ;  /* 0x00049c0001177983 */ /* 0x000f220000100800 */
[----:B------:R-:W-:-:S03]  /*b510*/  IADD3.X R153, R7, UR17, RZ, P0, !PT ;  /* 0x0000001107997c10 */ /* 0x000fc600087fe4ff */
[----:B------:R-:W4:Y:S04]  /*b520*/  LDL R7, [R1+0x488] ;  /* 0x0004880001077983 */ /* 0x000f280000100800 */
[----:B------:R2:W4:Y:S01]  /*b530*/  LDG.E.U8 R223, desc[UR48][R152.64] ;  /* 0x0000003098df7981 */ /* 0x000522000c1e1100 */
[----:B------:R-:W-:-:S03]  /*b540*/  IADD3.X R155, R4, UR17, RZ, P1, !PT ;  /* 0x00000011049b7c10 */ /* 0x000fc60008ffe4ff */
[----:B------:R-:W4:Y:S04]  /*b550*/  LDL R4, [R1+0x490] ;  /* 0x0004900001047983 */ /* 0x000f280000100800 */
[----:B------:R-:W4:Y:S01]  /*b560*/  LDG.E.U8 R199, desc[UR48][R154.64] ;  /* 0x000000309ac77981 */ /* 0x000f22000c1e1100 */
[----:B--2---:R-:W-:-:S03]  /*b570*/  IADD3 R152, P0, R5, UR7, RZ ;  /* 0x0000000705987c10 */ /* 0x004fc6000ff1e0ff */
[----:B------:R-:W2:Y:S01]  /*b580*/  LDL R5, [R1+0x498] ;  /* 0x0004980001057983 */ /* 0x000ea20000100800 */
[----:B---3--:R-:W-:-:S03]  /*b590*/  IADD3.X R153, R13, UR17, RZ, P0, !PT ;  /* 0x000000110d997c10 */ /* 0x008fc600087fe4ff */
[----:B------:R-:W3:Y:S04]  /*b5a0*/  LDL R13, [R1+0x444] ;  /* 0x00044400010d7983 */ /* 0x000ee80000100800 */
[----:B------:R0:W3:Y:S01]  /*b5b0*/  LDG.E.U8 R200, desc[UR48][R152.64] ;  /* 0x0000003098c87981 */ /* 0x0000e2000c1e1100 */
[----:B----4-:R-:W-:-:S03]  /*b5c0*/  IADD3 R156, P0, R3, UR7, RZ ;  /* 0x00000007039c7c10 */ /* 0x010fc6000ff1e0ff */
[----:B------:R-:W4:Y:S01]  /*b5d0*/  LDL R3, [R1+0x440] ;  /* 0x0004400001037983 */ /* 0x000f220000100800 */
[----:B------:R-:W-:Y:S02]  /*b5e0*/  IADD3.X R157, R244, UR17, RZ, P0, !PT ;  /* 0x00000011f49d7c10 */ /* 0x000fe400087fe4ff */
[----:B0-----:R-:W-:Y:S01]  /*b5f0*/  IADD3 R152, P0, R235, UR7, RZ ;  /* 0x00000007eb987c10 */ /* 0x001fe2000ff1e0ff */
[----:B------:R-:W4:Y:S04]  /*b600*/  LDL R244, [R1+0x4b8] ;  /* 0x0004b80001f47983 */ /* 0x000f280000100800 */
[----:B------:R-:W4:Y:S04]  /*b610*/  LDL R235, [R1+0x448] ;  /* 0x0004480001eb7983 */ /* 0x000f280000100800 */
[----:B------:R-:W4:Y:S01]  /*b620*/  LDG.E.U8 R160, desc[UR48][R156.64] ;  /* 0x000000309ca07981 */ /* 0x000f22000c1e1100 */
[----:B------:R-:W-:-:S03]  /*b630*/  IADD3.X R153, R7, UR17, RZ, P0, !PT ;  /* 0x0000001107997c10 */ /* 0x000fc600087fe4ff */
[----:B------:R-:W4:Y:S04]  /*b640*/  LDL R7, [R1+0x4a4] ;  /* 0x0004a40001077983 */ /* 0x000f280000100800 */
[----:B------:R0:W4:Y:S02]  /*b650*/  LDG.E.U8 R161, desc[UR48][R152.64] ;  /* 0x0000003098a17981 */ /* 0x000124000c1e1100 */
[----:B0-----:R-:W-:-:S04]  /*b660*/  IADD3 R152, P0, R233, UR7, RZ ;  /* 0x00000007e9987c10 */ /* 0x001fc8000ff1e0ff */
[----:B------:R-:W-:Y:S02]  /*b670*/  IADD3.X R153, R4, UR17, RZ, P0, !PT ;  /* 0x0000001104997c10 */ /* 0x000fe400087fe4ff */
[----:B------:R-:W4:Y:S04]  /*b680*/  LDL R4, [R1+0x4a0] ;  /* 0x0004a00001047983 */ /* 0x000f280000100800 */
[----:B------:R0:W4:Y:S02]  /*b690*/  LDG.E.U8 R159, desc[UR48][R152.64] ;  /* 0x00000030989f7981 */ /* 0x000124000c1e1100 */
[----:B0-----:R-:W-:Y:S02]  /*b6a0*/  IADD3 R152, P0, R23, UR7, RZ ;  /* 0x0000000717987c10 */ /* 0x001fe4000ff1e0ff */
[----:B------:R-:W4:Y:S02]  /*b6b0*/  LDL R23, [R1+0x4ac] ;  /* 0x0004ac0001177983 */ /* 0x000f240000100800 */
[----:B--2---:R-:W-:-:S02]  /*b6c0*/  IADD3.X R153, R5, UR17, RZ, P0, !PT ;  /* 0x0000001105997c10 */ /* 0x004fc400087fe4ff */
[----:B------:R-:W2:Y:S04]  /*b6d0*/  LDL R5, [R1+0x4a8] ;  /* 0x0004a80001057983 */ /* 0x000ea80000100800 */
[----:B------:R3:W2:Y:S02]  /*b6e0*/  LDG.E.U8 R158, desc[UR48][R152.64] ;  /* 0x00000030989e7981 */ /* 0x0006a4000c1e1100 */
[----:B---3--:R-:W-:Y:S02]  /*b6f0*/  IADD3 R152, P0, R13, UR7, RZ ;  /* 0x000000070d987c10 */ /* 0x008fe4000ff1e0ff */
[----:B------:R-:W3:Y:S02]  /*b700*/  LDL R13, [R1+0x4b4] ;  /* 0x0004b400010d7983 */ /* 0x000ee40000100800 */
[----:B----4-:R-:W-:-:S02]  /*b710*/  IADD3.X R153, R3, UR17, RZ, P0, !PT ;  /* 0x0000001103997c10 */ /* 0x010fc400087fe4ff */
[----:B------:R-:W4:Y:S04]  /*b720*/  LDL R3, [R1+0x4b0] ;  /* 0x0004b00001037983 */ /* 0x000f280000100800 */
[----:B------:R0:W4:Y:S02]  /*b730*/  LDG.E.U8 R233, desc[UR48][R152.64] ;  /* 0x0000003098e97981 */ /* 0x000124000c1e1100 */
[----:B0-----:R-:W-:Y:S02]  /*b740*/  IADD3 R152, P0, R7, UR7, RZ ;  /* 0x0000000707987c10 */ /* 0x001fe4000ff1e0ff */
[----:B------:R-:W4:Y:S02]  /*b750*/  LDL R7, [R1+0x44c] ;  /* 0x00044c0001077983 */ /* 0x000f240000100800 */
[----:B------:R-:W-:-:S02]  /*b760*/  IADD3.X R153, R4, UR17, RZ, P0, !PT ;  /* 0x0000001104997c10 */ /* 0x000fc400087fe4ff */
[----:B------:R-:W4:Y:S04]  /*b770*/  LDL R4, [R1+0x4cc] ;  /* 0x0004cc0001047983 */ /* 0x000f280000100800 */
[----:B------:R0:W4:Y:S02]  /*b780*/  LDG.E.U8 R157, desc[UR48][R152.64] ;  /* 0x00000030989d7981 */ /* 0x000124000c1e1100 */
[----:B0-----:R-:W-:Y:S02]  /*b790*/  IADD3 R152, P0, R23, UR7, RZ ;  /* 0x0000000717987c10 */ /* 0x001fe4000ff1e0ff */
[----:B------:R-:W4:Y:S02]  /*b7a0*/  LDL.LU R23, [R1+0x944] ;  /* 0x0009440001177983 */ /* 0x000f240000300800 */
[----:B--2---:R-:W-:-:S02]  /*b7b0*/  IADD3.X R153, R5, UR17, RZ, P0, !PT ;  /* 0x0000001105997c10 */ /* 0x004fc400087fe4ff */
[----:B------:R-:W2:Y:S04]  /*b7c0*/  LDL R5, [R1+0x4c8] ;  /* 0x0004c80001057983 */ /* 0x000ea80000100800 */
[----:B------:R0:W2:Y:S01]  /*b7d0*/  LDG.E.U8 R156, desc[UR48][R152.64] ;  /* 0x00000030989c7981 */ /* 0x0000a2000c1e1100 */
[----:B---3--:R-:W-:-:S03]  /*b7e0*/  IADD3 R154, P0, R13, UR7, RZ ;  /* 0x000000070d9a7c10 */ /* 0x008fc6000ff1e0ff */
[----:B------:R-:W3:Y:S01]  /*b7f0*/  LDL.LU R13, [R1+0x940] ;  /* 0x00094000010d7983 */ /* 0x000ee20000300800 */
[----:B----4-:R-:W-:Y:S02]  /*b800*/  IADD3.X R155, R3, UR17, RZ, P0, !PT ;  /* 0x00000011039b7c10 */ /* 0x010fe400087fe4ff */
[----:B0-----:R-:W-:Y:S01]  /*b810*/  IADD3 R152, P0, R247, UR7, RZ ;  /* 0x00000007f7987c10 */ /* 0x001fe2000ff1e0ff */
[----:B------:R-:W4:Y:S03]  /*b820*/  LDL.LU R3, [R1+0x93c] ;  /* 0x00093c0001037983 */ /* 0x000f260000300800 */
[----:B------:R-:W-:Y:S01]  /*b830*/  IADD3.X R153, R244, UR17, RZ, P0, !PT ;  /* 0x00000011f4997c10 */ /* 0x000fe200087fe4ff */
[----:B------:R-:W3:Y:S04]  /*b840*/  LDG.E.U8 R154, desc[UR48][R154.64] ;  /* 0x000000309a9a7981 */ /* 0x000ee8000c1e1100 */
[----:B------:R0:W3:Y:S02]  /*b850*/  LDG.E.U8 R155, desc[UR48][R152.64] ;  /* 0x00000030989b7981 */ /* 0x0000e4000c1e1100 */
[----:B0-----:R-:W-:-:S04]  /*b860*/  IADD3 R152, P0, R7, UR7, RZ ;  /* 0x0000000707987c10 */ /* 0x001fc8000ff1e0ff */
[----:B------:R-:W-:-:S05]  /*b870*/  IADD3.X R153, R235, UR17, RZ, P0, !PT ;  /* 0x00000011eb997c10 */ /* 0x000fca00087fe4ff */
[----:B------:R0:W3:Y:S02]  /*b880*/  LDG.E.U8 R235, desc[UR48][R152.64] ;  /* 0x0000003098eb7981 */ /* 0x0000e4000c1e1100 */
[----:B0-----:R-:W-:-:S04]  /*b890*/  IADD3 R152, P0, R246, UR7, RZ ;  /* 0x00000007f6987c10 */ /* 0x001fc8000ff1e0ff */
[----:B------:R-:W-:Y:S02]  /*b8a0*/  IADD3.X R153, R245, UR17, RZ, P0, !PT ;  /* 0x00000011f5997c10 */ /* 0x000fe400087fe4ff */
[----:B------:R-:W-:Y:S02]  /*b8b0*/  IADD3 R186, P0, R4, UR7, RZ ;  /* 0x0000000704ba7c10 */ /* 0x000fe4000ff1e0ff */
[----:B------:R-:W0:Y:S01]  /*b8c0*/  S2R R4, SR_TID.X ;  /* 0x0000000000047919 */ /* 0x000e220000002100 */
[----:B------:R-:W3:Y:S01]  /*b8d0*/  LDG.E.U8 R152, desc[UR48][R152.64] ;  /* 0x0000003098987981 */ /* 0x000ee2000c1e1100 */
[----:B0-----:R-:W-:-:S05]  /*b8e0*/  IMAD.SHL.U32 R4, R4, 0x2, RZ ;  /* 0x0000000204047824 */ /* 0x001fca00078e00ff */
[----:B------:R-:W-:Y:S02]  /*b8f0*/  LOP3.LUT R4, R4, 0x6, RZ, 0xc0, !PT ;  /* 0x0000000604047812 */ /* 0x000fe400078ec0ff */
[----:B--2---:R-:W-:Y:S02]  /*b900*/  IADD3.X R187, R5, UR17, RZ, P0, !PT ;  /* 0x0000001105bb7c10 */ /* 0x004fe400087fe4ff */
[----:B------:R-:W-:Y:S02]  /*b910*/  IADD3 R245, P0, R4, UR9, RZ ;  /* 0x0000000904f57c10 */ /* 0x000fe4000ff1e0ff */
[----:B------:R-:W0:Y:S01]  /*b920*/  S2R R4, SR_TID.X ;  /* 0x0000000000047919 */ /* 0x000e220000002100 */
[----:B------:R1:W2:Y:S01]  /*b930*/  LDG.E.U8 R153, desc[UR48][R186.64] ;  /* 0x00000030ba997981 */ /* 0x0002a2000c1e1100 */
[----:B0-----:R-:W-:Y:S01]  /*b940*/  LOP3.LUT R4, R4, 0x7f, RZ, 0xc0, !PT ;  /* 0x0000007f04047812 */ /* 0x001fe200078ec0ff */
[----:B------:R-:W-:Y:S06]  /*b950*/  BAR.SYNC.DEFER_BLOCKING 0x0 ;  /* 0x0000000000007b1d */ /* 0x000fec0000010000 */
[----:B------:R-:W-:Y:S04]  /*b960*/  STS.U8 [R4+UR46+0x4000], R182 ;  /* 0x004000b604007988 */ /* 0x000fe8000800002e */
[----:B------:R-:W-:Y:S04]  /*b970*/  STS.U8 [R4+UR46+0x6000], R183 ;  /* 0x006000b704007988 */ /* 0x000fe8000800002e */
[----:B------:R0:W-:Y:S04]  /*b980*/  STS.U8 [R4+UR46+0x4400], R189 ;  /* 0x004400bd04007988 */ /* 0x0001e8000800002e */
[----:B------:R-:W-:Y:S04]  /*b990*/  STS.U8 [R4+UR46+0x6400], R190 ;  /* 0x006400be04007988 */ /* 0x000fe8000800002e */
[----:B------:R-:W-:Y:S04]  /*b9a0*/  STS.U8 [R4+UR46+0x4800], R184 ;  /* 0x004800b804007988 */ /* 0x000fe8000800002e */
[----:B0-----:R-:W3:Y:S04]  /*b9b0*/  LDL R189, [R1+0x4d4] ;  /* 0x0004d40001bd7983 */ /* 0x001ee80000100800 */
[----:B------:R-:W-:Y:S04]  /*b9c0*/  STS.U8 [R4+UR46+0x6800], R192 ;  /* 0x006800c004007988 */ /* 0x000fe8000800002e */
[----:B------:R-:W-:Y:S04]  /*b9d0*/  STS.U8 [R4+UR46+0x4c00], R166 ;  /* 0x004c00a604007988 */ /* 0x000fe8000800002e */
[----:B------:R0:W-:Y:S04]  /*b9e0*/  STS.U8 [R4+UR46+0x6c00], R188 ;  /* 0x006c00bc04007988 */ /* 0x0001e8000800002e */
[----:B------:R1:W-:Y:S01]  /*b9f0*/  STS.U8 [R4+UR46+0x5000], R193 ;  /* 0x005000c104007988 */ /* 0x0003e2000800002e */
[----:B------:R-:W4:Y:S03]  /*ba00*/  S2R R247, SR_TID.X ;  /* 0x0000000000f77919 */ /* 0x000f260000002100 */
[----:B0-----:R-:W2:Y:S04]  /*ba10*/  LDL R188, [R1+0x4d0] ;  /* 0x0004d00001bc7983 */ /* 0x001ea80000100800 */
[----:B-1----:R-:W2:Y:S01]  /*ba20*/  LDL R4, [R1+0x4dc] ;  /* 0x0004dc0001047983 */ /* 0x002ea20000100800 */
[----:B------:R-:W0:Y:S03]  /*ba30*/  S2R R193, SR_TID.X ;  /* 0x0000000000c17919 */ /* 0x000e260000002100 */
[----:B------:R-:W2:Y:S04]  /*ba40*/  LDL R192, [R1+0x4d8] ;  /* 0x0004d80001c07983 */ /* 0x000ea80000100800 */
[----:B------:R-:W2:Y:S01]  /*ba50*/  LDL R190, [R1+0x4e4] ;  /* 0x0004e40001be7983 */ /* 0x000ea20000100800 */
[----:B----4-:R-:W-:-:S02]  /*ba60*/  LOP3.LUT R5, R3, 0x8, RZ, 0xfc, !PT ;  /* 0x0000000803057812 */ /* 0x010fc400078efcff */
[----:B------:R-:W-:Y:S01]  /*ba70*/  IADD3 R186, P4, R245, 0x9, RZ ;  /* 0x00000009f5ba7810 */ /* 0x000fe20007f9e0ff */
[----:B------:R-:W-:-:S03]  /*ba80*/  IMAD.X R246, RZ, RZ, UR8, P0 ;  /* 0x00000008fff67e24 */ /* 0x000fc600080e06ff */
[C---:B------:R-:W-:Y:S02]  /*ba90*/  ISETP.GT.U32.AND P2, PT, R186.reuse, R3, PT ;  /* 0x00000003ba00720c */ /* 0x040fe40003f44070 */
[----:B------:R-:W-:Y:S02]  /*baa0*/  ISETP.GT.U32.AND P1, PT, R186, R5, PT ;  /* 0x00000005ba00720c */ /* 0x000fe40003f24070 */
[----:B------:R-:W-:Y:S02]  /*bab0*/  IADD3 R186, P3, R245, 0x10, RZ ;  /* 0x00000010f5ba7810 */ /* 0x000fe40007f7e0ff */
[----:B------:R-:W-:Y:S01]  /*bac0*/  LOP3.LUT R247, R247, 0x7f, RZ, 0xc0, !PT ;  /* 0x0000007ff7f77812 */ /* 0x000fe200078ec0ff */
[----:B------:R-:W-:Y:S01]  /*bad0*/  USHF.R.S32.HI UR51, URZ, 0x1f, UR6 ;  /* 0x0000001f3f337899 */ /* 0x000fe20008011406 */
[C---:B------:R-:W-:Y:S02]  /*bae0*/  ISETP.GT.U32.AND P5, PT, R186.reuse, R3, PT ;  /* 0x00000003ba00720c */ /* 0x040fe40003fa4070 */
[----:B------:R-:W-:-:S02]  /*baf0*/  ISETP.GT.U32.AND P0, PT, R186, R5, PT ;  /* 0x00000005ba00720c */ /* 0x000fc40003f04070 */
[----:B0-----:R-:W-:Y:S01]  /*bb00*/  LOP3.LUT R193, R193, 0x7f, RZ, 0xc0, !PT ;  /* 0x0000007fc1c17812 */ /* 0x001fe200078ec0ff */
[----:B------:R-:W-:Y:S01]  /*bb10*/  IMAD.X R186, RZ, RZ, R246, P4 ;  /* 0x000000ffffba7224 */ /* 0x000fe200020e06f6 */
[----:B------:R-:W-:-:S03]  /*bb20*/  LOP3.LUT R247, R247, 0x10, RZ, 0x3c, !PT ;  /* 0x00000010f7f77812 */ /* 0x000fc600078e3cff */
[----:B------:R0:W-:Y:S04]  /*bb30*/  STS.U8 [R193+UR46+0x7000], R191 ;  /* 0x007000bfc1007988 */ /* 0x0001e8000800002e */
[----:B------:R1:W-:Y:S04]  /*bb40*/  STS.U8 [R193+UR46+0x5400], R194 ;  /* 0x005400c2c1007988 */ /* 0x0003e8000800002e */
[----:B------:R4:W-:Y:S04]  /*bb50*/  STS.U8 [R193+UR46+0x7400], R195 ;  /* 0x007400c3c1007988 */ /* 0x0009e8000800002e */
[----:B------:R4:W-:Y:S04]  /*bb60*/  STS.U8 [R193+UR46+0x5800], R196 ;  /* 0x005800c4c1007988 */ /* 0x0009e8000800002e */
[----:B0-----:R-:W2:Y:S04]  /*bb70*/  LDL R191, [R1+0x4e0] ;  /* 0x0004e00001bf7983 */ /* 0x001ea80000100800 */
[----:B------:R-:W-:Y:S04]  /*bb80*/  STS.U8 [R193+UR46+0x7800], R181 ;  /* 0x007800b5c1007988 */ /* 0x000fe8000800002e */
[----:B------:R-:W-:Y:S04]  /*bb90*/  STS.U8 [R193+UR46+0x5c00], R185 ;  /* 0x005c00b9c1007988 */ /* 0x000fe8000800002e */
[----:B------:R-:W-:Y:S04]  /*bba0*/  STS.U8 [R193+UR46+0x7c00], R197 ;  /* 0x007c00c5c1007988 */ /* 0x000fe8000800002e */
[----:B------:R2:W-:Y:S04]  /*bbb0*/  STS.U8 [R247+UR46+0x4080], R167 ;  /* 0x004080a7f7007988 */ /* 0x0005e8000800002e */
[----:B------:R0:W-:Y:S01]  /*bbc0*/  STS.U8 [R247+UR46+0x6080], R168 ;  /* 0x006080a8f7007988 */ /* 0x0001e2000800002e */
[----:B---3--:R-:W-:Y:S01]  /*bbd0*/  IADD3 R166, P4, R189, UR6, RZ ;  /* 0x00000006bda67c10 */ /* 0x008fe2000ff9e0ff */
[----:B------:R-:W3:Y:S02]  /*bbe0*/  S2R R7, SR_TID.X ;  /* 0x0000000000077919 */ /* 0x000ee40000002100 */
[----:B------:R-:W3:Y:S04]  /*bbf0*/  LDL R189, [R1+0x4ec] ;  /* 0x0004ec0001bd7983 */ /* 0x000ee80000100800 */
[----:B-1----:R-:W3:Y:S04]  /*bc00*/  LDL R194, [R1+0x514] ;  /* 0x0005140001c27983 */ /* 0x002ee80000100800 */
[----:B----4-:R-:W4:Y:S01]  /*bc10*/  LDL R195, [R1+0x528] ;  /* 0x0005280001c37983 */ /* 0x010f220000100800 */
[----:B------:R-:W1:Y:S01]  /*bc20*/  S2R R244, SR_TID.X ;  /* 0x0000000000f47919 */ /* 0x000e620000002100 */
[----:B------:R-:W-:-:S02]  /*bc30*/  ISETP.GT.U32.AND.EX P2, PT, R186, RZ, PT, P2 ;  /* 0x000000ffba00720c */ /* 0x000fc40003f44120 */
[----:B------:R-:W-:Y:S01]  /*bc40*/  ISETP.GT.U32.AND.EX P1, PT, R186, RZ, PT, P1 ;  /* 0x000000ffba00720c */ /* 0x000fe20003f24110 */
[----:B------:R-:W4:Y:S01]  /*bc50*/  LDL R196, [R1+0x558] ;  /* 0x0005580001c47983 */ /* 0x000f220000100800 */
[----:B--2---:R-:W-:-:S03]  /*bc60*/  IADD3.X R167, R188, UR51, RZ, P4, !PT ;  /* 0x00000033bca77c10 */ /* 0x004fc6000a7fe4ff */
[----:B------:R-:W2:Y:S01]  /*bc70*/  LDL R188, [R1+0x4e8] ;  /* 0x0004e80001bc7983 */ /* 0x000ea20000100800 */
[----:B0-----:R-:W-:-:S03]  /*bc80*/  IADD3 R168, P4, R4, UR6, RZ ;  /* 0x0000000604a87c10 */ /* 0x001fc6000ff9e0ff */
[----:B------:R-:W4:Y:S04]  /*bc90*/  LDL R4, [R1+0x4f4] ;  /* 0x0004f40001047983 */ /* 0x000f280000100800 */
[----:B------:R0:W-:Y:S04]  /*bca0*/  STS.U8 [R247+UR46+0x6480], R169 ;  /* 0x006480a9f7007988 */ /* 0x0001e8000800002e */
[----:B------:R1:W-:Y:S01]  /*bcb0*/  STS.U8 [R247+UR46+0x4480], R162 ;  /* 0x004480a2f7007988 */ /* 0x0003e2000800002e */
[----:B0-----:R-:W-:-:S03]  /*bcc0*/  IADD3.X R169, R192, UR51, RZ, P4, !PT ;  /* 0x00000033c0a97c10 */ /* 0x001fc6000a7fe4ff */
[----:B------:R-:W4:Y:S01]  /*bcd0*/  LDL R192, [R1+0x4f0] ;  /* 0x0004f00001c07983 */ /* 0x000f220000100800 */
[----:B-1----:R-:W-:-:S03]  /*bce0*/  IADD3 R162, P4, R190, UR6, RZ ;  /* 0x00000006bea27c10 */ /* 0x002fc6000ff9e0ff */
[----:B------:R-:W4:Y:S04]  /*bcf0*/  LDL R190, [R1+0x4fc] ;  /* 0x0004fc0001be7983 */ /* 0x000f280000100800 */
[----:B------:R0:W-:Y:S04]  /*bd00*/  STS.U8 [R247+UR46+0x4880], R163 ;  /* 0x004880a3f7007988 */ /* 0x0001e8000800002e */
[----:B------:R3:W-:Y:S04]  /*bd10*/  STS.U8 [R247+UR46+0x4c80], R164 ;  /* 0x004c80a4f7007988 */ /* 0x0007e8000800002e */
[----:B------:R2:W-:Y:S04]  /*bd20*/  STS.U8 [R247+UR46+0x7080], R165 ;  /* 0x007080a5f7007988 */ /* 0x0005e8000800002e */
[----:B------:R4:W-:Y:S01]  /*bd30*/  STS.U8 [R247+UR46+0x6c80], R8 ;  /* 0x006c8008f7007988 */ /* 0x0009e2000800002e */
[----:B0-----:R-:W-:-:S03]  /*bd40*/  IADD3.X R163, R191, UR51, RZ, P4, !PT ;  /* 0x00000033bfa37c10 */ /* 0x001fc6000a7fe4ff */
[----:B------:R-:W4:Y:S01]  /*bd50*/  LDL R191, [R1+0x504] ;  /* 0x0005040001bf7983 */ /* 0x000f220000100800 */
[----:B---3--:R-:W-:-:S03]  /*bd60*/  IADD3 R164, P4, R189, UR6, RZ ;  /* 0x00000006bda47c10 */ /* 0x008fc6000ff9e0ff */
[----:B------:R-:W3:Y:S01]  /*bd70*/  LDL R189, [R1+0x4f8] ;  /* 0x0004f80001bd7983 */ /* 0x000ee20000100800 */
[----:B--2---:R-:W-:-:S03]  /*bd80*/  IADD3.X R165, R188, UR51, RZ, P4, !PT ;  /* 0x00000033bca57c10 */ /* 0x004fc6000a7fe4ff */
[----:B------:R-:W2:Y:S01]  /*bd90*/  LDL R188, [R1+0x500] ;  /* 0x0005000001bc7983 */ /* 0x000ea20000100800 */
[----:B----4-:R-:W-:-:S03]  /*bda0*/  IADD3 R8, P4, R4, UR6, RZ ;  /* 0x0000000604087c10 */ /* 0x010fc6000ff9e0ff */
[----:B------:R-:W4:Y:S04]  /*bdb0*/  LDL R4, [R1+0x50c] ;  /* 0x00050c0001047983 */ /* 0x000f280000100800 */
[----:B------:R0:W-:Y:S04]  /*bdc0*/  STS.U8 [R247+UR46+0x5480], R9 ;  /* 0x00548009f7007988 */ /* 0x0001e8000800002e */
[----:B------:R1:W-:Y:S01]  /*bdd0*/  STS.U8 [R247+UR46+0x5880], R10 ;  /* 0x0058800af7007988 */ /* 0x0003e2000800002e */
[----:B0-----:R-:W-:-:S03]  /*bde0*/  IADD3.X R9, R192, UR51, RZ, P4, !PT ;  /* 0x00000033c0097c10 */ /* 0x001fc6000a7fe4ff */
[----:B------:R-:W4:Y:S01]  /*bdf0*/  LDL R192, [R1+0x510] ;  /* 0x0005100001c07983 */ /* 0x000f220000100800 */
[----:B-1----:R-:W-:-:S03]  /*be00*/  IADD3 R10, P4, R190, UR6, RZ ;  /* 0x00000006be0a7c10 */ /* 0x002fc6000ff9e0ff */
[----:B------:R-:W4:Y:S01]  /*be10*/  LDL R190, [R1+0x508] ;  /* 0x0005080001be7983 */ /* 0x000f220000100800 */
[----:B------:R-:W-:-:S03]  /*be20*/  LOP3.LUT R7, R7, 0x7f, RZ, 0xc0, !PT ;  /* 0x0000007f07077812 */ /* 0x000fc600078ec0ff */
[----:B------:R3:W-:Y:S01]  /*be30*/  STS.U8 [R247+UR46+0x7880], R11 ;  /* 0x0078800bf7007988 */ /* 0x0007e2000800002e */
[----:B------:R-:W-:-:S03]  /*be40*/  LOP3.LUT R7, R7, 0x20, RZ, 0x3c, !PT ;  /* 0x0000002007077812 */ /* 0x000fc600078e3cff */
[----:B------:R-:W-:Y:S04]  /*be50*/  STS.U8 [R247+UR46+0x7480], R12 ;  /* 0x0074800cf7007988 */ /* 0x000fe8000800002e */
[----:B------:R-:W-:Y:S04]  /*be60*/  STS.U8 [R247+UR46+0x6880], R180 ;  /* 0x006880b4f7007988 */ /* 0x000fe8000800002e */
[----:B------:R-:W-:Y:S04]  /*be70*/  STS.U8 [R247+UR46+0x5080], R179 ;  /* 0x005080b3f7007988 */ /* 0x000fe8000800002e */
[----:B------:R0:W-:Y:S04]  /*be80*/  STS.U8 [R247+UR46+0x5c80], R198 ;  /* 0x005c80c6f7007988 */ /* 0x0001e8000800002e */
[----:B------:R1:W-:Y:S04]  /*be90*/  STS.U8 [R247+UR46+0x7c80], R202 ;  /* 0x007c80caf7007988 */ /* 0x0003e8000800002e */
[----:B------:R2:W-:Y:S04]  /*bea0*/  STS.U8 [R7+UR46+0x4100], R13 ;  /* 0x0041000d07007988 */ /* 0x0005e8000800002e */
[----:B------:R4:W-:Y:S01]  /*beb0*/  STS.U8 [R7+UR46+0x4500], R14 ;  /* 0x0045000e07007988 */ /* 0x0009e2000800002e */
[----:B---3--:R-:W-:-:S03]  /*bec0*/  IADD3.X R11, R189, UR51, RZ, P4, !PT ;  /* 0x00000033bd0b7c10 */ /* 0x008fc6000a7fe4ff */
[----:B0-----:R-:W3:Y:S01]  /*bed0*/  LDL R198, [R1+0x56c] ;  /* 0x00056c0001c67983 */ /* 0x001ee20000100800 */
[----:B------:R-:W-:-:S03]  /*bee0*/  IADD3 R12, P4, R191, UR6, RZ ;  /* 0x00000006bf0c7c10 */ /* 0x000fc6000ff9e0ff */
[----:B------:R-:W3:Y:S04]  /*bef0*/  LDL R189, [R1+0x51c] ;  /* 0x00051c0001bd7983 */ /* 0x000ee80000100800 */
[----:B------:R0:W-:Y:S04]  /*bf00*/  STS.U8 [R7+UR46+0x6500], R15 ;  /* 0x0065000f07007988 */ /* 0x0001e8000800002e */
[----:B------:R-:W3:Y:S01]  /*bf10*/  LDL R191, [R1+0x520] ;  /* 0x0005200001bf7983 */ /* 0x000ee20000100800 */
[----:B------:R-:W-:-:S03]  /*bf20*/  LOP3.LUT R244, R244, 0x7f, RZ, 0xc0, !PT ;  /* 0x0000007ff4f47812 */ /* 0x000fc600078ec0ff */
[----:B-1----:R-:W3:Y:S01]  /*bf30*/  LDL R202, [R1+0x57c] ;  /* 0x00057c0001ca7983 */ /* 0x002ee20000100800 */
        /* <DEDUP_REMOVED lines=10> */
[----:B------:R-:W-:-:S03]  /*bfe0*/  IADD3.X R17, R192, UR51, RZ, P4, !PT ;  /* 0x00000033c0117c10 */ /* 0x000fc6000a7fe4ff */
[----:B------:R-:W4:Y:S04]  /*bff0*/  LDL R192, [R1+0x530] ;  /* 0x0005300001c07983 */ /* 0x000f280000100800 */
[----:B------:R3:W-:Y:S04]  /*c000*/  STS.U8 [R7+UR46+0x5100], R18 ;  /* 0x0051001207007988 */ /* 0x0007e8000800002e */
[----:B------:R2:W-:Y:S04]  /*c010*/  STS.U8 [R7+UR46+0x7100], R19 ;  /* 0x0071001307007988 */ /* 0x0005e8000800002e */
[----:B------:R4:W-:Y:S01]  /*c020*/  STS.U8 [R7+UR46+0x5500], R20 ;  /* 0x0055001407007988 */ /* 0x0009e2000800002e */
[----:B---3--:R-:W-:-:S03]  /*c030*/  IADD3 R18, P4, R189, UR6, RZ ;  /* 0x00000006bd127c10 */ /* 0x008fc6000ff9e0ff */
[----:B------:R-:W3:Y:S01]  /*c040*/  LDL R189, [R1+0x53c] ;  /* 0x00053c0001bd7983 */ /* 0x000ee20000100800 */
[----:B--2---:R-:W-:-:S03]  /*c050*/  IADD3.X R19, R188, UR51, RZ, P4, !PT ;  /* 0x00000033bc137c10 */ /* 0x004fc6000a7fe4ff */
[----:B------:R-:W2:Y:S01]  /*c060*/  LDL R188, [R1+0x538] ;  /* 0x0005380001bc7983 */ /* 0x000ea20000100800 */
[----:B----4-:R-:W-:-:S03]  /*c070*/  IADD3 R20, P4, R4, UR6, RZ ;  /* 0x0000000604147c10 */ /* 0x010fc6000ff9e0ff */
[----:B------:R-:W4:Y:S01]  /*c080*/  LDL R4, [R1+0x544] ;  /* 0x0005440001047983 */ /* 0x000f220000100800 */
[----:B------:R-:W-:-:S03]  /*c090*/  LOP3.LUT R244, R244, 0x30, RZ, 0x3c, !PT ;  /* 0x00000030f4f47812 */ /* 0x000fc600078e3cff */
[----:B------:R0:W-:Y:S04]  /*c0a0*/  STS.U8 [R7+UR46+0x5900], R21 ;  /* 0x0059001507007988 */ /* 0x0001e8000800002e */
[----:B------:R1:W-:Y:S01]  /*c0b0*/  STS.U8 [R7+UR46+0x7900], R22 ;  /* 0x0079001607007988 */ /* 0x0003e2000800002e */
[----:B0-----:R-:W-:-:S03]  /*c0c0*/  IADD3.X R21, R191, UR51, RZ, P4, !PT ;  /* 0x00000033bf157c10 */ /* 0x001fc6000a7fe4ff */
[----:B------:R-:W-:Y:S01]  /*c0d0*/  STS.U8 [R7+UR46+0x6100], R178 ;  /* 0x006100b207007988 */ /* 0x000fe2000800002e */
[----:B-1----:R-:W-:-:S03]  /*c0e0*/  IADD3 R22, P4, R190, UR6, RZ ;  /* 0x00000006be167c10 */ /* 0x002fc6000ff9e0ff */
[----:B------:R-:W-:Y:S04]  /*c0f0*/  STS.U8 [R7+UR46+0x4900], R177 ;  /* 0x004900b107007988 */ /* 0x000fe8000800002e */
[----:B------:R-:W-:Y:S04]  /*c100*/  STS.U8 [R7+UR46+0x6d00], R176 ;  /* 0x006d00b007007988 */ /* 0x000fe8000800002e */
[----:B------:R-:W-:Y:S04]  /*c110*/  STS.U8 [R7+UR46+0x7500], R175 ;  /* 0x007500af07007988 */ /* 0x000fe8000800002e */
[----:B------:R-:W-:Y:S04]  /*c120*/  STS.U8 [R7+UR46+0x5d00], R199 ;  /* 0x005d00c707007988 */ /* 0x000fe8000800002e */
[----:B------:R-:W-:Y:S04]  /*c130*/  STS.U8 [R7+UR46+0x7d00], R200 ;  /* 0x007d00c807007988 */ /* 0x000fe8000800002e */
[----:B------:R0:W-:Y:S04]  /*c140*/  STS.U8 [R244+UR46+0x6180], R23 ;  /* 0x00618017f4007988 */ /* 0x0001e8000800002e */
[----:B------:R-:W4:Y:S04]  /*c150*/  LDL R191, [R1+0x540] ;  /* 0x0005400001bf7983 */ /* 0x000f280000100800 */
[----:B------:R-:W4:Y:S01]  /*c160*/  LDL R190, [R1+0x54c] ;  /* 0x00054c0001be7983 */ /* 0x000f220000100800 */
[----:B0-----:R-:W-:-:S02]  /*c170*/  IADD3.X R23, R195, UR51, RZ, P4, !PT ;  /* 0x00000033c3177c10 */ /* 0x001fc4000a7fe4ff */
[----:B------:R-:W-:Y:S01]  /*c180*/  IADD3 R184, P4, R194, UR6, RZ ;  /* 0x00000006c2b87c10 */ /* 0x000fe2000ff9e0ff */
[----:B------:R-:W4:Y:S03]  /*c190*/  LDL R195, [R1+0x548] ;  /* 0x0005480001c37983 */ /* 0x000f260000100800 */
[----:B------:R-:W-:Y:S01]  /*c1a0*/  IADD3.X R185, R192, UR51, RZ, P4, !PT ;  /* 0x00000033c0b97c10 */ /* 0x000fe2000a7fe4ff */
[----:B------:R-:W4:Y:S04]  /*c1b0*/  LDL R7, [R1+0x550] ;  /* 0x0005500001077983 */ /* 0x000f280000100800 */
[----:B------:R-:W4:Y:S04]  /*c1c0*/  LDL R192, [R1+0x554] ;  /* 0x0005540001c07983 */ /* 0x000f280000100800 */
[----:B------:R-:W4:Y:S04]  /*c1d0*/  LDL R194, [R1+0x55c] ;  /* 0x00055c0001c27983 */ /* 0x000f280000100800 */
[----:B------:R-:W4:Y:S04]  /*c1e0*/  LDL R199, [R1+0x560] ;  /* 0x0005600001c77983 */ /* 0x000f280000100800 */
[----:B------:R-:W4:Y:S01]  /*c1f0*/  LDL R200, [R1+0x568] ;  /* 0x0005680001c87983 */ /* 0x000f220000100800 */
[----:B---3--:R-:W-:-:S04]  /*c200*/  IADD3 R186, P4, R189, UR6, RZ ;  /* 0x00000006bdba7c10 */ /* 0x008fc8000ff9e0ff */
[----:B--2---:R-:W-:Y:S02]  /*c210*/  IADD3.X R187, R188, UR51, RZ, P4, !PT ;  /* 0x00000033bcbb7c10 */ /* 0x004fe4000a7fe4ff */
[----:B----4-:R-:W-:Y:S02]  /*c220*/  IADD3 R188, P4, R4, UR6, RZ ;  /* 0x0000000604bc7c10 */ /* 0x010fe4000ff9e0ff */
[----:B------:R-:W2:Y:S04]  /*c230*/  LDL R4, [R1+0x564] ;  /* 0x0005640001047983 */ /* 0x000ea80000100800 */
[----:B------:R0:W-:Y:S04]  /*c240*/  STS.U8 [R244+UR46+0x5180], R210 ;  /* 0x005180d2f4007988 */ /* 0x0001e8000800002e */
[----:B------:R1:W-:Y:S01]  /*c250*/  STS.U8 [R244+UR46+0x6d80], R203 ;  /* 0x006d80cbf4007988 */ /* 0x0003e2000800002e */
[----:B0-----:R-:W-:-:S03]  /*c260*/  LOP3.LUT R210, R193, 0x40, RZ, 0x3c, !PT ;  /* 0x00000040c1d27812 */ /* 0x001fc600078e3cff */
[----:B-1----:R-:W3:Y:S01]  /*c270*/  LDL R203, [R1+0x570] ;  /* 0x0005700001cb7983 */ /* 0x002ee20000100800 */
[----:B------:R-:W-:Y:S02]  /*c280*/  IADD3.X R189, R191, UR51, RZ, P4, !PT ;  /* 0x00000033bfbd7c10 */ /* 0x000fe4000a7fe4ff */
[----:B------:R-:W-:-:S04]  /*c290*/  IADD3 R190, P4, R190, UR6, RZ ;  /* 0x00000006bebe7c10 */ /* 0x000fc8000ff9e0ff */
[----:B------:R-:W-:Y:S02]  /*c2a0*/  IADD3.X R191, R195, UR51, RZ, P4, !PT ;  /* 0x00000033c3bf7c10 */ /* 0x000fe4000a7fe4ff */
[----:B------:R-:W-:-:S04]  /*c2b0*/  IADD3 R192, P4, R192, UR6, RZ ;  /* 0x00000006c0c07c10 */ /* 0x000fc8000ff9e0ff */
[----:B------:R-:W-:Y:S02]  /*c2c0*/  IADD3.X R193, R7, UR51, RZ, P4, !PT ;  /* 0x0000003307c17c10 */ /* 0x000fe4000a7fe4ff */
[----:B------:R-:W4:Y:S01]  /*c2d0*/  LDL R7, [R1+0x574] ;  /* 0x0005740001077983 */ /* 0x000f220000100800 */
[----:B------:R-:W-:-:S03]  /*c2e0*/  IADD3 R194, P4, R194, UR6, RZ ;  /* 0x00000006c2c27c10 */ /* 0x000fc6000ff9e0ff */
[----:B------:R0:W-:Y:S01]  /*c2f0*/  STS.U8 [R244+UR46+0x4d80], R204 ;  /* 0x004d80ccf4007988 */ /* 0x0001e2000800002e */
[----:B------:R-:W-:-:S03]  /*c300*/  IADD3.X R195, R196, UR51, RZ, P4, !PT ;  /* 0x00000033c4c37c10 */ /* 0x000fc6000a7fe4ff */
[----:B0-----:R-:W3:Y:S01]  /*c310*/  LDL R204, [R1+0x578] ;  /* 0x0005780001cc7983 */ /* 0x001ee20000100800 */
[----:B--2---:R-:W-:-:S03]  /*c320*/  IADD3 R196, P4, R4, UR6, RZ ;  /* 0x0000000604c47c10 */ /* 0x004fc6000ff9e0ff */
[----:B------:R-:W2:Y:S01]  /*c330*/  LDL R4, [R1+0x584] ;  /* 0x0005840001047983 */ /* 0x000ea20000100800 */
[----:B------:R-:W-:-:S03]  /*c340*/  IADD3.X R197, R199, UR51, RZ, P4, !PT ;  /* 0x00000033c7c57c10 */ /* 0x000fc6000a7fe4ff */
[----:B------:R-:W-:Y:S01]  /*c350*/  STS.U8 [R244+UR46+0x4180], R174 ;  /* 0x004180aef4007988 */ /* 0x000fe2000800002e */
[----:B------:R-:W-:-:S03]  /*c360*/  IADD3 R198, P4, R198, UR6, RZ ;  /* 0x00000006c6c67c10 */ /* 0x000fc6000ff9e0ff */
[----:B------:R-:W-:Y:S04]  /*c370*/  STS.U8 [R244+UR46+0x4580], R171 ;  /* 0x004580abf4007988 */ /* 0x000fe8000800002e */
[----:B------:R-:W-:Y:S04]  /*c380*/  STS.U8 [R244+UR46+0x6580], R173 ;  /* 0x006580adf4007988 */ /* 0x000fe8000800002e */
[----:B------:R-:W-:Y:S04]  /*c390*/  STS.U8 [R244+UR46+0x4980], R172 ;  /* 0x004980acf4007988 */ /* 0x000fe8000800002e */
[----:B------:R-:W-:Y:S04]  /*c3a0*/  STS.U8 [R244+UR46+0x6980], R207 ;  /* 0x006980cff4007988 */ /* 0x000fe8000800002e */
[----:B------:R0:W-:Y:S04]  /*c3b0*/  STS.U8 [R244+UR46+0x7180], R209 ;  /* 0x007180d1f4007988 */ /* 0x0001e8000800002e */
[----:B------:R-:W-:Y:S04]  /*c3c0*/  STS.U8 [R244+UR46+0x5580], R208 ;  /* 0x005580d0f4007988 */ /* 0x000fe8000800002e */
[----:B------:R1:W-:Y:S04]  /*c3d0*/  STS.U8 [R244+UR46+0x7580], R211 ;  /* 0x007580d3f4007988 */ /* 0x0003e8000800002e */
[----:B------:R3:W-:Y:S04]  /*c3e0*/  STS.U8 [R244+UR46+0x5980], R201 ;  /* 0x005980c9f4007988 */ /* 0x0007e8000800002e */
[----:B------:R-:W-:Y:S04]  /*c3f0*/  STS.U8 [R244+UR46+0x7980], R170 ;  /* 0x007980aaf4007988 */ /* 0x000fe8000800002e */
[----:B------:R-:W-:Y:S04]  /*c400*/  STS.U8 [R244+UR46+0x5d80], R160 ;  /* 0x005d80a0f4007988 */ /* 0x000fe8000800002e */
[----:B------:R3:W-:Y:S04]  /*c410*/  STS.U8 [R244+UR46+0x7d80], R161 ;  /* 0x007d80a1f4007988 */ /* 0x0007e8000800002e */
[----:B------:R-:W-:Y:S04]  /*c420*/  STS.U8 [R210+UR46+0x4200], R212 ;  /* 0x004200d4d2007988 */ /* 0x000fe8000800002e */
[----:B0-----:R-:W2:Y:S01]  /*c430*/  LDL.LU R209, [R1] ;  /* 0x0000000001d17983 */ /* 0x001ea20000300800 */
[----:B------:R-:W-:-:S03]  /*c440*/  IADD3.X R199, R200, UR51, RZ, P4, !PT ;  /* 0x00000033c8c77c10 */ /* 0x000fc6000a7fe4ff */
[----:B------:R-:W-:Y:S04]  /*c450*/  STS.U8 [R210+UR46+0x6200], R220 ;  /* 0x006200dcd2007988 */ /* 0x000fe8000800002e */
[----:B-1----:R-:W2:Y:S01]  /*c460*/  LDL R211, [R1+0x580] ;  /* 0x0005800001d37983 */ /* 0x002ea20000100800 */
[----:B----4-:R-:W-:-:S03]  /*c470*/  IADD3 R200, P4, R7, UR6, RZ ;  /* 0x0000000607c87c10 */ /* 0x010fc6000ff9e0ff */
[----:B------:R0:W-:Y:S04]  /*c480*/  STS.U8 [R210+UR46+0x4600], R218 ;  /* 0x004600dad2007988 */ /* 0x0001e8000800002e */
[----:B------:R-:W4:Y:S04]  /*c490*/  LDL R207, [R1+0x58c] ;  /* 0x00058c0001cf7983 */ /* 0x000f280000100800 */
[----:B------:R-:W-:Y:S04]  /*c4a0*/  STS.U8 [R210+UR46+0x6600], R217 ;  /* 0x006600d9d2007988 */ /* 0x000fe8000800002e */
[----:B------:R-:W-:Y:S04]  /*c4b0*/  STS.U8 [R210+UR46+0x4a00], R228 ;  /* 0x004a00e4d2007988 */ /* 0x000fe8000800002e */
[----:B------:R-:W-:Y:S04]  /*c4c0*/  STS.U8 [R210+UR46+0x6a00], R225 ;  /* 0x006a00e1d2007988 */ /* 0x000fe8000800002e */
[----:B------:R-:W-:Y:S04]  /*c4d0*/  STS.U8 [R210+UR46+0x4e00], R222 ;  /* 0x004e00ded2007988 */ /* 0x000fe8000800002e */
[----:B------:R-:W4:Y:S01]  /*c4e0*/  LDL R7, [R1+0x588] ;  /* 0x0005880001077983 */ /* 0x000f220000100800 */
[----:B---3--:R-:W-:-:S03]  /*c4f0*/  IADD3.X R201, R203, UR51, RZ, P4, !PT ;  /* 0x00000033cbc97c10 */ /* 0x008fc6000a7fe4ff */
[----:B------:R-:W-:Y:S01]  /*c500*/  STS.U8 [R210+UR46+0x6e00], R232 ;  /* 0x006e00e8d2007988 */ /* 0x000fe2000800002e */
[----:B------:R-:W-:-:S03]  /*c510*/  IADD3 R202, P4, R202, UR6, RZ ;  /* 0x00000006caca7c10 */ /* 0x000fc6000ff9e0ff */
[----:B------:R-:W-:Y:S04]  /*c520*/  STS.U8 [R210+UR46+0x5200], R230 ;  /* 0x005200e6d2007988 */ /* 0x000fe8000800002e */
[----:B------:R-:W-:Y:S04]  /*c530*/  STS.U8 [R210+UR46+0x7200], R229 ;  /* 0x007200e5d2007988 */ /* 0x000fe8000800002e */
[----:B------:R-:W3:Y:S04]  /*c540*/  LDL.LU R247, [R1+0x4] ;  /* 0x0000040001f77983 */ /* 0x000ee80000300800 */
[----:B------:R-:W-:Y:S04]  /*c550*/  STS.U8 [R210+UR46+0x5600], R216 ;  /* 0x005600d8d2007988 */ /* 0x000fe8000800002e */
[----:B------:R-:W-:Y:S01]  /*c560*/  STS.U8 [R210+UR46+0x7600], R215 ;  /* 0x007600d7d2007988 */ /* 0x000fe2000800002e */
[----:B------:R-:W-:-:S03]  /*c570*/  IADD3.X R203, R204, UR51, RZ, P4, !PT ;  /* 0x00000033cccb7c10 */ /* 0x000fc6000a7fe4ff */
[----:B------:R-:W-:Y:S04]  /*c580*/  STS.U8 [R210+UR46+0x5a00], R206 ;  /* 0x005a00ced2007988 */ /* 0x000fe8000800002e */
[----:B------:R-:W3:Y:S04]  /*c590*/  LDL R208, [R1+0x594] ;  /* 0x0005940001d07983 */ /* 0x000ee80000100800 */
[----:B------:R-:W-:Y:S04]  /*c5a0*/  STS.U8 [R210+UR46+0x7a00], R205 ;  /* 0x007a00cdd2007988 */ /* 0x000fe8000800002e */
[----:B------:R-:W-:Y:S04]  /*c5b0*/  STS.U8 [R210+UR46+0x5e00], R159 ;  /* 0x005e009fd2007988 */ /* 0x000fe8000800002e */
[----:B------:R1:W-:Y:S01]  /*c5c0*/  STS.U8 [R210+UR46+0x7e00], R158 ;  /* 0x007e009ed2007988 */ /* 0x0003e2000800002e */
[----:B------:R-:W2:Y:S03]  /*c5d0*/  S2R R244, SR_TID.X ;  /* 0x0000000000f47919 */ /* 0x000ea60000002100 */
[----:B0-----:R-:W3:Y:S04]  /*c5e0*/  LDL R218, [R1+0x598] ;  /* 0x0005980001da7983 */ /* 0x001ee80000100800 */
[----:B-1----:R-:W3:Y:S04]  /*c5f0*/  LDL R210, [R1+0x590] ;  /* 0x0005900001d27983 */ /* 0x002ee80000100800 */
[----:B------:R-:W3:Y:S01]  /*c600*/  LDL R212, [R1+0x5a4] ;  /* 0x0005a40001d47983 */ /* 0x000ee20000100800 */
[----:B--2---:R-:W-:-:S03]  /*c610*/  IADD3 R204, P4, R4, UR6, RZ ;  /* 0x0000000604cc7c10 */ /* 0x004fc6000ff9e0ff */
[----:B------:R-:W2:Y:S01]  /*c620*/  LDL R4, [R1+0x59c] ;  /* 0x00059c0001047983 */ /* 0x000ea20000100800 */
[----:B------:R-:W-:-:S03]  /*c630*/  LOP3.LUT R244, R244, 0x7f, RZ, 0xc0, !PT ;  /* 0x0000007ff4f47812 */ /* 0x000fc600078ec0ff */
[----:B------:R-:W2:Y:S01]  /*c640*/  LDL.LU R228, [R1+0xc] ;  /* 0x00000c0001e47983 */ /* 0x000ea20000300800 */
[----:B------:R-:W-:-:S03]  /*c650*/  LOP3.LUT R222, R244, 0x50, RZ, 0x3c, !PT ;  /* 0x00000050f4de7812 */ /* 0x000fc600078e3cff */
[----:B------:R-:W2:Y:S04]  /*c660*/  LDL.LU R220, [R1+0x8] ;  /* 0x0000080001dc7983 */ /* 0x000ea80000300800 */
[----:B------:R-:W-:Y:S04]  /*c670*/  STS.U8 [R222+UR46+0x4280], R242 ;  /* 0x004280f2de007988 */ /* 0x000fe8000800002e */
[----:B------:R-:W-:Y:S04]  /*c680*/  STS.U8 [R222+UR46+0x6280], R240 ;  /* 0x006280f0de007988 */ /* 0x000fe8000800002e */
[----:B------:R-:W-:Y:S04]  /*c690*/  STS.U8 [R222+UR46+0x4680], R238 ;  /* 0x004680eede007988 */ /* 0x000fe8000800002e */
[----:B------:R-:W2:Y:S04]  /*c6a0*/  LDL.LU R244, [R1+0x18] ;  /* 0x0000180001f47983 */ /* 0x000ea80000300800 */
[----:B------:R-:W-:Y:S01]  /*c6b0*/  STS.U8 [R222+UR46+0x6680], R209 ;  /* 0x006680d1de007988 */ /* 0x000fe2000800002e */
[----:B------:R-:W-:-:S03]  /*c6c0*/  IADD3.X R205, R211, UR51, RZ, P4, !PT ;  /* 0x00000033d3cd7c10 */ /* 0x000fc6000a7fe4ff */
[----:B------:R-:W-:Y:S01]  /*c6d0*/  STS.U8 [R222+UR46+0x4a80], R252 ;  /* 0x004a80fcde007988 */ /* 0x000fe2000800002e */
[----:B----4-:R-:W-:-:S03]  /*c6e0*/  IADD3 R206, P4, R207, UR6, RZ ;  /* 0x00000006cfce7c10 */ /* 0x010fc6000ff9e0ff */
[----:B------:R-:W-:Y:S01]  /*c6f0*/  STS.U8 [R222+UR46+0x6a80], R250 ;  /* 0x006a80fade007988 */ /* 0x000fe2000800002e */
[----:B------:R-:W-:-:S03]  /*c700*/  IADD3.X R207, R7, UR51, RZ, P4, !PT ;  /* 0x0000003307cf7c10 */ /* 0x000fc6000a7fe4ff */
[----:B------:R-:W4:Y:S04]  /*c710*/  LDL.LU R7, [R1+0x14] ;  /* 0x0000140001077983 */ /* 0x000f280000300800 */
[----:B------:R-:W4:Y:S04]  /*c720*/  LDL R225, [R1+0x5a0] ;  /* 0x0005a00001e17983 */ /* 0x000f280000100800 */
[----:B------:R-:W4:Y:S04]  /*c730*/  LDL R215, [R1+0x5ac] ;  /* 0x0005ac0001d77983 */ /* 0x000f280000100800 */
[----:B---3--:R-:W-:Y:S04]  /*c740*/  STS.U8 [R222+UR46+0x4e80], R247 ;  /* 0x004e80f7de007988 */ /* 0x008fe8000800002e */
[----:B------:R0:W-:Y:S04]  /*c750*/  STS.U8 [R222+UR46+0x6e80], R6 ;  /* 0x006e8006de007988 */ /* 0x0001e8000800002e */
[----:B0-----:R-:W3:Y:S01]  /*c760*/  LDL.LU R6, [R1+0x938] ;  /* 0x0009380001067983 */ /* 0x001ee20000300800 */
[----:B------:R-:W-:-:S03]  /*c770*/  IADD3 R208, P4, R208, UR6, RZ ;  /* 0x00000006d0d07c10 */ /* 0x000fc6000ff9e0ff */
[----:B------:R-:W3:Y:S04]  /*c780*/  LDL R217, [R1+0x5a8] ;  /* 0x0005a80001d97983 */ /* 0x000ee80000100800 */
[----:B------:R-:W3:Y:S04]  /*c790*/  LDL R216, [R1+0x5b4] ;  /* 0x0005b40001d87983 */ /* 0x000ee80000100800 */
[----:B------:R-:W3:Y:S01]  /*c7a0*/  LDL.LU R247, [R1+0x1c] ;  /* 0x00001c0001f77983 */ /* 0x000ee20000300800 */
[----:B------:R-:W-:Y:S02]  /*c7b0*/  IADD3.X R209, R210, UR51, RZ, P4, !PT ;  /* 0x00000033d2d17c10 */ /* 0x000fe4000a7fe4ff */
[----:B--2---:R-:W-:-:S02]  /*c7c0*/  IADD3 R210, P4, R4, UR6, RZ ;  /* 0x0000000604d27c10 */ /* 0x004fc4000ff9e0ff */
[----:B------:R-:W2:Y:S01]  /*c7d0*/  LDL R4, [R1+0x5b0] ;  /* 0x0005b00001047983 */ /* 0x000ea20000100800 */
[----:B------:R-:W0:Y:S01]  /*c7e0*/  S2R R232, SR_TID.X ;  /* 0x0000000000e87919 */ /* 0x000e220000002100 */
[----:B------:R-:W-:Y:S02]  /*c7f0*/  IADD3.X R211, R218, UR51, RZ, P4, !PT ;  /* 0x00000033dad37c10 */ /* 0x000fe4000a7fe4ff */
[----:B------:R-:W-:Y:S01]  /*c800*/  STS.U8 [R222+UR46+0x5280], R237 ;  /* 0x005280edde007988 */ /* 0x000fe2000800002e */
[----:B------:R-:W-:-:S03]  /*c810*/  IADD3 R212, P4, R212, UR6, RZ ;  /* 0x00000006d4d47c10 */ /* 0x000fc6000ff9e0ff */
[----:B------:R-:W-:Y:S04]  /*c820*/  STS.U8 [R222+UR46+0x7280], R231 ;  /* 0x007280e7de007988 */ /* 0x000fe8000800002e */
[----:B------:R1:W-:Y:S04]  /*c830*/  STS.U8 [R222+UR46+0x5680], R221 ;  /* 0x005680ddde007988 */ /* 0x0003e8000800002e */
[----:B------:R-:W-:Y:S04]  /*c840*/  STS.U8 [R222+UR46+0x7680], R219 ;  /* 0x007680dbde007988 */ /* 0x000fe8000800002e */
[----:B------:R-:W-:Y:S04]  /*c850*/  STS.U8 [R222+UR46+0x5a80], R214 ;  /* 0x005a80d6de007988 */ /* 0x000fe8000800002e */
[----:B------:R-:W-:Y:S04]  /*c860*/  STS.U8 [R222+UR46+0x7a80], R213 ;  /* 0x007a80d5de007988 */ /* 0x000fe8000800002e */
[----:B------:R-:W2:Y:S01]  /*c870*/  LDL R218, [R1+0x5bc] ;  /* 0x0005bc0001da7983 */ /* 0x000ea20000100800 */
[----:B0-----:R-:W-:-:S03]  /*c880*/  LOP3.LUT R232, R232, 0x7f, RZ, 0xc0, !PT ;  /* 0x0000007fe8e87812 */ /* 0x001fc600078ec0ff */
[----:B------:R-:W-:Y:S01]  /*c890*/  STS.U8 [R222+UR46+0x5e80], R157 ;  /* 0x005e809dde007988 */ /* 0x000fe2000800002e */
[----:B------:R-:W-:-:S03]  /*c8a0*/  LOP3.LUT R230, R232, 0x60, RZ, 0x3c, !PT ;  /* 0x00000060e8e67812 */ /* 0x000fc600078e3cff */
[----:B------:R-:W-:Y:S04]  /*c8b0*/  STS.U8 [R222+UR46+0x7e80], R156 ;  /* 0x007e809cde007988 */ /* 0x000fe8000800002e */
[----:B------:R-:W-:Y:S04]  /*c8c0*/  STS.U8 [R230+UR46+0x4300], R228 ;  /* 0x004300e4e6007988 */ /* 0x000fe8000800002e */
[----:B------:R0:W-:Y:S04]  /*c8d0*/  STS.U8 [R230+UR46+0x6300], R220 ;  /* 0x006300dce6007988 */ /* 0x0001e8000800002e */
[----:B-1----:R-:W2:Y:S04]  /*c8e0*/  LDL R221, [R1+0x5b8] ;  /* 0x0005b80001dd7983 */ /* 0x002ea80000100800 */
[----:B------:R-:W-:Y:S04]  /*c8f0*/  STS.U8 [R230+UR46+0x4700], R244 ;  /* 0x004700f4e6007988 */ /* 0x000fe8000800002e */
[----:B0-----:R-:W2:Y:S04]  /*c900*/  LDL R220, [R1+0x5c4] ;  /* 0x0005c40001dc7983 */ /* 0x001ea80000100800 */
[----:B------:R-:W2:Y:S01]  /*c910*/  LDL.LU R228, [R1+0x28] ;  /* 0x0000280001e47983 */ /* 0x000ea20000300800 */
[----:B----4-:R-:W-:-:S02]  /*c920*/  IADD3.X R213, R225, UR51, RZ, P4, !PT ;  /* 0x00000033e1d57c10 */ /* 0x010fc4000a7fe4ff */
[----:B------:R-:W-:Y:S01]  /*c930*/  IADD3 R214, P4, R215, UR6, RZ ;  /* 0x00000006d7d67c10 */ /* 0x000fe2000ff9e0ff */
[----:B------:R0:W-:Y:S04]  /*c940*/  STS.U8 [R230+UR46+0x6700], R7 ;  /* 0x00670007e6007988 */ /* 0x0001e8000800002e */
[----:B0-----:R-:W4:Y:S04]  /*c950*/  LDL.LU R7, [R1+0x24] ;  /* 0x0000240001077983 */ /* 0x001f280000300800 */
[----:B---3--:R0:W-:Y:S01]  /*c960*/  STS.U8 [R230+UR46+0x4b00], R6 ;  /* 0x004b0006e6007988 */ /* 0x0081e2000800002e */
[----:B------:R-:W-:-:S02]  /*c970*/  IADD3.X R215, R217, UR51, RZ, P4, !PT ;  /* 0x00000033d9d77c10 */ /* 0x000fc4000a7fe4ff */
[----:B------:R-:W-:Y:S01]  /*c980*/  IADD3 R216, P4, R216, UR6, RZ ;  /* 0x00000006d8d87c10 */ /* 0x000fe2000ff9e0ff */
[----:B0-----:R-:W3:Y:S04]  /*c990*/  LDL R6, [R1+0x5c0] ;  /* 0x0005c00001067983 */ /* 0x001ee80000100800 */
[----:B------:R-:W-:Y:S04]  /*c9a0*/  STS.U8 [R230+UR46+0x6b00], R247 ;  /* 0x006b00f7e6007988 */ /* 0x000fe8000800002e */
[----:B------:R0:W-:Y:S04]  /*c9b0*/  STS.U8 [R230+UR46+0x4f00], R2 ;  /* 0x004f0002e6007988 */ /* 0x0001e8000800002e */
[----:B------:R1:W-:Y:S01]  /*c9c0*/  STS.U8 [R230+UR46+0x6f00], R0 ;  /* 0x006f0000e6007988 */ /* 0x0003e2000800002e */
[----:B--2---:R-:W-:-:S03]  /*c9d0*/  IADD3.X R217, R4, UR51, RZ, P4, !PT ;  /* 0x0000003304d97c10 */ /* 0x004fc6000a7fe4ff */
[----:B------:R-:W2:Y:S04]  /*c9e0*/  LDL R4, [R1+0x5cc] ;  /* 0x0005cc0001047983 */ /* 0x000ea80000100800 */
[----:B0-----:R-:W4:Y:S04]  /*c9f0*/  LDL.LU R2, [R1+0x934] ;  /* 0x0009340001027983 */ /* 0x001f280000300800 */
[----:B------:R-:W4:Y:S04]  /*ca00*/  LDL R237, [R1+0x5c8] ;  /* 0x0005c80001ed7983 */ /* 0x000f280000100800 */
[----:B-1----:R-:W4:Y:S04]  /*ca10*/  LDL.LU R0, [R1+0x930] ;  /* 0x0009300001007983 */ /* 0x002f280000300800 */
[----:B------:R-:W4:Y:S04]  /*ca20*/  LDL R225, [R1+0x5d4] ;  /* 0x0005d40001e17983 */ /* 0x000f280000100800 */
[----:B------:R-:W4:Y:S04]  /*ca30*/  LDL R231, [R1+0x5d0] ;  /* 0x0005d00001e77983 */ /* 0x000f280000100800 */
[----:B------:R-:W4:Y:S04]  /*ca40*/  LDL R229, [R1+0x5dc] ;  /* 0x0005dc0001e57983 */ /* 0x000f280000100800 */
[----:B------:R-:W-:Y:S01]  /*ca50*/  STS.U8 [R230+UR46+0x5300], R241 ;  /* 0x005300f1e6007988 */ /* 0x000fe2000800002e */
[----:B------:R-:W-:-:S03]  /*ca60*/  IADD3 R218, P4, R218, UR6, RZ ;  /* 0x00000006dada7c10 */ /* 0x000fc6000ff9e0ff */
[----:B------:R-:W4:Y:S04]  /*ca70*/  LDL.LU R244, [R1+0x30] ;  /* 0x0000300001f47983 */ /* 0x000f280000300800 */
[----:B------:R0:W-:Y:S04]  /*ca80*/  STS.U8 [R230+UR46+0x7300], R239 ;  /* 0x007300efe6007988 */ /* 0x0001e8000800002e */
[----:B------:R-:W4:Y:S04]  /*ca90*/  LDL.LU R247, [R1+0x2c] ;  /* 0x00002c0001f77983 */ /* 0x000f280000300800 */
[----:B------:R-:W-:Y:S01]  /*caa0*/  STS.U8 [R230+UR46+0x5700], R227 ;  /* 0x005700e3e6007988 */ /* 0x000fe2000800002e */
[----:B------:R-:W-:-:S03]  /*cab0*/  IADD3.X R219, R221, UR51, RZ, P4, !PT ;  /* 0x00000033dddb7c10 */ /* 0x000fc6000a7fe4ff */
[----:B------:R-:W-:Y:S04]  /*cac0*/  STS.U8 [R230+UR46+0x7700], R226 ;  /* 0x007700e2e6007988 */ /* 0x000fe8000800002e */
[----:B0-----:R-:W4:Y:S01]  /*cad0*/  LDL R239, [R1+0x5fc] ;  /* 0x0005fc0001ef7983 */ /* 0x001f220000100800 */
[----:B------:R-:W-:-:S03]  /*cae0*/  IADD3 R220, P4, R220, UR6, RZ ;  /* 0x00000006dcdc7c10 */ /* 0x000fc6000ff9e0ff */
[----:B------:R-:W-:Y:S04]  /*caf0*/  STS.U8 [R230+UR46+0x5b00], R224 ;  /* 0x005b00e0e6007988 */ /* 0x000fe8000800002e */
[----:B------:R-:W-:Y:S04]  /*cb00*/  STS.U8 [R230+UR46+0x7b00], R223 ;  /* 0x007b00dfe6007988 */ /* 0x000fe8000800002e */
[----:B------:R-:W-:Y:S04]  /*cb10*/  STS.U8 [R230+UR46+0x5f00], R154 ;  /* 0x005f009ae6007988 */ /* 0x000fe8000800002e */
[----:B------:R0:W-:Y:S04]  /*cb20*/  STS.U8 [R230+UR46+0x7f00], R155 ;  /* 0x007f009be6007988 */ /* 0x0001e8000800002e */
[----:B------:R-:W4:Y:S04]  /*cb30*/  LDL R238, [R1+0x600] ;  /* 0x0006000001ee7983 */ /* 0x000f280000100800 */
[----:B0-----:R-:W4:Y:S01]  /*cb40*/  LDL R230, [R1+0x5e0] ;  /* 0x0005e00001e67983 */ /* 0x001f220000100800 */
[----:B---3--:R-:W-:-:S03]  /*cb50*/  IADD3.X R221, R6, UR51, RZ, P4, !PT ;  /* 0x0000003306dd7c10 */ /* 0x008fc6000a7fe4ff */
[----:B------:R-:W3:Y:S01]  /*cb60*/  LDL R6, [R1+0x5d8] ;  /* 0x0005d80001067983 */ /* 0x000ee20000100800 */
[----:B--2---:R-:W-:-:S03]  /*cb70*/  IADD3 R222, P4, R4, UR6, RZ ;  /* 0x0000000604de7c10 */ /* 0x004fc6000ff9e0ff */
[----:B------:R-:W2:Y:S01]  /*cb80*/  LDL R4, [R1+0x5e4] ;  /* 0x0005e40001047983 */ /* 0x000ea20000100800 */
[----:B----4-:R-:W-:Y:S02]  /*cb90*/  IADD3.X R223, R237, UR51, RZ, P4, !PT ;  /* 0x00000033eddf7c10 */ /* 0x010fe4000a7fe4ff */
[----:B------:R-:W-:Y:S02]  /*cba0*/  LOP3.LUT R237, R232, 0x70, RZ, 0x3c, !PT ;  /* 0x00000070e8ed7812 */ /* 0x000fe400078e3cff */
[----:B------:R-:W4:Y:S04]  /*cbb0*/  LDL R232, [R1+0x5e8] ;  /* 0x0005e80001e87983 */ /* 0x000f280000100800 */
[----:B------:R0:W-:Y:S04]  /*cbc0*/  STS.U8 [R237+UR46+0x4380], R0 ;  /* 0x00438000ed007988 */ /* 0x0001e8000800002e */
[----:B0-----:R-:W4:Y:S01]  /*cbd0*/  LDL R0, [R1+0x5ec] ;  /* 0x0005ec0001007983 */ /* 0x001f220000100800 */
[----:B------:R-:W-:-:S03]  /*cbe0*/  IADD3 R224, P4, R225, UR6, RZ ;  /* 0x00000006e1e07c10 */ /* 0x000fc6000ff9e0ff */
[----:B------:R-:W-:Y:S04]  /*cbf0*/  STS.U8 [R237+UR46+0x6380], R228 ;  /* 0x006380e4ed007988 */ /* 0x000fe8000800002e */
[----:B------:R0:W-:Y:S01]  /*cc00*/  STS.U8 [R237+UR46+0x4780], R7 ;  /* 0x00478007ed007988 */ /* 0x0001e2000800002e */
[----:B------:R-:W-:-:S03]  /*cc10*/  IADD3.X R225, R231, UR51, RZ, P4, !PT ;  /* 0x00000033e7e17c10 */ /* 0x000fc6000a7fe4ff */
[----:B------:R1:W-:Y:S04]  /*cc20*/  STS.U8 [R237+UR46+0x6780], R2 ;  /* 0x00678002ed007988 */ /* 0x0003e8000800002e */
[----:B0-----:R-:W4:Y:S01]  /*cc30*/  LDL R7, [R1+0x5f4] ;  /* 0x0005f40001077983 */ /* 0x001f220000100800 */
[----:B------:R-:W-:-:S03]  /*cc40*/  IADD3 R226, P4, R229, UR6, RZ ;  /* 0x00000006e5e27c10 */ /* 0x000fc6000ff9e0ff */
[----:B-1----:R-:W4:Y:S01]  /*cc50*/  LDL R2, [R1+0x5f0] ;  /* 0x0005f00001027983 */ /* 0x002f220000100800 */
[----:B---3--:R-:W-:-:S03]  /*cc60*/  IADD3.X R227, R6, UR51, RZ, P4, !PT ;  /* 0x0000003306e37c10 */ /* 0x008fc6000a7fe4ff */
[----:B------:R-:W3:Y:S01]  /*cc70*/  LDL R6, [R1+0x5f8] ;  /* 0x0005f80001067983 */ /* 0x000ee20000100800 */
[----:B--2---:R-:W-:-:S03]  /*cc80*/  IADD3 R228, P4, R4, UR6, RZ ;  /* 0x0000000604e47c10 */ /* 0x004fc6000ff9e0ff */
[----:B------:R-:W2:Y:S01]  /*cc90*/  LDL R4, [R1+0x604] ;  /* 0x0006040001047983 */ /* 0x000ea20000100800 */
[----:B------:R-:W-:Y:S02]  /*cca0*/  IADD3.X R229, R230, UR51, RZ, P4, !PT ;  /* 0x00000033e6e57c10 */ /* 0x000fe4000a7fe4ff */
[----:B----4-:R-:W-:Y:S02]  /*ccb0*/  IADD3 R230, P4, R0, UR6, RZ ;  /* 0x0000000600e67c10 */ /* 0x010fe4000ff9e0ff */
[----:B------:R-:W4:Y:S04]  /*ccc0*/  LDL R0, [R1+0x60c] ;  /* 0x00060c0001007983 */ /* 0x000f280000100800 */
[----:B------:R0:W-:Y:S01]  /*ccd0*/  STS.U8 [R237+UR46+0x4b80], R244 ;  /* 0x004b80f4ed007988 */ /* 0x0001e2000800002e */
[----:B------:R-:W-:-:S03]  /*cce0*/  IADD3.X R231, R232, UR51, RZ, P4, !PT ;  /* 0x00000033e8e77c10 */ /* 0x000fc6000a7fe4ff */
[----:B------:R-:W-:Y:S04]  /*ccf0*/  STS.U8 [R237+UR46+0x6b80], R247 ;  /* 0x006b80f7ed007988 */ /* 0x000fe8000800002e */
[----:B------:R-:W-:Y:S04]  /*cd00*/  STS.U8 [R237+UR46+0x4f80], R249 ;  /* 0x004f80f9ed007988 */ /* 0x000fe8000800002e */
[----:B------:R-:W-:Y:S01]  /*cd10*/  STS.U8 [R237+UR46+0x6f80], R248 ;  /* 0x006f80f8ed007988 */ /* 0x000fe2000800002e */
[----:B------:R-:W-:-:S03]  /*cd20*/  IADD3 R232, P4, R7, UR6, RZ ;  /* 0x0000000607e87c10 */ /* 0x000fc6000ff9e0ff */
[----:B------:R-:W-:Y:S04]  /*cd30*/  STS.U8 [R237+UR46+0x5380], R251 ;  /* 0x005380fbed007988 */ /* 0x000fe8000800002e */
[----:B------:R-:W-:Y:S04]  /*cd40*/  STS.U8 [R237+UR46+0x7380], R243 ;  /* 0x007380f3ed007988 */ /* 0x000fe8000800002e */
[----:B------:R-:W-:Y:S04]  /*cd50*/  STS.U8 [R237+UR46+0x5780], R236 ;  /* 0x005780eced007988 */ /* 0x000fe8000800002e */
[----:B------:R-:W-:Y:S04]  /*cd60*/  STS.U8 [R237+UR46+0x7780], R234 ;  /* 0x007780eaed007988 */ /* 0x000fe8000800002e */
[----:B------:R1:W-:Y:S04]  /*cd70*/  STS.U8 [R237+UR46+0x5b80], R233 ;  /* 0x005b80e9ed007988 */ /* 0x0003e8000800002e */
[----:B------:R-:W4:Y:S04]  /*cd80*/  LDL R7, [R1+0x608] ;  /* 0x0006080001077983 */ /* 0x000f280000100800 */
[----:B0-----:R-:W4:Y:S01]  /*cd90*/  LDL R244, [R1+0x624] ;  /* 0x0006240001f47983 */ /* 0x001f220000100800 */
[----:B-1----:R-:W-:-:S03]  /*cda0*/  IADD3.X R233, R2, UR51, RZ, P4, !PT ;  /* 0x0000003302e97c10 */ /* 0x002fc6000a7fe4ff */
[----:B------:R-:W4:Y:S01]  /*cdb0*/  LDL R2, [R1+0x614] ;  /* 0x0006140001027983 */ /* 0x000f220000100800 */
[----:B------:R-:W-:-:S03]  /*cdc0*/  IADD3 R234, P4, R239, UR6, RZ ;  /* 0x00000006efea7c10 */ /* 0x000fc6000ff9e0ff */
[----:B------:R3:W-:Y:S04]  /*cdd0*/  STS.U8 [R237+UR46+0x7b80], R235 ;  /* 0x007b80ebed007988 */ /* 0x0007e8000800002e */
[----:B------:R-:W-:Y:S04]  /*cde0*/  STS.U8 [R237+UR46+0x5f80], R152 ;  /* 0x005f8098ed007988 */ /* 0x000fe8000800002e */
[----:B------:R0:W-:Y:S01]  /*cdf0*/  STS.U8 [R237+UR46+0x7f80], R153 ;  /* 0x007f8099ed007988 */ /* 0x0001e2000800002e */
[----:B------:R1:W-:Y:S06]  /*ce00*/  MEMBAR.ALL.CTA ;  /* 0x0000000000007992 */ /* 0x0003ec0000008000 */
[----:B-1----:R-:W1:Y:S02]  /*ce10*/  FENCE.VIEW.ASYNC.S ;  /* 0x00000000000073c6 */ /* 0x002e640000000000 */
[----:B-1----:R-:W-:Y:S01]  /*ce20*/  BAR.SYNC.DEFER_BLOCKING 0x0 ;  /* 0x0000000000007b1d */ /* 0x002fe20000010000 */
[----:B---3--:R-:W-:-:S05]  /*ce30*/  IADD3.X R235, R6, UR51, RZ, P4, !PT ;  /* 0x0000003306eb7c10 */ /* 0x008fca000a7fe4ff */
[----:B------:R-:W3:Y:S04]  /*ce40*/  LDL R6, [R1+0x610] ;  /* 0x0006100001067983 */ /* 0x000ee80000100800 */
[----:B------:R-:W3:Y:S04]  /*ce50*/  LDG.E.U8 R249, desc[UR48][R166.64] ;  /* 0x00000030a6f97981 */ /* 0x000ee8000c1e1100 */
[----:B------:R-:W3:Y:S04]  /*ce60*/  LDG.E.U8 R247, desc[UR48][R168.64] ;  /* 0x00000030a8f77981 */ /* 0x000ee8000c1e1100 */
[----:B------:R-:W3:Y:S04]  /*ce70*/  LDG.E.U8 R248, desc[UR48][R162.64] ;  /* 0x00000030a2f87981 */ /* 0x000ee8000c1e1100 */
[----:B------:R-:W3:Y:S04]  /*ce80*/  LDG.E.U8 R251, desc[UR48][R164.64] ;  /* 0x00000030a4fb7981 */ /* 0x000ee8000c1e1100 */
[----:B------:R1:W3:Y:S04]  /*ce90*/  LDG.E.U8 R252, desc[UR48][R8.64] ;  /* 0x0000003008fc7981 */ /* 0x0002e8000c1e1100 */
[----:B------:R1:W3:Y:S04]  /*cea0*/  LDG.E.U8 R250, desc[UR48][R10.64] ;  /* 0x000000300afa7981 */ /* 0x0002e8000c1e1100 */
[----:B------:R-:W3:Y:S04]  /*ceb0*/  LDG.E.U8 R19, desc[UR48][R18.64] ;  /* 0x0000003012137981 */ /* 0x000ee8000c1e1100 */
        /* <DEDUP_REMOVED lines=8> */
[----:B------:R-:W3:Y:S01]  /*cf40*/  LDG.E.U8 R212, desc[UR48][R224.64] ;  /* 0x00000030e0d47981 */ /* 0x000ee2000c1e1100 */
[----:B--2---:R-:W-:-:S03]  /*cf50*/  IADD3 R236, P4, R4, UR6, RZ ;  /* 0x0000000604ec7c10 */ /* 0x004fc6000ff9e0ff */
[----:B------:R-:W2:Y:S01]  /*cf60*/  LDL R4, [R1+0x61c] ;  /* 0x00061c0001047983 */ /* 0x000ea20000100800 */
[----:B0-----:R-:W-:-:S05]  /*cf70*/  IADD3.X R237, R238, UR51, RZ, P4, !PT ;  /* 0x00000033eeed7c10 */ /* 0x001fca000a7fe4ff */
[----:B------:R-:W2:Y:S01]  /*cf80*/  LDG.E.U8 R213, desc[UR48][R236.64] ;  /* 0x00000030ecd57981 */ /* 0x000ea2000c1e1100 */
[----:B----4-:R-:W-:-:S03]  /*cf90*/  IADD3 R238, P4, R0, UR6, RZ ;  /* 0x0000000600ee7c10 */ /* 0x010fc6000ff9e0ff */
[----:B------:R-:W4:Y:S01]  /*cfa0*/  LDL R0, [R1+0x618] ;  /* 0x0006180001007983 */ /* 0x000f220000100800 */
[----:B------:R-:W-:-:S03]  /*cfb0*/  IADD3.X R239, R7, UR51, RZ, P4, !PT ;  /* 0x0000003307ef7c10 */ /* 0x000fc6000a7fe4ff */
[----:B------:R-:W4:Y:S01]  /*cfc0*/  LDL R7, [R1+0x62c] ;  /* 0x00062c0001077983 */ /* 0x000f220000100800 */
[----:B------:R-:W-:-:S03]  /*cfd0*/  IADD3 R240, P4, R2, UR6, RZ ;  /* 0x0000000602f07c10 */ /* 0x000fc6000ff9e0ff */
[----:B------:R-:W4:Y:S01]  /*cfe0*/  LDL R2, [R1+0x620] ;  /* 0x0006200001027983 */ /* 0x000f220000100800 */
[----:B---3--:R-:W-:-:S03]  /*cff0*/  IADD3.X R241, R6, UR51, RZ, P4, !PT ;  /* 0x0000003306f17c10 */ /* 0x008fc6000a7fe4ff */
[----:B------:R-:W3:Y:S01]  /*d000*/  LDL R6, [R1+0x628] ;  /* 0x0006280001067983 */ /* 0x000ee20000100800 */
[----:B--2---:R-:W-:-:S03]  /*d010*/  IADD3 R242, P4, R4, UR6, RZ ;  /* 0x0000000604f27c10 */ /* 0x004fc6000ff9e0ff */
[----:B------:R-:W2:Y:S01]  /*d020*/  LDL R4, [R1+0x634] ;  /* 0x0006340001047983 */ /* 0x000ea20000100800 */
[----:B----4-:R-:W-:-:S03]  /*d030*/  IADD3.X R243, R0, UR51, RZ, P4, !PT ;  /* 0x0000003300f37c10 */ /* 0x010fc6000a7fe4ff */
[----:B------:R-:W4:Y:S01]  /*d040*/  LDL R0, [R1+0x630] ;  /* 0x0006300001007983 */ /* 0x000f220000100800 */
[----:B-1----:R-:W-:-:S03]  /*d050*/  IADD3 R8, P4, R244, UR6, RZ ;  /* 0x00000006f4087c10 */ /* 0x002fc6000ff9e0ff */
[----:B------:R0:W-:Y:S04]  /*d060*/  STL [R1+0xb4], R249 ;  /* 0x0000b4f901007387 */ /* 0x0001e80000100800 */
[----:B------:R1:W-:Y:S04]  /*d070*/  STL [R1+0xc8], R247 ;  /* 0x0000c8f701007387 */ /* 0x0003e80000100800 */
[----:B------:R-:W4:Y:S04]  /*d080*/  LDG.E.U8 R217, desc[UR48][R242.64] ;  /* 0x00000030f2d97981 */ /* 0x000f28000c1e1100 */
[----:B0-----:R2:W4:Y:S04]  /*d090*/  LDG.E.U8 R249, desc[UR48][R12.64] ;  /* 0x000000300cf97981 */ /* 0x001528000c1e1100 */
[----:B-1----:R-:W4:Y:S04]  /*d0a0*/  LDL R247, [R1+0x63c] ;  /* 0x00063c0001f77983 */ /* 0x002f280000100800 */
[----:B------:R0:W-:Y:S04]  /*d0b0*/  STL [R1+0xc4], R248 ;  /* 0x0000c4f801007387 */ /* 0x0001e80000100800 */
[----:B------:R-:W4:Y:S04]  /*d0c0*/  LDL R244, [R1+0x638] ;  /* 0x0006380001f47983 */ /* 0x000f280000100800 */
[----:B0-----:R0:W4:Y:S01]  /*d0d0*/  LDG.E.U8 R248, desc[UR48][R14.64] ;  /* 0x000000300ef87981 */ /* 0x001122000c1e1100 */
[----:B------:R-:W-:-:S03]  /*d0e0*/  IADD3.X R9, R2, UR51, RZ, P4, !PT ;  /* 0x0000003302097c10 */ /* 0x000fc6000a7fe4ff */
[----:B------:R-:W4:Y:S01]  /*d0f0*/  LDL R2, [R1+0x644] ;  /* 0x0006440001027983 */ /* 0x000f220000100800 */
[----:B------:R-:W-:-:S03]  /*d100*/  IADD3 R10, P4, R7, UR6, RZ ;  /* 0x00000006070a7c10 */ /* 0x000fc6000ff9e0ff */
[----:B------:R1:W-:Y:S04]  /*d110*/  STL [R1+0xc0], R251 ;  /* 0x0000c0fb01007387 */ /* 0x0003e80000100800 */
[----:B------:R-:W4:Y:S04]  /*d120*/  LDL R7, [R1+0x640] ;  /* 0x0006400001077983 */ /* 0x000f280000100800 */
[----:B------:R-:W4:Y:S04]  /*d130*/  LDG.E.U8 R216, desc[UR48][R8.64] ;  /* 0x0000003008d87981 */ /* 0x000f28000c1e1100 */
[----:B-1----:R1:W4:Y:S01]  /*d140*/  LDG.E.U8 R251, desc[UR48][R16.64] ;  /* 0x0000003010fb7981 */ /* 0x002322000c1e1100 */
[----:B---3--:R-:W-:-:S03]  /*d150*/  IADD3.X R11, R6, UR51, RZ, P4, !PT ;  /* 0x00000033060b7c10 */ /* 0x008fc6000a7fe4ff */
[----:B------:R-:W3:Y:S01]  /*d160*/  LDL R6, [R1+0x64c] ;  /* 0x00064c0001067983 */ /* 0x000ee20000100800 */
[----:B--2---:R-:W-:-:S03]  /*d170*/  IADD3 R12, P4, R4, UR6, RZ ;  /* 0x00000006040c7c10 */ /* 0x004fc6000ff9e0ff */
[----:B------:R-:W2:Y:S01]  /*d180*/  LDL R4, [R1+0x648] ;  /* 0x0006480001047983 */ /* 0x000ea20000100800 */
[----:B----4-:R-:W-:-:S03]  /*d190*/  IADD3.X R13, R0, UR51, RZ, P4, !PT ;  /* 0x00000033000d7c10 */ /* 0x010fc6000a7fe4ff */
[----:B------:R-:W4:Y:S04]  /*d1a0*/  LDL R0, [R1+0x654] ;  /* 0x0006540001007983 */ /* 0x000f280000100800 */
[----:B------:R-:W-:Y:S04]  /*d1b0*/  STL [R1+0xbc], R250 ;  /* 0x0000bcfa01007387 */ /* 0x000fe80000100800 */
[----:B------:R1:W-:Y:S01]  /*d1c0*/  STL [R1+0xb8], R249 ;  /* 0x0000b8f901007387 */ /* 0x0003e20000100800 */
[----:B0-----:R-:W-:-:S03]  /*d1d0*/  IADD3 R14, P4, R247, UR6, RZ ;  /* 0x00000006f70e7c10 */ /* 0x001fc6000ff9e0ff */
[----:B------:R-:W4:Y:S04]  /*d1e0*/  LDL R22, [R1+0x650] ;  /* 0x0006500001167983 */ /* 0x000f280000100800 */
[----:B------:R-:W4:Y:S01]  /*d1f0*/  LDG.E.U8 R247, desc[UR48][R192.64] ;  /* 0x00000030c0f77981 */ /* 0x000f22000c1e1100 */
[----:B------:R-:W-:-:S03]  /*d200*/  IADD3.X R15, R244, UR51, RZ, P4, !PT ;  /* 0x00000033f40f7c10 */ /* 0x000fc6000a7fe4ff */
[----:B-1----:R-:W4:Y:S04]  /*d210*/  LDG.E.U8 R249, desc[UR48][R188.64] ;  /* 0x00000030bcf97981 */ /* 0x002f28000c1e1100 */
[----:B------:R-:W4:Y:S04]  /*d220*/  LDG.E.U8 R244, desc[UR48][R198.64] ;  /* 0x00000030c6f47981 */ /* 0x000f28000c1e1100 */
[----:B------:R-:W4:Y:S04]  /*d230*/  LDG.E.U8 R193, desc[UR48][R194.64] ;  /* 0x00000030c2c17981 */ /* 0x000f28000c1e1100 */
[----:B------:R-:W4:Y:S04]  /*d240*/  LDG.E.U8 R192, desc[UR48][R196.64] ;  /* 0x00000030c4c07981 */ /* 0x000f28000c1e1100 */
[----:B------:R0:W4:Y:S01]  /*d250*/  LDG.E.U8 R250, desc[UR48][R184.64] ;  /* 0x00000030b8fa7981 */ /* 0x000122000c1e1100 */
[----:B------:R-:W-:-:S03]  /*d260*/  IADD3 R16, P4, R2, UR6, RZ ;  /* 0x0000000602107c10 */ /* 0x000fc6000ff9e0ff */
[----:B------:R-:W4:Y:S04]  /*d270*/  LDG.E.U8 R195, desc[UR48][R204.64] ;  /* 0x00000030ccc37981 */ /* 0x000f28000c1e1100 */
[----:B------:R-:W4:Y:S01]  /*d280*/  LDL R2, [R1+0x65c] ;  /* 0x00065c0001027983 */ /* 0x000f220000100800 */
[----:B------:R-:W-:-:S03]  /*d290*/  IADD3.X R17, R7, UR51, RZ, P4, !PT ;  /* 0x0000003307117c10 */ /* 0x000fc6000a7fe4ff */
[----:B------:R1:W-:Y:S04]  /*d2a0*/  STL [R1+0xb0], R248 ;  /* 0x0000b0f801007387 */ /* 0x0003e80000100800 */
[----:B------:R2:W-:Y:S04]  /*d2b0*/  STL [R1+0xac], R19 ;  /* 0x0000ac1301007387 */ /* 0x0005e80000100800 */
[----:B------:R-:W4:Y:S04]  /*d2c0*/  LDL R7, [R1+0x658] ;  /* 0x0006580001077983 */ /* 0x000f280000100800 */
[----:B-1----:R-:W4:Y:S04]  /*d2d0*/  LDG.E.U8 R248, desc[UR48][R190.64] ;  /* 0x00000030bef87981 */ /* 0x002f28000c1e1100 */
[----:B------:R-:W4:Y:S04]  /*d2e0*/  LDG.E.U8 R197, desc[UR48][R208.64] ;  /* 0x00000030d0c57981 */ /* 0x000f28000c1e1100 */
[----:B------:R-:W4:Y:S04]  /*d2f0*/  LDG.E.U8 R205, desc[UR48][R220.64] ;  /* 0x00000030dccd7981 */ /* 0x000f28000c1e1100 */
[----:B------:R-:W4:Y:S04]  /*d300*/  LDG.E.U8 R191, desc[UR48][R200.64] ;  /* 0x00000030c8bf7981 */ /* 0x000f28000c1e1100 */
[----:B------:R-:W4:Y:S04]  /*d310*/  LDG.E.U8 R209, desc[UR48][R222.64] ;  /* 0x00000030ded17981 */ /* 0x000f28000c1e1100 */
[----:B------:R-:W4:Y:S04]  /*d320*/  LDG.E.U8 R220, desc[UR48][R230.64] ;  /* 0x00000030e6dc7981 */ /* 0x000f28000c1e1100 */
[----:B------:R-:W4:Y:S04]  /*d330*/  LDG.E.U8 R201, desc[UR48][R214.64] ;  /* 0x00000030d6c97981 */ /* 0x000f28000c1e1100 */
[----:B------:R-:W4:Y:S01]  /*d340*/  LDG.E.U8 R215, desc[UR48][R226.64] ;  /* 0x00000030e2d77981 */ /* 0x000f22000c1e1100 */
[----:B---3--:R-:W-:-:S03]  /*d350*/  IADD3 R18, P4, R6, UR6, RZ ;  /* 0x0000000606127c10 */ /* 0x008fc6000ff9e0ff */
[----:B------:R-:W0:Y:S04]  /*d360*/  LDL R6, [R1+0x664] ;  /* 0x0006640001067983 */ /* 0x000e280000100800 */
[----:B------:R-:W-:Y:S04]  /*d370*/  STL [R1+0xa4], R21 ;  /* 0x0000a41501007387 */ /* 0x000fe80000100800 */
[----:B------:R4:W-:Y:S04]  /*d380*/  STL [R1+0xa8], R20 ;  /* 0x0000a81401007387 */ /* 0x0009e80000100800 */
[----:B------:R-:W3:Y:S04]  /*d390*/  LDL R189, [R1+0x668] ;  /* 0x0006680001bd7983 */ /* 0x000ee80000100800 */
[----:B------:R-:W3:Y:S04]  /*d3a0*/  LDL R188, [R1+0x674] ;  /* 0x0006740001bc7983 */ /* 0x000ee80000100800 */
[----:B------:R-:W3:Y:S01]  /*d3b0*/  LDG.E.U8 R214, desc[UR48][R228.64] ;  /* 0x00000030e4d67981 */ /* 0x000ee2000c1e1100 */
[----:B--2---:R-:W-:-:S03]  /*d3c0*/  IADD3.X R19, R4, UR51, RZ, P4, !PT ;  /* 0x0000003304137c10 */ /* 0x004fc6000a7fe4ff */
[----:B------:R-:W2:Y:S01]  /*d3d0*/  LDL R4, [R1+0x660] ;  /* 0x0006600001047983 */ /* 0x000ea20000100800 */
[----:B----4-:R-:W-:-:S03]  /*d3e0*/  IADD3 R20, P4, R0, UR6, RZ ;  /* 0x0000000600147c10 */ /* 0x010fc6000ff9e0ff */
[----:B------:R-:W4:Y:S04]  /*d3f0*/  LDL R0, [R1+0x66c] ;  /* 0x00066c0001007983 */ /* 0x000f280000100800 */
[----:B------:R1:W-:Y:S04]  /*d400*/  STL [R1+0xa0], R23 ;  /* 0x0000a01701007387 */ /* 0x0003e80000100800 */
[----:B------:R-:W3:Y:S01]  /*d410*/  LDL R190, [R1+0x670] ;  /* 0x0006700001be7983 */ /* 0x000ee20000100800 */
[----:B------:R-:W-:Y:S02]  /*d420*/  IADD3.X R21, R22, UR51, RZ, P4, !PT ;  /* 0x0000003316157c10 */ /* 0x000fe4000a7fe4ff */
[----:B------:R-:W-:-:S02]  /*d430*/  IADD3 R22, P4, R2, UR6, RZ ;  /* 0x0000000602167c10 */ /* 0x000fc4000ff9e0ff */
[----:B------:R-:W3:Y:S02]  /*d440*/  LDL R2, [R1+0x67c] ;  /* 0x00067c0001027983 */ /* 0x000ee40000100800 */
[----:B-1----:R-:W-:Y:S02]  /*d450*/  IADD3.X R23, R7, UR51, RZ, P4, !PT ;  /* 0x0000003307177c10 */ /* 0x002fe4000a7fe4ff */
[----:B------:R-:W3:Y:S01]  /*d460*/  LDL R7, [R1+0x678] ;  /* 0x0006780001077983 */ /* 0x000ee20000100800 */
[----:B0-----:R-:W-:-:S03]  /*d470*/  IADD3 R184, P4, R6, UR6, RZ ;  /* 0x0000000606b87c10 */ /* 0x001fc6000ff9e0ff */
[----:B------:R-:W3:Y:S04]  /*d480*/  LDL R6, [R1+0x684] ;  /* 0x0006840001067983 */ /* 0x000ee80000100800 */
[----:B------:R-:W-:Y:S04]  /*d490*/  STL [R1+0x9c], R249 ;  /* 0x00009cf901007387 */ /* 0x000fe80000100800 */
[----:B------:R-:W3:Y:S01]  /*d4a0*/  LDL R194, [R1+0x680] ;  /* 0x0006800001c27983 */ /* 0x000ee20000100800 */
[----:B--2---:R-:W-:-:S03]  /*d4b0*/  IADD3.X R185, R4, UR51, RZ, P4, !PT ;  /* 0x0000003304b97c10 */ /* 0x004fc6000a7fe4ff */
[----:B------:R-:W2:Y:S04]  /*d4c0*/  LDL R4, [R1+0x68c] ;  /* 0x00068c0001047983 */ /* 0x000ea80000100800 */
[----:B------:R-:W-:Y:S01]  /*d4d0*/  STL [R1+0x98], R248 ;  /* 0x000098f801007387 */ /* 0x000fe20000100800 */
[----:B----4-:R-:W-:-:S03]  /*d4e0*/  IADD3 R186, P4, R0, UR6, RZ ;  /* 0x0000000600ba7c10 */ /* 0x010fc6000ff9e0ff */
[----:B------:R-:W4:Y:S04]  /*d4f0*/  LDL R0, [R1+0x688] ;  /* 0x0006880001007983 */ /* 0x000f280000100800 */
[----:B------:R-:W-:Y:S01]  /*d500*/  STL [R1+0x94], R247 ;  /* 0x000094f701007387 */ /* 0x000fe20000100800 */
[----:B---3--:R-:W-:-:S03]  /*d510*/  IADD3.X R187, R189, UR51, RZ, P4, !PT ;  /* 0x00000033bdbb7c10 */ /* 0x008fc6000a7fe4ff */
[----:B------:R-:W3:Y:S01]  /*d520*/  LDL R196, [R1+0x694] ;  /* 0x0006940001c47983 */ /* 0x000ee20000100800 */
[----:B------:R-:W-:-:S03]  /*d530*/  IADD3 R188, P4, R188, UR6, RZ ;  /* 0x00000006bcbc7c10 */ /* 0x000fc6000ff9e0ff */
[----:B------:R-:W-:Y:S04]  /*d540*/  STL [R1+0x90], R193 ;  /* 0x000090c101007387 */ /* 0x000fe80000100800 */
[----:B------:R-:W3:Y:S04]  /*d550*/  LDL R199, [R1+0x690] ;  /* 0x0006900001c77983 */ /* 0x000ee80000100800 */
[----:B------:R0:W-:Y:S01]  /*d560*/  STL [R1+0x8c], R192 ;  /* 0x00008cc001007387 */ /* 0x0001e20000100800 */
[----:B------:R-:W-:-:S03]  /*d570*/  IADD3.X R189, R190, UR51, RZ, P4, !PT ;  /* 0x00000033bebd7c10 */ /* 0x000fc6000a7fe4ff */
[----:B------:R-:W3:Y:S04]  /*d580*/  LDL R198, [R1+0x69c] ;  /* 0x00069c0001c67983 */ /* 0x000ee80000100800 */
[----:B------:R-:W-:Y:S04]  /*d590*/  STL [R1+0x88], R244 ;  /* 0x000088f401007387 */ /* 0x000fe80000100800 */
[----:B------:R-:W3:Y:S01]  /*d5a0*/  LDL R200, [R1+0x698] ;  /* 0x0006980001c87983 */ /* 0x000ee20000100800 */
[----:B0-----:R-:W-:-:S03]  /*d5b0*/  IADD3 R192, P4, R2, UR6, RZ ;  /* 0x0000000602c07c10 */ /* 0x001fc6000ff9e0ff */
[----:B------:R-:W3:Y:S04]  /*d5c0*/  LDL R2, [R1+0x6a4] ;  /* 0x0006a40001027983 */ /* 0x000ee80000100800 */
[----:B------:R-:W-:Y:S04]  /*d5d0*/  STL [R1+0x84], R191 ;  /* 0x000084bf01007387 */ /* 0x000fe80000100800 */
[----:B------:R0:W-:Y:S01]  /*d5e0*/  STL [R1+0x80], R202 ;  /* 0x000080ca01007387 */ /* 0x0001e20000100800 */
[----:B------:R-:W-:-:S03]  /*d5f0*/  IADD3.X R193, R7, UR51, RZ, P4, !PT ;  /* 0x0000003307c17c10 */ /* 0x000fc6000a7fe4ff */
[----:B------:R-:W3:Y:S04]  /*d600*/  LDL R7, [R1+0x6a0] ;  /* 0x0006a00001077983 */ /* 0x000ee80000100800 */
[----:B0-----:R-:W3:Y:S04]  /*d610*/  LDG.E.U8 R202, desc[UR48][R218.64] ;  /* 0x00000030daca7981 */ /* 0x001ee8000c1e1100 */
[----:B------:R-:W3:Y:S04]  /*d620*/  LDG.E.U8 R219, desc[UR48][R232.64] ;  /* 0x00000030e8db7981 */ /* 0x000ee8000c1e1100 */
[----:B------:R-:W3:Y:S01]  /*d630*/  LDG.E.U8 R218, desc[UR48][R234.64] ;  /* 0x00000030eada7981 */ /* 0x000ee2000c1e1100 */
[----:B------:R-:W-:-:S03]  /*d640*/  IADD3 R190, P4, R6, UR6, RZ ;  /* 0x0000000606be7c10 */ /* 0x000fc6000ff9e0ff */
[----:B------:R-:W3:Y:S04]  /*d650*/  LDL R6, [R1+0x6ac] ;  /* 0x0006ac0001067983 */ /* 0x000ee80000100800 */
[----:B------:R4:W-:Y:S01]  /*d660*/  STL [R1+0x7c], R195 ;  /* 0x00007cc301007387 */ /* 0x0009e20000100800 */
[----:B------:R-:W-:-:S03]  /*d670*/  IADD3.X R191, R194, UR51, RZ, P4, !PT ;  /* 0x00000033c2bf7c10 */ /* 0x000fc6000a7fe4ff */
[----:B------:R-:W3:Y:S04]  /*d680*/  LDL R204, [R1+0x6a8] ;  /* 0x0006a80001cc7983 */ /* 0x000ee80000100800 */
[----:B------:R0:W-:Y:S04]  /*d690*/  STL [R1+0x78], R207 ;  /* 0x000078cf01007387 */ /* 0x0001e80000100800 */
[----:B------:R-:W3:Y:S04]  /*d6a0*/  LDL R208, [R1+0x6b0] ;  /* 0x0006b00001d07983 */ /* 0x000ee80000100800 */
[----:B------:R-:W3:Y:S01]  /*d6b0*/  LDG.E.U8 R244, desc[UR48][R190.64] ;  /* 0x00000030bef47981 */ /* 0x000ee2000c1e1100 */
[----:B--2---:R-:W-:-:S03]  /*d6c0*/  IADD3 R194, P4, R4, UR6, RZ ;  /* 0x0000000604c27c10 */ /* 0x004fc6000ff9e0ff */
[----:B------:R-:W2:Y:S01]  /*d6d0*/  LDL R4, [R1+0x6b4] ;  /* 0x0006b40001047983 */ /* 0x000ea20000100800 */
[----:B----4-:R-:W-:-:S03]  /*d6e0*/  IADD3.X R195, R0, UR51, RZ, P4, !PT ;  /* 0x0000003300c37c10 */ /* 0x010fc6000a7fe4ff */
[----:B------:R-:W4:Y:S01]  /*d6f0*/  LDL R0, [R1+0x6bc] ;  /* 0x0006bc0001007983 */ /* 0x000f220000100800 */
[----:B---3--:R-:W-:-:S03]  /*d700*/  IADD3 R196, P4, R196, UR6, RZ ;  /* 0x00000006c4c47c10 */ /* 0x008fc6000ff9e0ff */
[----:B------:R1:W-:Y:S04]  /*d710*/  STL [R1+0x74], R197 ;  /* 0x000074c501007387 */ /* 0x0003e80000100800 */
[----:B------:R3:W-:Y:S04]  /*d720*/  STL [R1+0x70], R206 ;  /* 0x000070ce01007387 */ /* 0x0007e80000100800 */
[----:B0-----:R-:W4:Y:S01]  /*d730*/  LDL R207, [R1+0x6b8] ;  /* 0x0006b80001cf7983 */ /* 0x001f220000100800 */
[----:B-1----:R-:W-:-:S03]  /*d740*/  IADD3.X R197, R199, UR51, RZ, P4, !PT ;  /* 0x00000033c7c57c10 */ /* 0x002fc6000a7fe4ff */
[----:B------:R-:W4:Y:S01]  /*d750*/  LDG.E.U8 R249, desc[UR48][R194.64] ;  /* 0x00000030c2f97981 */ /* 0x000f22000c1e1100 */
[----:B------:R-:W-:-:S03]  /*d760*/  IADD3 R198, P4, R198, UR6, RZ ;  /* 0x00000006c6c67c10 */ /* 0x000fc6000ff9e0ff */
[----:B---3--:R-:W3:Y:S04]  /*d770*/  LDL R206, [R1+0x6c4] ;  /* 0x0006c40001ce7983 */ /* 0x008ee80000100800 */
[----:B------:R0:W-:Y:S01]  /*d780*/  STL [R1+0x6c], R210 ;  /* 0x00006cd201007387 */ /* 0x0001e20000100800 */
[----:B------:R-:W-:-:S03]  /*d790*/  IADD3.X R199, R200, UR51, RZ, P4, !PT ;  /* 0x00000033c8c77c10 */ /* 0x000fc6000a7fe4ff */
[----:B------:R1:W-:Y:S04]  /*d7a0*/  STL [R1+0x68], R201 ;  /* 0x000068c901007387 */ /* 0x0003e80000100800 */
[----:B------:R-:W3:Y:S01]  /*d7b0*/  LDL R211, [R1+0x6c0] ;  /* 0x0006c00001d37983 */ /* 0x000ee20000100800 */
[----:B------:R-:W-:-:S03]  /*d7c0*/  IADD3 R200, P4, R2, UR6, RZ ;  /* 0x0000000602c87c10 */ /* 0x000fc6000ff9e0ff */
[----:B------:R-:W3:Y:S04]  /*d7d0*/  LDL R2, [R1+0x6cc] ;  /* 0x0006cc0001027983 */ /* 0x000ee80000100800 */
[----:B------:R-:W-:Y:S04]  /*d7e0*/  STL [R1+0x64], R203 ;  /* 0x000064cb01007387 */ /* 0x000fe80000100800 */
[----:B0-----:R-:W3:Y:S01]  /*d7f0*/  LDL R210, [R1+0x6c8] ;  /* 0x0006c80001d27983 */ /* 0x001ee20000100800 */
[----:B-1----:R-:W-:-:S03]  /*d800*/  IADD3.X R201, R7, UR51, RZ, P4, !PT ;  /* 0x0000003307c97c10 */ /* 0x002fc6000a7fe4ff */
[----:B------:R-:W3:Y:S04]  /*d810*/  LDL R7, [R1+0x6d4] ;  /* 0x0006d40001077983 */ /* 0x000ee80000100800 */
[----:B------:R0:W-:Y:S04]  /*d820*/  STL [R1+0x60], R202 ;  /* 0x000060ca01007387 */ /* 0x0001e80000100800 */
[----:B------:R1:W-:Y:S04]  /*d830*/  STL [R1+0x5c], R205 ;  /* 0x00005ccd01007387 */ /* 0x0003e80000100800 */
[----:B------:R-:W3:Y:S01]  /*d840*/  LDG.E.U8 R243, desc[UR48][R200.64] ;  /* 0x00000030c8f37981 */ /* 0x000ee2000c1e1100 */
[----:B0-----:R-:W-:-:S03]  /*d850*/  IADD3 R202, P4, R6, UR6, RZ ;  /* 0x0000000606ca7c10 */ /* 0x001fc6000ff9e0ff */
[----:B------:R-:W3:Y:S01]  /*d860*/  LDG.E.U8 R6, desc[UR48][R238.64] ;  /* 0x00000030ee067981 */ /* 0x000ee2000c1e1100 */
[----:B------:R-:W-:Y:S01]  /*d870*/  IADD3.X R203, R204, UR51, RZ, P4, !PT ;  /* 0x00000033cccb7c10 */ /* 0x000fe2000a7fe4ff */
[----:B------:R-:W-:Y:S01]  /*d880*/  WARPGROUP.ARRIVE ;  /* 0x00000000000079c5 */ /* 0x000fe20000000000 */
[----:B------:R-:W-:Y:S01]  /*d890*/  UMOV UR17, 0x40000040 ;  /* 0x4000004000117882 */ /* 0x000fe20000000000 */
[----:B------:R-:W-:Y:S01]  /*d8a0*/  UMOV UR18, UR4 ;  /* 0x0000000400127c82 */ /* 0x000fe20008000000 */
[----:B------:R-:W-:Y:S01]  /*d8b0*/  UMOV UR19, 0x40000040 ;  /* 0x4000004000137882 */ /* 0x000fe20000000000 */
[----:B------:R-:W3:Y:S02]  /*d8c0*/  LDG.E.U8 R242, desc[UR48][R202.64] ;  /* 0x00000030caf27981 */ /* 0x000ee4000c1e1100 */
[----:B------:R-:W-:Y:S04]  /*d8d0*/  QGMMA.64x64x32.F32.E4M3.E4M3 R152, gdesc[UR16], RZ, !UPT ;  /* 0x00e00000109879f3 */ /* 0x000fe8000c7008ff */
[----:B------:R-:W-:Y:S04]  /*d8e0*/  QGMMA.64x64x32.F32.E4M3.E4M3 R152, gdesc[UR12], R152 ;  /* 0x00e000000c9879f3 */ /* 0x000fe80008700898 */
[----:B------:R-:W-:Y:S01]  /*d8f0*/  QGMMA.64x64x32.F32.E4M3.E4M3 R152, gdesc[UR20], R152 ;  /* 0x00e00000149879f3 */ /* 0x000fe20008700898 */
[----:B--2---:R-:W-:-:S04]  /*d900*/  IADD3 R204, P4, R4, UR6, RZ ;  /* 0x0000000604cc7c10 */ /* 0x004fc8000ff9e0ff */
[----:B-1----:R-:W-:Y:S02]  /*d910*/  IADD3.X R205, R208, UR51, RZ, P4, !PT ;  /* 0x00000033d0cd7c10 */ /* 0x002fe4000a7fe4ff */
[----:B----4-:R-:W-:Y:S02]  /*d920*/  IADD3 R8, P4, R0, UR6, RZ ;  /* 0x0000000600087c10 */ /* 0x010fe4000ff9e0ff */
[----:B------:R3:W2:Y:S02]  /*d930*/  LDG.E.U8 R0, desc[UR48][R10.64] ;  /* 0x000000300a007981 */ /* 0x0006a4000c1e1100 */
[----:B------:R-:W-:Y:S02]  /*d940*/  IADD3.X R9, R207, UR51, RZ, P4, !PT ;  /* 0x00000033cf097c10 */ /* 0x000fe4000a7fe4ff */
[----:B---3--:R-:W-:-:S04]  /*d950*/  IADD3 R10, P4, R206, UR6, RZ ;  /* 0x00000006ce0a7c10 */ /* 0x008fc8000ff9e0ff */
[----:B------:R-:W-:-:S05]  /*d960*/  IADD3.X R11, R211, UR51, RZ, P4, !PT ;  /* 0x00000033d30b7c10 */ /* 0x000fca000a7fe4ff */
[----:B------:R-:W3:Y:S01]  /*d970*/  LDG.E.U8 R239, desc[UR48][R10.64] ;  /* 0x000000300aef7981 */ /* 0x000ee2000c1e1100 */
[----:B------:R-:W-:Y:S03]  /*d980*/  QGMMA.64x64x32.F32.E4M3.E4M3 R152, gdesc[UR24], R152 ;  /* 0x00e00000189879f3 */ /* 0x000fe60008700898 */
[----:B------:R0:W-:Y:S04]  /*d990*/  STL [R1+0x8f8], R6 ;  /* 0x0008f80601007387 */ /* 0x0001e80000100800 */
[----:B------:R1:W-:Y:S04]  /*d9a0*/  STL [R1+0x58], R209 ;  /* 0x000058d101007387 */ /* 0x0003e80000100800 */
[----:B------:R-:W4:Y:S04]  /*d9b0*/  LDL R4, [R1+0x6dc] ;  /* 0x0006dc0001047983 */ /* 0x000f280000100800 */
[----:B0-----:R-:W3:Y:S04]  /*d9c0*/  LDG.E.U8 R6, desc[UR48][R240.64] ;  /* 0x00000030f0067981 */ /* 0x001ee8000c1e1100 */
[----:B-1----:R-:W4:Y:S01]  /*d9d0*/  LDL R209, [R1+0x6d0] ;  /* 0x0006d00001d17983 */ /* 0x002f220000100800 */
[----:B------:R-:W-:Y:S03]  /*d9e0*/  QGMMA.64x64x32.F32.E4M3.E4M3 R152, gdesc[UR28], R152 ;  /* 0x00e000001c9879f3 */ /* 0x000fe60008700898 */
[----:B------:R0:W-:Y:S04]  /*d9f0*/  STL [R1+0x54], R212 ;  /* 0x000054d401007387 */ /* 0x0001e80000100800 */
[----:B------:R-:W4:Y:S04]  /*da00*/  LDL R208, [R1+0x6e4] ;  /* 0x0006e40001d07983 */ /* 0x000f280000100800 */
[----:B------:R-:W4:Y:S04]  /*da10*/  LDG.E.U8 R240, desc[UR48][R8.64] ;  /* 0x0000003008f07981 */ /* 0x000f28000c1e1100 */
[----:B0-----:R-:W4:Y:S04]  /*da20*/  LDL R212, [R1+0x6d8] ;  /* 0x0006d80001d47983 */ /* 0x001f280000100800 */
[----:B------:R0:W-:Y:S04]  /*da30*/  STL [R1+0x48], R215 ;  /* 0x000048d701007387 */ /* 0x0001e80000100800 */
[----:B------:R1:W-:Y:S04]  /*da40*/  STL [R1+0x44], R214 ;  /* 0x000044d601007387 */ /* 0x0003e80000100800 */
[----:B------:R-:W4:Y:S04]  /*da50*/  LDG.E.U8 R241, desc[UR48][R204.64] ;  /* 0x00000030ccf17981 */ /* 0x000f28000c1e1100 */
[----:B0-----:R0:W4:Y:S04]  /*da60*/  LDG.E.U8 R215, desc[UR48][R12.64] ;  /* 0x000000300cd77981 */ /* 0x001128000c1e1100 */
[----:B-1----:R1:W4:Y:S01]  /*da70*/  LDG.E.U8 R214, desc[UR48][R14.64] ;  /* 0x000000300ed67981 */ /* 0x002322000c1e1100 */
[----:B0-----:R-:W-:-:S03]  /*da80*/  IADD3 R12, P4, R2, UR6, RZ ;  /* 0x00000006020c7c10 */ /* 0x001fc6000ff9e0ff */
[----:B------:R-:W3:Y:S01]  /*da90*/  LDG.E.U8 R2, desc[UR48][R18.64] ;  /* 0x0000003012027981 */ /* 0x000ee2000c1e1100 */
[----:B------:R-:W-:Y:S03]  /*daa0*/  QGMMA.64x64x32.F32.E4M3.E4M3 R152, gdesc[UR32], R152 ;  /* 0x00e00000209879f3 */ /* 0x000fe60008700898 */
[----:B--2---:R0:W-:Y:S01]  /*dab0*/  STL [R1+0x8fc], R0 ;  /* 0x0008fc0001007387 */ /* 0x0041e20000100800 */
[----:B------:R-:W-:Y:S01]  /*dac0*/  IADD3.X R13, R210, UR51, RZ, P4, !PT ;  /* 0x00000033d20d7c10 */ /* 0x000fe2000a7fe4ff */
[----:B------:R-:W-:Y:S02]  /*dad0*/  QGMMA.64x64x32.F32.E4M3.E4M3 R152, gdesc[UR36], R152 ;  /* 0x00e00000249879f3 */ /* 0x000fe40008700898 */
[----:B0-----:R-:W2:Y:S04]  /*dae0*/  LDG.E.U8 R0, desc[UR48][R16.64] ;  /* 0x0000003010007981 */ /* 0x001ea8000c1e1100 */
[----:B------:R-:W-:Y:S04]  /*daf0*/  STL [R1+0x40], R220 ;  /* 0x000040dc01007387 */ /* 0x000fe80000100800 */
[----:B------:R-:W4:Y:S04]  /*db00*/  LDL R207, [R1+0x6e0] ;  /* 0x0006e00001cf7983 */ /* 0x000f280000100800 */
[----:B------:R-:W-:Y:S04]  /*db10*/  STL [R1+0x3c], R219 ;  /* 0x00003cdb01007387 */ /* 0x000fe80000100800 */
[----:B------:R-:W4:Y:S01]  /*db20*/  LDL R206, [R1+0x6ec] ;  /* 0x0006ec0001ce7983 */ /* 0x000f220000100800 */
[----:B-1----:R-:W-:-:S03]  /*db30*/  IADD3 R14, P4, R7, UR6, RZ ;  /* 0x00000006070e7c10 */ /* 0x002fc6000ff9e0ff */
[----:B------:R-:W4:Y:S01]  /*db40*/  LDG.E.U8 R237, desc[UR48][R12.64] ;  /* 0x000000300ced7981 */ /* 0x000f22000c1e1100 */
[----:B------:R-:W-:Y:S03]  /*db50*/  QGMMA.64x64x32.F32.E4M3.E4M3 R152, gdesc[UR40], R152, gsb0 ;  /* 0x00e00000289879f3 */ /* 0x000fe60008000898 */
[----:B--2---:R-:W-:Y:S04]  /*db60*/  STL [R1+0x900], R0 ;  /* 0x0009000001007387 */ /* 0x004fe80000100800 */
[----:B------:R-:W-:Y:S04]  /*db70*/  STL [R1+0x38], R218 ;  /* 0x000038da01007387 */ /* 0x000fe80000100800 */
[----:B------:R-:W-:Y:S04]  /*db80*/  STL [R1+0x34], R213 ;  /* 0x000034d501007387 */ /* 0x000fe80000100800 */
[----:B---3--:R0:W-:Y:S04]  /*db90*/  STL [R1+0x904], R2 ;  /* 0x0009040201007387 */ /* 0x0081e80000100800 */
[----:B------:R-:W2:Y:S04]  /*dba0*/  LDL R211, [R1+0x6e8] ;  /* 0x0006e80001d37983 */ /* 0x000ea80000100800 */
[----:B------:R-:W3:Y:S04]  /*dbb0*/  LDL R7, [R1+0x6f4] ;  /* 0x0006f40001077983 */ /* 0x000ee80000100800 */
[----:B0-----:R-:W2:Y:S04]  /*dbc0*/  LDG.E.U8 R2, desc[UR48][R22.64] ;  /* 0x0000003016027981 */ /* 0x001ea8000c1e1100 */
[----:B------:R0:W-:Y:S01]  /*dbd0*/  STL [R1+0x2c], R6 ;  /* 0x00002c0601007387 */ /* 0x0001e20000100800 */
[----:B----4-:R-:W-:-:S03]  /*dbe0*/  IADD3.X R15, R209, UR51, RZ, P4, !PT ;  /* 0x00000033d10f7c10 */ /* 0x010fc6000a7fe4ff */
[----:B------:R-:W4:Y:S04]  /*dbf0*/  LDG.E.U8 R0, desc[UR48][R192.64] ;  /* 0x00000030c0007981 */ /* 0x000f28000c1e1100 */
[----:B------:R1:W4:Y:S04]  /*dc00*/  LDG.E.U8 R213, desc[UR48][R20.64] ;  /* 0x0000003014d57981 */ /* 0x000328000c1e1100 */
[----:B0-----:R-:W3:Y:S01]  /*dc10*/  LDG.E.U8 R6, desc[UR48][R184.64] ;  /* 0x00000030b8067981 */ /* 0x001ee2000c1e1100 */
[----:B------:R-:W-:-:S03]  /*dc20*/  IADD3 R16, P4, R4, UR6, RZ ;  /* 0x0000000604107c10 */ /* 0x000fc6000ff9e0ff */
[----:B------:R-:W4:Y:S01]  /*dc30*/  LDG.E.U8 R4, desc[UR48][R186.64] ;  /* 0x00000030ba047981 */ /* 0x000f22000c1e1100 */
[----:B------:R-:W-:Y:S02]  /*dc40*/  IADD3.X R17, R212, UR51, RZ, P4, !PT ;  /* 0x00000033d4117c10 */ /* 0x000fe4000a7fe4ff */
[----:B------:R-:W-:Y:S01]  /*dc50*/  IADD3 R18, P4, R208, UR6, RZ ;  /* 0x00000006d0127c10 */ /* 0x000fe2000ff9e0ff */
[----:B------:R0:W4:Y:S04]  /*dc60*/  LDG.E.U8 R233, desc[UR48][R14.64] ;  /* 0x000000300ee97981 */ /* 0x000128000c1e1100 */
[----:B--2---:R2:W-:Y:S01]  /*dc70*/  STL [R1+0x908], R2 ;  /* 0x0009080201007387 */ /* 0x0045e20000100800 */
[----:B------:R-:W-:-:S03]  /*dc80*/  IADD3.X R19, R207, UR51, RZ, P4, !PT ;  /* 0x00000033cf137c10 */ /* 0x000fc6000a7fe4ff */
[----:B------:R0:W4:Y:S04]  /*dc90*/  LDG.E.U8 R231, desc[UR48][R16.64] ;  /* 0x0000003010e77981 */ /* 0x000128000c1e1100 */
[----:B--2---:R-:W2:Y:S04]  /*dca0*/  LDG.E.U8 R2, desc[UR48][R196.64] ;  /* 0x00000030c4027981 */ /* 0x004ea8000c1e1100 */
[----:B---3--:R3:W-:Y:S01]  /*dcb0*/  STL [R1+0x90c], R6 ;  /* 0x00090c0601007387 */ /* 0x0087e20000100800 */
[----:B-1----:R-:W-:-:S03]  /*dcc0*/  IADD3 R20, P4, R206, UR6, RZ ;  /* 0x00000006ce147c10 */ /* 0x002fc6000ff9e0ff */
[----:B------:R1:W2:Y:S04]  /*dcd0*/  LDG.E.U8 R229, desc[UR48][R18.64] ;  /* 0x0000003012e57981 */ /* 0x0002a8000c1e1100 */
[----:B---3--:R-:W3:Y:S01]  /*dce0*/  LDG.E.U8 R6, desc[UR48][R188.64] ;  /* 0x00000030bc067981 */ /* 0x008ee2000c1e1100 */
[----:B------:R-:W-:Y:S02]  /*dcf0*/  IADD3.X R21, R211, UR51, RZ, P4, !PT ;  /* 0x00000033d3157c10 */ /* 0x000fe4000a7fe4ff */
[----:B------:R-:W-:Y:S02]  /*dd00*/  IADD3 R22, P4, R7, UR6, RZ ;  /* 0x0000000607167c10 */ /* 0x000fe4000ff9e0ff */
[----:B------:R-:W2:Y:S04]  /*dd10*/  LDG.E.U8 R7, desc[UR48][R198.64] ;  /* 0x00000030c6077981 */ /* 0x000ea8000c1e1100 */
[----:B------:R-:W-:Y:S04]  /*dd20*/  STL [R1+0x28], R217 ;  /* 0x000028d901007387 */ /* 0x000fe80000100800 */
[----:B------:R-:W2:Y:S04]  /*dd30*/  LDL R210, [R1+0x6f0] ;  /* 0x0006f00001d27983 */ /* 0x000ea80000100800 */
[----:B------:R-:W-:Y:S04]  /*dd40*/  STL [R1+0x24], R216 ;  /* 0x000024d801007387 */ /* 0x000fe80000100800 */
[----:B------:R-:W2:Y:S04]  /*dd50*/  LDL R209, [R1+0x6fc] ;  /* 0x0006fc0001d17983 */ /* 0x000ea80000100800 */
[----:B----4-:R4:W-:Y:S04]  /*dd60*/  STL [R1+0x910], R4 ;  /* 0x0009100401007387 */ /* 0x0109e80000100800 */
[----:B------:R1:W2:Y:S04]  /*dd70*/  LDG.E.U8 R227, desc[UR48][R20.64] ;  /* 0x0000003014e37981 */ /* 0x0002a8000c1e1100 */
[----:B---3--:R-:W-:Y:S04]  /*dd80*/  STL [R1+0x914], R6 ;  /* 0x0009140601007387 */ /* 0x008fe80000100800 */
[----:B------:R-:W-:Y:S04]  /*dd90*/  STL [R1+0x20], R215 ;  /* 0x000020d701007387 */ /* 0x000fe80000100800 */
[----:B------:R-:W3:Y:S04]  /*dda0*/  LDL R208, [R1+0x6f8] ;  /* 0x0006f80001d07983 */ /* 0x000ee80000100800 */
[----:B----4-:R-:W4:Y:S04]  /*ddb0*/  LDL R4, [R1+0x704] ;  /* 0x0007040001047983 */ /* 0x010f280000100800 */
[----:B------:R-:W-:Y:S04]  /*ddc0*/  STL [R1+0x1c], R214 ;  /* 0x00001cd601007387 */ /* 0x000fe80000100800 */
[----:B------:R0:W-:Y:S04]  /*ddd0*/  STL [R1+0x918], R0 ;  /* 0x0009180001007387 */ /* 0x0001e80000100800 */
[----:B------:R-:W4:Y:S04]  /*dde0*/  LDL R207, [R1+0x700] ;  /* 0x0007000001cf7983 */ /* 0x000f280000100800 */
[----:B------:R-:W4:Y:S04]  /*ddf0*/  LDL R206, [R1+0x70c] ;  /* 0x00070c0001ce7983 */ /* 0x000f280000100800 */
[----:B------:R-:W4:Y:S04]  /*de00*/  LDL R189, [R1+0x708] ;  /* 0x0007080001bd7983 */ /* 0x000f280000100800 */
[----:B0-----:R-:W4:Y:S04]  /*de10*/  LDL R0, [R1+0x714] ;  /* 0x0007140001007983 */ /* 0x001f280000100800 */
[----:B------:R-:W-:Y:S04]  /*de20*/  STL [R1+0x10], R213 ;  /* 0x000010d501007387 */ /* 0x000fe80000100800 */
[----:B------:R-:W-:Y:S04]  /*de30*/  STL [R1+0x91c], R244 ;  /* 0x00091cf401007387 */ /* 0x000fe80000100800 */
[----:B------:R-:W-:Y:S04]  /*de40*/  STL [R1+0x920], R249 ;  /* 0x000920f901007387 */ /* 0x000fe80000100800 */
[----:B------:R-:W4:Y:S04]  /*de50*/  LDL R194, [R1+0x710] ;  /* 0x0007100001c27983 */ /* 0x000f280000100800 */
[----:B------:R-:W4:Y:S04]  /*de60*/  LDL R188, [R1+0x71c] ;  /* 0x00071c0001bc7983 */ /* 0x000f280000100800 */
[----:B--2---:R-:W-:Y:S04]  /*de70*/  STL [R1+0x924], R2 ;  /* 0x0009240201007387 */ /* 0x004fe80000100800 */
[----:B------:R0:W-:Y:S04]  /*de80*/  STL [R1+0x928], R7 ;  /* 0x0009280701007387 */ /* 0x0001e80000100800 */
[----:B------:R-:W2:Y:S04]  /*de90*/  LDL R193, [R1+0x718] ;  /* 0x0007180001c17983 */ /* 0x000ea80000100800 */
[----:B------:R-:W2:Y:S04]  /*dea0*/  LDL R192, [R1+0x720] ;  /* 0x0007200001c07983 */ /* 0x000ea80000100800 */
[----:B0-----:R-:W2:Y:S01]  /*deb0*/  LDL R7, [R1+0x724] ;  /* 0x0007240001077983 */ /* 0x001ea20000100800 */
[----:B------:R-:W-:-:S02]  /*dec0*/  IADD3.X R23, R210, UR51, RZ, P4, !PT ;  /* 0x00000033d2177c10 */ /* 0x000fc4000a7fe4ff */
[----:B------:R-:W-:Y:S01]  /*ded0*/  IADD3 R184, P4, R209, UR6, RZ ;  /* 0x00000006d1b87c10 */ /* 0x000fe2000ff9e0ff */
[----:B------:R-:W2:Y:S04]  /*dee0*/  LDL R6, [R1+0x72c] ;  /* 0x00072c0001067983 */ /* 0x000ea80000100800 */
[----:B------:R0:W-:Y:S04]  /*def0*/  STL [R1+0x92c], R243 ;  /* 0x00092cf301007387 */ /* 0x0001e80000100800 */
[----:B------:R-:W1:Y:S04]  /*df00*/  LDL R2, [R1+0x734] ;  /* 0x0007340001027983 */ /* 0x000e680000100800 */
[----:B------:R-:W2:Y:S04]  /*df10*/  LDL R191, [R1+0x730] ;  /* 0x0007300001bf7983 */ /* 0x000ea80000100800 */
[----:B------:R-:W2:Y:S04]  /*df20*/  LDL R190, [R1+0x73c] ;  /* 0x00073c0001be7983 */ /* 0x000ea80000100800 */
[----:B------:R-:W2:Y:S04]  /*df30*/  LDG.E.U8 R225, desc[UR48][R22.64] ;  /* 0x0000003016e17981 */ /* 0x000ea8000c1e1100 */
[----:B------:R-:W2:Y:S04]  /*df40*/  LDL R196, [R1+0x784] ;  /* 0x0007840001c47983 */ /* 0x000ea80000100800 */
        /* <DEDUP_REMOVED lines=12> */
[----:B0-----:R-:W2:Y:S01]  /*e010*/  LDL R243, [R1+0x8a0] ;  /* 0x0008a00001f37983 */ /* 0x001ea20000100800 */
[----:B---3--:R-:W-:-:S02]  /*e020*/  IADD3.X R185, R208, UR51, RZ, P4, !PT ;  /* 0x00000033d0b97c10 */ /* 0x008fc4000a7fe4ff */
[----:B----4-:R-:W-:-:S03]  /*e030*/  IADD3 R186, P4, R4, UR6, RZ ;  /* 0x0000000604ba7c10 */ /* 0x010fc6000ff9e0ff */
[----:B------:R-:W3:Y:S04]  /*e040*/  LDG.E.U8 R223, desc[UR48][R184.64] ;  /* 0x00000030b8df7981 */ /* 0x000ee8000c1e1100 */
[----:B------:R-:W4:Y:S01]  /*e050*/  LDL R4, [R1+0x728] ;  /* 0x0007280001047983 */ /* 0x000f220000100800 */
[----:B------:R-:W-:Y:S02]  /*e060*/  IADD3.X R187, R207, UR51, RZ, P4, !PT ;  /* 0x00000033cfbb7c10 */ /* 0x000fe4000a7fe4ff */
[----:B------:R-:W-:-:S03]  /*e070*/  IADD3 R8, P4, R206, UR6, RZ ;  /* 0x00000006ce087c10 */ /* 0x000fc6000ff9e0ff */
[----:B------:R-:W3:Y:S01]  /*e080*/  LDG.E.U8 R221, desc[UR48][R186.64] ;  /* 0x00000030badd7981 */ /* 0x000ee2000c1e1100 */
[----:B------:R-:W-:-:S03]  /*e090*/  IADD3.X R9, R189, UR51, RZ, P4, !PT ;  /* 0x00000033bd097c10 */ /* 0x000fc6000a7fe4ff */
[----:B------:R-:W3:Y:S01]  /*e0a0*/  LDL R189, [R1+0x738] ;  /* 0x0007380001bd7983 */ /* 0x000ee20000100800 */
[----:B------:R-:W-:-:S03]  /*e0b0*/  IADD3 R10, P4, R0, UR6, RZ ;  /* 0x00000006000a7c10 */ /* 0x000fc6000ff9e0ff */
[----:B------:R-:W3:Y:S04]  /*e0c0*/  LDL R0, [R1+0x744] ;  /* 0x0007440001007983 */ /* 0x000ee80000100800 */
[----:B------:R-:W3:Y:S01]  /*e0d0*/  LDG.E.U8 R219, desc[UR48][R8.64] ;  /* 0x0000003008db7981 */ /* 0x000ee2000c1e1100 */
[----:B------:R-:W-:-:S03]  /*e0e0*/  IADD3.X R11, R194, UR51, RZ, P4, !PT ;  /* 0x00000033c20b7c10 */ /* 0x000fc6000a7fe4ff */
[----:B------:R-:W3:Y:S01]  /*e0f0*/  LDL R194, [R1+0x790] ;  /* 0x0007900001c27983 */ /* 0x000ee20000100800 */
[----:B------:R-:W-:-:S03]  /*e100*/  IADD3 R12, P4, R188, UR6, RZ ;  /* 0x00000006bc0c7c10 */ /* 0x000fc6000ff9e0ff */
[----:B------:R-:W3:Y:S04]  /*e110*/  LDL R188, [R1+0x740] ;  /* 0x0007400001bc7983 */ /* 0x000ee80000100800 */
[----:B------:R-:W3:Y:S01]  /*e120*/  LDG.E.U8 R8, desc[UR48][R10.64] ;  /* 0x000000300a087981 */ /* 0x000ee2000c1e1100 */
[----:B--2---:R-:W-:-:S03]  /*e130*/  IADD3.X R13, R193, UR51, RZ, P4, !PT ;  /* 0x00000033c10d7c10 */ /* 0x004fc6000a7fe4ff */
[----:B------:R-:W2:Y:S04]  /*e140*/  LDL R193, [R1+0x748] ;  /* 0x0007480001c17983 */ /* 0x000ea80000100800 */
[----:B------:R-:W2:Y:S01]  /*e150*/  LDG.E.U8 R9, desc[UR48][R12.64] ;  /* 0x000000300c097981 */ /* 0x000ea2000c1e1100 */
[----:B------:R-:W-:-:S03]  /*e160*/  IADD3 R14, P4, R7, UR6, RZ ;  /* 0x00000006070e7c10 */ /* 0x000fc6000ff9e0ff */
[----:B------:R-:W2:Y:S01]  /*e170*/  LDL R7, [R1+0x74c] ;  /* 0x00074c0001077983 */ /* 0x000ea20000100800 */
[----:B------:R-:W-:-:S03]  /*e180*/  IADD3.X R15, R192, UR51, RZ, P4, !PT ;  /* 0x00000033c00f7c10 */ /* 0x000fc6000a7fe4ff */
[----:B------:R-:W2:Y:S01]  /*e190*/  LDL R192, [R1+0x754] ;  /* 0x0007540001c07983 */ /* 0x000ea20000100800 */
[----:B------:R-:W-:-:S03]  /*e1a0*/  IADD3 R16, P4, R6, UR6, RZ ;  /* 0x0000000606107c10 */ /* 0x000fc6000ff9e0ff */
[----:B------:R-:W2:Y:S04]  /*e1b0*/  LDL R6, [R1+0x750] ;  /* 0x0007500001067983 */ /* 0x000ea80000100800 */
[----:B------:R0:W2:Y:S01]  /*e1c0*/  LDG.E.U8 R10, desc[UR48][R14.64] ;  /* 0x000000300e0a7981 */ /* 0x0000a2000c1e1100 */
[----:B----4-:R-:W-:-:S03]  /*e1d0*/  IADD3.X R17, R4, UR51, RZ, P4, !PT ;  /* 0x0000003304117c10 */ /* 0x010fc6000a7fe4ff */
[----:B------:R-:W4:Y:S01]  /*e1e0*/  LDL R4, [R1+0x75c] ;  /* 0x00075c0001047983 */ /* 0x000f220000100800 */
[----:B-1----:R-:W-:-:S03]  /*e1f0*/  IADD3 R18, P4, R2, UR6, RZ ;  /* 0x0000000602127c10 */ /* 0x002fc6000ff9e0ff */
[----:B------:R-:W4:Y:S01]  /*e200*/  LDL R2, [R1+0x758] ;  /* 0x0007580001027983 */ /* 0x000f220000100800 */
[----:B------:R-:W-:Y:S02]  /*e210*/  IADD3.X R19, R191, UR51, RZ, P4, !PT ;  /* 0x00000033bf137c10 */ /* 0x000fe4000a7fe4ff */
[----:B------:R-:W-:Y:S01]  /*e220*/  IADD3 R20, P4, R190, UR6, RZ ;  /* 0x00000006be147c10 */ /* 0x000fe2000ff9e0ff */
[----:B------:R-:W4:Y:S04]  /*e230*/  LDL R191, [R1+0x764] ;  /* 0x0007640001bf7983 */ /* 0x000f280000100800 */
[----:B------:R-:W4:Y:S01]  /*e240*/  LDL R190, [R1+0x760] ;  /* 0x0007600001be7983 */ /* 0x000f220000100800 */
[----:B---3--:R-:W-:-:S03]  /*e250*/  IADD3.X R21, R189, UR51, RZ, P4, !PT ;  /* 0x00000033bd157c10 */ /* 0x008fc6000a7fe4ff */
[----:B------:R2:W3:Y:S04]  /*e260*/  LDG.E.U8 R11, desc[UR48][R16.64] ;  /* 0x00000030100b7981 */ /* 0x0004e8000c1e1100 */
[----:B------:R-:W3:Y:S01]  /*e270*/  LDL R189, [R1+0x76c] ;  /* 0x00076c0001bd7983 */ /* 0x000ee20000100800 */
[----:B0-----:R-:W-:-:S03]  /*e280*/  IADD3 R14, P4, R0, UR6, RZ ;  /* 0x00000006000e7c10 */ /* 0x001fc6000ff9e0ff */
[----:B------:R-:W3:Y:S04]  /*e290*/  LDL R0, [R1+0x768] ;  /* 0x0007680001007983 */ /* 0x000ee80000100800 */
[----:B------:R0:W3:Y:S04]  /*e2a0*/  LDG.E.U8 R12, desc[UR48][R18.64] ;  /* 0x00000030120c7981 */ /* 0x0000e8000c1e1100 */
[----:B------:R-:W3:Y:S01]  /*e2b0*/  LDG.E.U8 R13, desc[UR48][R20.64] ;  /* 0x00000030140d7981 */ /* 0x000ee2000c1e1100 */
[----:B------:R-:W-:-:S03]  /*e2c0*/  IADD3.X R15, R188, UR51, RZ, P4, !PT ;  /* 0x00000033bc0f7c10 */ /* 0x000fc6000a7fe4ff */
[----:B------:R-:W3:Y:S04]  /*e2d0*/  LDL R188, [R1+0x774] ;  /* 0x0007740001bc7983 */ /* 0x000ee80000100800 */
[----:B------:R-:W3:Y:S01]  /*e2e0*/  LDG.E.U8 R14, desc[UR48][R14.64] ;  /* 0x000000300e0e7981 */ /* 0x000ee2000c1e1100 */
[----:B--2---:R-:W-:-:S03]  /*e2f0*/  IADD3 R16, P4, R7, UR6, RZ ;  /* 0x0000000607107c10 */ /* 0x004fc6000ff9e0ff */
[----:B------:R-:W2:Y:S01]  /*e300*/  LDL R7, [R1+0x778] ;  /* 0x0007780001077983 */ /* 0x000ea20000100800 */
[----:B------:R-:W-:Y:S02]  /*e310*/  IADD3.X R17, R193, UR51, RZ, P4, !PT ;  /* 0x00000033c1117c10 */ /* 0x000fe4000a7fe4ff */
[----:B0-----:R-:W-:Y:S01]  /*e320*/  IADD3 R18, P4, R192, UR6, RZ ;  /* 0x00000006c0127c10 */ /* 0x001fe2000ff9e0ff */
[----:B------:R-:W2:Y:S03]  /*e330*/  LDL R193, [R1+0x79c] ;  /* 0x00079c0001c17983 */ /* 0x000ea60000100800 */
[----:B------:R-:W-:Y:S01]  /*e340*/  IADD3.X R19, R6, UR51, RZ, P4, !PT ;  /* 0x0000003306137c10 */ /* 0x000fe2000a7fe4ff */
[----:B------:R-:W2:Y:S04]  /*e350*/  LDG.E.U8 R15, desc[UR48][R16.64] ;  /* 0x00000030100f7981 */ /* 0x000ea8000c1e1100 */
[----:B------:R-:W2:Y:S04]  /*e360*/  LDL R6, [R1+0x780] ;  /* 0x0007800001067983 */ /* 0x000ea80000100800 */
[----:B------:R-:W2:Y:S04]  /*e370*/  LDL R192, [R1+0x798] ;  /* 0x0007980001c07983 */ /* 0x000ea80000100800 */
[----:B------:R4:W2:Y:S02]  /*e380*/  LDG.E.U8 R16, desc[UR48][R18.64] ;  /* 0x0000003012107981 */ /* 0x0008a4000c1e1100 */
[----:B----4-:R-:W-:-:S02]  /*e390*/  IADD3 R18, P4, R4, UR6, RZ ;  /* 0x0000000604127c10 */ /* 0x010fc4000ff9e0ff */
[----:B------:R-:W4:Y:S02]  /*e3a0*/  LDL R4, [R1+0x788] ;  /* 0x0007880001047983 */ /* 0x000f240000100800 */
[----:B------:R-:W-:Y:S02]  /*e3b0*/  IADD3.X R19, R2, UR51, RZ, P4, !PT ;  /* 0x0000003302137c10 */ /* 0x000fe4000a7fe4ff */
[----:B------:R-:W4:Y:S04]  /*e3c0*/  LDL R2, [R1+0x794] ;  /* 0x0007940001027983 */ /* 0x000f280000100800 */
[----:B------:R0:W4:Y:S02]  /*e3d0*/  LDG.E.U8 R17, desc[UR48][R18.64] ;  /* 0x0000003012117981 */ /* 0x000124000c1e1100 */
[----:B0-----:R-:W-:-:S02]  /*e3e0*/  IADD3 R18, P4, R191, UR6, RZ ;  /* 0x00000006bf127c10 */ /* 0x001fc4000ff9e0ff */
[----:B------:R-:W4:Y:S02]  /*e3f0*/  LDL R191, [R1+0x7a8] ;  /* 0x0007a80001bf7983 */ /* 0x000f240000100800 */
[----:B------:R-:W-:Y:S02]  /*e400*/  IADD3.X R19, R190, UR51, RZ, P4, !PT ;  /* 0x00000033be137c10 */ /* 0x000fe4000a7fe4ff */
[----:B---3--:R-:W-:Y:S01]  /*e410*/  IADD3 R20, P4, R189, UR6, RZ ;  /* 0x00000006bd147c10 */ /* 0x008fe2000ff9e0ff */
[----:B------:R-:W3:Y:S04]  /*e420*/  LDL R190, [R1+0x7b4] ;  /* 0x0007b40001be7983 */ /* 0x000ee80000100800 */
[----:B------:R-:W3:Y:S01]  /*e430*/  LDL R189, [R1+0x7a4] ;  /* 0x0007a40001bd7983 */ /* 0x000ee20000100800 */
[----:B------:R-:W-:-:S03]  /*e440*/  IADD3.X R21, R0, UR51, RZ, P4, !PT ;  /* 0x0000003300157c10 */ /* 0x000fc6000a7fe4ff */
[----:B------:R-:W3:Y:S04]  /*e450*/  LDL R0, [R1+0x7a0] ;  /* 0x0007a00001007983 */ /* 0x000ee80000100800 */
[----:B------:R-:W3:Y:S04]  /*e460*/  LDG.E.U8 R18, desc[UR48][R18.64] ;  /* 0x0000003012127981 */ /* 0x000ee8000c1e1100 */
[----:B------:R0:W3:Y:S02]  /*e470*/  LDG.E.U8 R19, desc[UR48][R20.64] ;  /* 0x0000003014137981 */ /* 0x0000e4000c1e1100 */
[----:B0-----:R-:W-:-:S02]  /*e480*/  IADD3 R20, P4, R188, UR6, RZ ;  /* 0x00000006bc147c10 */ /* 0x001fc4000ff9e0ff */
[----:B------:R-:W3:Y:S02]  /*e490*/  LDL R188, [R1+0x7ac] ;  /* 0x0007ac0001bc7983 */ /* 0x000ee40000100800 */
[----:B------:R-:W-:Y:S02]  /*e4a0*/  IADD3.X R21, R23, UR51, RZ, P4, !PT ;  /* 0x0000003317157c10 */ /* 0x000fe4000a7fe4ff */
[----:B------:R-:W-:-:S03]  /*e4b0*/  IADD3 R22, P4, R22, UR6, RZ ;  /* 0x0000000616167c10 */ /* 0x000fc6000ff9e0ff */
[----:B------:R-:W3:Y:S01]  /*e4c0*/  LDG.E.U8 R20, desc[UR48][R20.64] ;  /* 0x0000003014147981 */ /* 0x000ee2000c1e1100 */
[----:B--2---:R-:W-:-:S03]  /*e4d0*/  IADD3.X R23, R7, UR51, RZ, P4, !PT ;  /* 0x0000003307177c10 */ /* 0x004fc6000a7fe4ff */
[----:B------:R-:W2:Y:S04]  /*e4e0*/  LDL R7, [R1+0x7b0] ;  /* 0x0007b00001077983 */ /* 0x000ea80000100800 */
[----:B------:R0:W2:Y:S02]  /*e4f0*/  LDG.E.U8 R21, desc[UR48][R22.64] ;  /* 0x0000003016157981 */ /* 0x0000a4000c1e1100 */
[----:B0-----:R-:W-:Y:S02]  /*e500*/  IADD3 R22, P4, R196, UR6, RZ ;  /* 0x00000006c4167c10 */ /* 0x001fe4000ff9e0ff */
[----:B------:R-:W2:Y:S02]  /*e510*/  LDL R196, [R1+0x7c8] ;  /* 0x0007c80001c47983 */ /* 0x000ea40000100800 */
[----:B------:R-:W-:-:S02]  /*e520*/  IADD3.X R23, R6, UR51, RZ, P4, !PT ;  /* 0x0000003306177c10 */ /* 0x000fc4000a7fe4ff */
[----:B------:R-:W2:Y:S01]  /*e530*/  LDL R6, [R1+0x7bc] ;  /* 0x0007bc0001067983 */ /* 0x000ea20000100800 */
[----:B------:R-:W-:-:S03]  /*e540*/  IADD3 R184, P4, R195, UR6, RZ ;  /* 0x00000006c3b87c10 */ /* 0x000fc6000ff9e0ff */
[----:B------:R-:W2:Y:S04]  /*e550*/  LDG.E.U8 R22, desc[UR48][R22.64] ;  /* 0x0000003016167981 */ /* 0x000ea8000c1e1100 */
[----:B------:R-:W2:Y:S01]  /*e560*/  LDL R195, [R1+0x7d4] ;  /* 0x0007d40001c37983 */ /* 0x000ea20000100800 */
[----:B----4-:R-:W-:-:S03]  /*e570*/  IADD3.X R185, R4, UR51, RZ, P4, !PT ;  /* 0x0000003304b97c10 */ /* 0x010fc6000a7fe4ff */
[----:B------:R-:W4:Y:S04]  /*e580*/  LDL R4, [R1+0x7b8] ;  /* 0x0007b80001047983 */ /* 0x000f280000100800 */
[----:B------:R0:W4:Y:S02]  /*e590*/  LDG.E.U8 R23, desc[UR48][R184.64] ;  /* 0x00000030b8177981 */ /* 0x000124000c1e1100 */
[----:B0-----:R-:W-:Y:S02]  /*e5a0*/  IADD3 R184, P4, R2, UR6, RZ ;  /* 0x0000000602b87c10 */ /* 0x001fe4000ff9e0ff */
[----:B------:R-:W4:Y:S02]  /*e5b0*/  LDL R2, [R1+0x7c0] ;  /* 0x0007c00001027983 */ /* 0x000f240000100800 */
[----:B------:R-:W-:-:S02]  /*e5c0*/  IADD3.X R185, R194, UR51, RZ, P4, !PT ;  /* 0x00000033c2b97c10 */ /* 0x000fc4000a7fe4ff */
[----:B------:R-:W-:Y:S01]  /*e5d0*/  IADD3 R186, P4, R193, UR6, RZ ;  /* 0x00000006c1ba7c10 */ /* 0x000fe2000ff9e0ff */
[----:B------:R-:W4:Y:S03]  /*e5e0*/  LDL R194, [R1+0x7e8] ;  /* 0x0007e80001c27983 */ /* 0x000f260000100800 */
[----:B------:R-:W-:Y:S01]  /*e5f0*/  IADD3.X R187, R192, UR51, RZ, P4, !PT ;  /* 0x00000033c0bb7c10 */ /* 0x000fe2000a7fe4ff */
[----:B------:R-:W4:Y:S04]  /*e600*/  LDG.E.U8 R184, desc[UR48][R184.64] ;  /* 0x00000030b8b87981 */ /* 0x000f28000c1e1100 */
[----:B------:R-:W4:Y:S04]  /*e610*/  LDL R193, [R1+0x7dc] ;  /* 0x0007dc0001c17983 */ /* 0x000f280000100800 */
[----:B------:R-:W4:Y:S04]  /*e620*/  LDL R192, [R1+0x7d8] ;  /* 0x0007d80001c07983 */ /* 0x000f280000100800 */
[----:B------:R3:W4:Y:S02]  /*e630*/  LDG.E.U8 R185, desc[UR48][R186.64] ;  /* 0x00000030bab97981 */ /* 0x000724000c1e1100 */
[----:B---3--:R-:W-:-:S04]  /*e640*/  IADD3 R186, P4, R189, UR6, RZ ;  /* 0x00000006bdba7c10 */ /* 0x008fc8000ff9e0ff */
[----:B------:R-:W-:Y:S02]  /*e650*/  IADD3.X R187, R0, UR51, RZ, P4, !PT ;  /* 0x0000003300bb7c10 */ /* 0x000fe4000a7fe4ff */
[----:B------:R-:W3:Y:S01]  /*e660*/  LDL R0, [R1+0x7d0] ;  /* 0x0007d00001007983 */ /* 0x000ee20000100800 */
[----:B------:R-:W-:-:S03]  /*e670*/  IADD3 R188, P4, R188, UR6, RZ ;  /* 0x00000006bcbc7c10 */ /* 0x000fc6000ff9e0ff */
[----:B------:R-:W3:Y:S01]  /*e680*/  LDG.E.U8 R186, desc[UR48][R186.64] ;  /* 0x00000030baba7981 */ /* 0x000ee2000c1e1100 */
[----:B------:R-:W-:-:S05]  /*e690*/  IADD3.X R189, R191, UR51, RZ, P4, !PT ;  /* 0x00000033bfbd7c10 */ /* 0x000fca000a7fe4ff */
[----:B------:R0:W3:Y:S02]  /*e6a0*/  LDG.E.U8 R187, desc[UR48][R188.64] ;  /* 0x00000030bcbb7981 */ /* 0x0000e4000c1e1100 */
[----:B0-----:R-:W-:-:S04]  /*e6b0*/  IADD3 R188, P4, R190, UR6, RZ ;  /* 0x00000006bebc7c10 */ /* 0x001fc8000ff9e0ff */
[----:B--2---:R-:W-:Y:S02]  /*e6c0*/  IADD3.X R189, R7, UR51, RZ, P4, !PT ;  /* 0x0000003307bd7c10 */ /* 0x004fe4000a7fe4ff */
[----:B------:R-:W2:Y:S04]  /*e6d0*/  LDL R7, [R1+0x7e0] ;  /* 0x0007e00001077983 */ /* 0x000ea80000100800 */
[----:B------:R-:W2:Y:S01]  /*e6e0*/  LDG.E.U8 R188, desc[UR48][R188.64] ;  /* 0x00000030bcbc7981 */ /* 0x000ea2000c1e1100 */
[----:B------:R-:W-:-:S03]  /*e6f0*/  IADD3 R190, P4, R6, UR6, RZ ;  /* 0x0000000606be7c10 */ /* 0x000fc6000ff9e0ff */
[----:B------:R-:W2:Y:S01]  /*e700*/  LDL R6, [R1+0x7ec] ;  /* 0x0007ec0001067983 */ /* 0x000ea20000100800 */
[----:B----4-:R-:W-:-:S03]  /*e710*/  IADD3.X R191, R4, UR51, RZ, P4, !PT ;  /* 0x0000003304bf7c10 */ /* 0x010fc6000a7fe4ff */
        /* <DEDUP_REMOVED lines=8> */
[----:B------:R-:W-:-:S03]  /*e7a0*/  IADD3.X R191, R196, UR51, RZ, P4, !PT ;  /* 0x00000033c4bf7c10 */ /* 0x000fc6000a7fe4ff */
[----:B------:R-:W4:Y:S01]  /*e7b0*/  LDL R196, [R1+0x800] ;  /* 0x0008000001c47983 */ /* 0x000f220000100800 */
[----:B------:R-:W-:-:S03]  /*e7c0*/  IADD3 R212, P4, R195, UR6, RZ ;  /* 0x00000006c3d47c10 */ /* 0x000fc6000ff9e0ff */
[----:B------:R-:W4:Y:S04]  /*e7d0*/  LDL R195, [R1+0x80c] ;  /* 0x00080c0001c37983 */ /* 0x000f280000100800 */
[----:B------:R-:W4:Y:S04]  /*e7e0*/  LDG.E.U8 R210, desc[UR48][R210.64] ;  /* 0x00000030d2d27981 */ /* 0x000f28000c1e1100 */
[----:B------:R0:W4:Y:S01]  /*e7f0*/  LDG.E.U8 R211, desc[UR48][R190.64] ;  /* 0x00000030bed37981 */ /* 0x000122000c1e1100 */
[----:B---3--:R-:W-:-:S03]  /*e800*/  IADD3.X R213, R0, UR51, RZ, P4, !PT ;  /* 0x0000003300d57c10 */ /* 0x008fc6000a7fe4ff */
[----:B------:R-:W3:Y:S01]  /*e810*/  LDL R0, [R1+0x808] ;  /* 0x0008080001007983 */ /* 0x000ee20000100800 */
[----:B0-----:R-:W-:-:S03]  /*e820*/  IADD3 R190, P4, R193, UR6, RZ ;  /* 0x00000006c1be7c10 */ /* 0x001fc6000ff9e0ff */
[----:B------:R-:W3:Y:S01]  /*e830*/  LDL R193, [R1+0x814] ;  /* 0x0008140001c17983 */ /* 0x000ee20000100800 */
[----:B------:R-:W-:Y:S02]  /*e840*/  IADD3.X R191, R192, UR51, RZ, P4, !PT ;  /* 0x00000033c0bf7c10 */ /* 0x000fe4000a7fe4ff */
[----:B------:R-:W-:Y:S01]  /*e850*/  IADD3 R214, P4, R200, UR6, RZ ;  /* 0x00000006c8d67c10 */ /* 0x000fe2000ff9e0ff */
[----:B------:R-:W3:Y:S04]  /*e860*/  LDL R192, [R1+0x810] ;  /* 0x0008100001c07983 */ /* 0x000ee80000100800 */
[----:B------:R-:W3:Y:S04]  /*e870*/  LDG.E.U8 R212, desc[UR48][R212.64] ;  /* 0x00000030d4d47981 */ /* 0x000ee8000c1e1100 */
[----:B------:R-:W3:Y:S04]  /*e880*/  LDL R200, [R1+0x830] ;  /* 0x0008300001c87983 */ /* 0x000ee80000100800 */
[----:B------:R0:W3:Y:S01]  /*e890*/  LDG.E.U8 R213, desc[UR48][R190.64] ;  /* 0x00000030bed57981 */ /* 0x0000e2000c1e1100 */
[----:B--2---:R-:W-:-:S03]  /*e8a0*/  IADD3.X R215, R7, UR51, RZ, P4, !PT ;  /* 0x0000003307d77c10 */ /* 0x004fc6000a7fe4ff */
[----:B------:R-:W2:Y:S04]  /*e8b0*/  LDL R7, [R1+0x81c] ;  /* 0x00081c0001077983 */ /* 0x000ea80000100800 */
[----:B------:R-:W2:Y:S01]  /*e8c0*/  LDG.E.U8 R214, desc[UR48][R214.64] ;  /* 0x00000030d6d67981 */ /* 0x000ea2000c1e1100 */
[----:B0-----:R-:W-:-:S03]  /*e8d0*/  IADD3 R190, P4, R6, UR6, RZ ;  /* 0x0000000606be7c10 */ /* 0x001fc6000ff9e0ff */
[----:B------:R-:W2:Y:S01]  /*e8e0*/  LDL R6, [R1+0x818] ;  /* 0x0008180001067983 */ /* 0x000ea20000100800 */
[----:B------:R-:W-:-:S03]  /*e8f0*/  IADD3.X R191, R194, UR51, RZ, P4, !PT ;  /* 0x00000033c2bf7c10 */ /* 0x000fc6000a7fe4ff */
[----:B------:R-:W2:Y:S04]  /*e900*/  LDL R194, [R1+0x824] ;  /* 0x0008240001c27983 */ /* 0x000ea80000100800 */
[----:B------:R0:W2:Y:S01]  /*e910*/  LDG.E.U8 R215, desc[UR48][R190.64] ;  /* 0x00000030bed77981 */ /* 0x0000a2000c1e1100 */
        /* <DEDUP_REMOVED lines=16> */
[----:B------:R-:W4:Y:S02]  /*ea20*/  LDL R195, [R1+0x850] ;  /* 0x0008500001c37983 */ /* 0x000f240000100800 */
[----:B---3--:R-:W-:-:S02]  /*ea30*/  IADD3.X R191, R0, UR51, RZ, P4, !PT ;  /* 0x0000003300bf7c10 */ /* 0x008fc4000a7fe4ff */
[----:B------:R-:W3:Y:S04]  /*ea40*/  LDL R0, [R1+0x838] ;  /* 0x0008380001007983 */ /* 0x000ee80000100800 */
[----:B------:R0:W3:Y:S02]  /*ea50*/  LDG.E.U8 R220, desc[UR48][R190.64] ;  /* 0x00000030bedc7981 */ /* 0x0000e4000c1e1100 */
[----:B0-----:R-:W-:Y:S02]  /*ea60*/  IADD3 R190, P4, R193, UR6, RZ ;  /* 0x00000006c1be7c10 */ /* 0x001fe4000ff9e0ff */
[----:B------:R-:W3:Y:S02]  /*ea70*/  LDL R193, [R1+0x840] ;  /* 0x0008400001c17983 */ /* 0x000ee40000100800 */
[----:B------:R-:W-:-:S02]  /*ea80*/  IADD3.X R191, R192, UR51, RZ, P4, !PT ;  /* 0x00000033c0bf7c10 */ /* 0x000fc4000a7fe4ff */
[----:B------:R-:W3:Y:S04]  /*ea90*/  LDL R192, [R1+0x84c] ;  /* 0x00084c0001c07983 */ /* 0x000ee80000100800 */
[----:B------:R2:W3:Y:S02]  /*eaa0*/  LDG.E.U8 R222, desc[UR48][R190.64] ;  /* 0x00000030bede7981 */ /* 0x0004e4000c1e1100 */
[----:B--2---:R-:W-:Y:S02]  /*eab0*/  IADD3 R190, P4, R7, UR6, RZ ;  /* 0x0000000607be7c10 */ /* 0x004fe4000ff9e0ff */
[----:B------:R-:W2:Y:S02]  /*eac0*/  LDL R7, [R1+0x848] ;  /* 0x0008480001077983 */ /* 0x000ea40000100800 */
[----:B------:R-:W-:-:S02]  /*ead0*/  IADD3.X R191, R6, UR51, RZ, P4, !PT ;  /* 0x0000003306bf7c10 */ /* 0x000fc4000a7fe4ff */
[----:B------:R-:W2:Y:S04]  /*eae0*/  LDL R6, [R1+0x854] ;  /* 0x0008540001067983 */ /* 0x000ea80000100800 */
[----:B------:R0:W2:Y:S02]  /*eaf0*/  LDG.E.U8 R224, desc[UR48][R190.64] ;  /* 0x00000030bee07981 */ /* 0x0000a4000c1e1100 */
[----:B0-----:R-:W-:Y:S02]  /*eb00*/  IADD3 R190, P4, R194, UR6, RZ ;  /* 0x00000006c2be7c10 */ /* 0x001fe4000ff9e0ff */
[----:B------:R-:W2:Y:S02]  /*eb10*/  LDL R194, [R1+0x85c] ;  /* 0x00085c0001c27983 */ /* 0x000ea40000100800 */
        /* <DEDUP_REMOVED lines=10> */
[----:B------:R-:W-:-:S02]  /*ebc0*/  IADD3.X R191, R200, UR51, RZ, P4, !PT ;  /* 0x00000033c8bf7c10 */ /* 0x000fc4000a7fe4ff */
[----:B------:R-:W4:Y:S04]  /*ebd0*/  LDL R200, [R1+0x874] ;  /* 0x0008740001c87983 */ /* 0x000f280000100800 */
[----:B------:R0:W4:Y:S02]  /*ebe0*/  LDG.E.U8 R230, desc[UR48][R190.64] ;  /* 0x00000030bee67981 */ /* 0x000124000c1e1100 */
[----:B0-----:R-:W-:-:S04]  /*ebf0*/  IADD3 R190, P4, R199, UR6, RZ ;  /* 0x00000006c7be7c10 */ /* 0x001fc8000ff9e0ff */
[----:B---3--:R-:W-:Y:S02]  /*ec00*/  IADD3.X R191, R0, UR51, RZ, P4, !PT ;  /* 0x0000003300bf7c10 */ /* 0x008fe4000a7fe4ff */
[----:B------:R-:W3:Y:S04]  /*ec10*/  LDL R0, [R1+0x870] ;  /* 0x0008700001007983 */ /* 0x000ee80000100800 */
[----:B------:R0:W3:Y:S02]  /*ec20*/  LDG.E.U8 R232, desc[UR48][R190.64] ;  /* 0x00000030bee87981 */ /* 0x0000e4000c1e1100 */
[----:B0-----:R-:W-:-:S04]  /*ec30*/  IADD3 R190, P4, R197, UR6, RZ ;  /* 0x00000006c5be7c10 */ /* 0x001fc8000ff9e0ff */
[----:B------:R-:W-:-:S05]  /*ec40*/  IADD3.X R191, R193, UR51, RZ, P4, !PT ;  /* 0x00000033c1bf7c10 */ /* 0x000fca000a7fe4ff */
[----:B------:R0:W3:Y:S02]  /*ec50*/  LDG.E.U8 R234, desc[UR48][R190.64] ;  /* 0x00000030beea7981 */ /* 0x0000e4000c1e1100 */
[----:B0-----:R-:W-:-:S04]  /*ec60*/  IADD3 R190, P4, R192, UR6, RZ ;  /* 0x00000006c0be7c10 */ /* 0x001fc8000ff9e0ff */
[----:B--2---:R-:W-:Y:S02]  /*ec70*/  IADD3.X R191, R7, UR51, RZ, P4, !PT ;  /* 0x0000003307bf7c10 */ /* 0x004fe4000a7fe4ff */
[----:B------:R-:W-:Y:S01]  /*ec80*/  IADD3 R192, P4, R6, UR6, RZ ;  /* 0x0000000606c07c10 */ /* 0x000fe2000ff9e0ff */
[----:B------:R-:W2:Y:S03]  /*ec90*/  LDL R7, [R1+0x8ac] ;  /* 0x0008ac0001077983 */ /* 0x000ea60000100800 */
[----:B------:R-:W-:Y:S01]  /*eca0*/  IADD3.X R193, R195, UR51, RZ, P4, !PT ;  /* 0x00000033c3c17c10 */ /* 0x000fe2000a7fe4ff */
[----:B------:R-:W2:Y:S01]  /*ecb0*/  LDL R6, [R1+0x8c4] ;  /* 0x0008c40001067983 */ /* 0x000ea20000100800 */
[----:B------:R-:W-:-:S04]  /*ecc0*/  IADD3 R194, P4, R194, UR6, RZ ;  /* 0x00000006c2c27c10 */ /* 0x000fc8000ff9e0ff */
[----:B------:R-:W-:Y:S01]  /*ecd0*/  IADD3.X R195, R196, UR51, RZ, P4, !PT ;  /* 0x00000033c4c37c10 */ /* 0x000fe2000a7fe4ff */
[----:B------:R-:W-:Y:S02]  /*ece0*/  WARPGROUP.DEPBAR.LE gsb0, 0x0 ;  /* 0x00008000000079c5 */ /* 0x000fe40000010000 */
[----:B----4-:R-:W-:Y:S01]  /*ecf0*/  IADD3 R196, P4, R4, UR6, RZ ;  /* 0x0000000604c47c10 */ /* 0x010fe2000ff9e0ff */
[----:B------:R-:W-:Y:S01]  /*ed00*/  IMAD.X R236, RZ, RZ, R246, P3 ;  /* 0x000000ffffec7224 */ /* 0x000fe200018e06f6 */
[----:B------:R-:W4:Y:S04]  /*ed10*/  LDL R4, [R1+0x8c0] ;  /* 0x0008c00001047983 */ /* 0x000f280000100800 */
[----:B------:R-:W4:Y:S01]  /*ed20*/  LDG.E.U8 R238, desc[UR48][R194.64] ;  /* 0x00000030c2ee7981 */ /* 0x000f22000c1e1100 */
[----:B------:R-:W-:-:S03]  /*ed30*/  IADD3.X R197, R2, UR51, RZ, P4, !PT ;  /* 0x0000003302c57c10 */ /* 0x000fc6000a7fe4ff */
[----:B------:R-:W4:Y:S01]  /*ed40*/  LDL R2, [R1+0x8b4] ;  /* 0x0008b40001027983 */ /* 0x000f220000100800 */
[----:B------:R-:W-:Y:S01]  /*ed50*/  IADD3 R198, P4, R198, UR6, RZ ;  /* 0x00000006c6c67c10 */ /* 0x000fe2000ff9e0ff */
[----:B------:R-:W-:Y:S01]  /*ed60*/  FMUL R157, R157, UR44 ;  /* 0x0000002c9d9d7c20 */ /* 0x000fe20008400000 */
[----:B------:R-:W-:Y:S01]  /*ed70*/  FMUL R159, R159, UR44 ;  /* 0x0000002c9f9f7c20 */ /* 0x000fe20008400000 */
[----:B------:R0:W4:Y:S01]  /*ed80*/  LDG.E.U8 R196, desc[UR48][R196.64] ;  /* 0x00000030c4c47981 */ /* 0x000122000c1e1100 */
[----:B------:R-:W-:Y:S02]  /*ed90*/  IADD3.X R199, R201, UR51, RZ, P4, !PT ;  /* 0x00000033c9c77c10 */ /* 0x000fe4000a7fe4ff */
[----:B------:R-:W-:Y:S01]  /*eda0*/  IADD3 R200, P4, R200, UR6, RZ ;  /* 0x00000006c8c87c10 */ /* 0x000fe2000ff9e0ff */
[----:B------:R-:W-:Y:S01]  /*edb0*/  FMUL R160, R160, UR44 ;  /* 0x0000002ca0a07c20 */ /* 0x000fe20008400000 */
[----:B------:R-:W-:Y:S01]  /*edc0*/  FSEL R157, R157, -INF , !P2 ;  /* 0xff8000009d9d7808 */ /* 0x000fe20005000000 */
[----:B------:R-:W4:Y:S01]  /*edd0*/  LDG.E.U8 R198, desc[UR48][R198.64] ;  /* 0x00000030c6c67981 */ /* 0x000f22000c1e1100 */
[----:B---3--:R-:W-:-:S03]  /*ede0*/  IADD3.X R201, R0, UR51, RZ, P4, !PT ;  /* 0x0000003300c97c10 */ /* 0x008fc6000a7fe4ff */
[----:B------:R-:W3:Y:S01]  /*edf0*/  LDL R0, [R1+0x880] ;  /* 0x0008800001007983 */ /* 0x000ee20000100800 */
[----:B------:R-:W-:Y:S02]  /*ee00*/  IADD3 R202, P4, R202, UR6, RZ ;  /* 0x00000006caca7c10 */ /* 0x000fe4000ff9e0ff */
[----:B------:R-:W-:Y:S01]  /*ee10*/  IADD3 R235, P2, R245, 0x11, RZ ;  /* 0x00000011f5eb7810 */ /* 0x000fe20007f5e0ff */
[----:B------:R1:W3:Y:S01]  /*ee20*/  LDG.E.U8 R200, desc[UR48][R200.64] ;  /* 0x00000030c8c87981 */ /* 0x0002e2000c1e1100 */
[----:B------:R-:W-:Y:S02]  /*ee30*/  IADD3.X R203, R205, UR51, RZ, P4, !PT ;  /* 0x00000033cdcb7c10 */ /* 0x000fe4000a7fe4ff */
[----:B------:R-:W-:Y:S02]  /*ee40*/  IADD3 R204, P4, R204, UR6, RZ ;  /* 0x00000006cccc7c10 */ /* 0x000fe4000ff9e0ff */
[----:B------:R-:W-:Y:S02]  /*ee50*/  ISETP.GT.U32.AND P3, PT, R235, R5, PT ;  /* 0x00000005eb00720c */ /* 0x000fe40003f64070 */
[----:B0-----:R-:W-:-:S02]  /*ee60*/  FSEL R197, R159, -INF , !P1 ;  /* 0xff8000009fc57808 */ /* 0x001fc40004800000 */
[C---:B------:R-:W-:Y:S02]  /*ee70*/  ISETP.GT.U32.AND.EX P5, PT, R236.reuse, RZ, PT, P5 ;  /* 0x000000ffec00720c */ /* 0x040fe40003fa4150 */
[----:B------:R-:W-:Y:S01]  /*ee80*/  ISETP.GT.U32.AND.EX P0, PT, R236, RZ, PT, P0 ;  /* 0x000000ffec00720c */ /* 0x000fe20003f04100 */
[----:B-1----:R-:W-:Y:S01]  /*ee90*/  FMUL R201, R162, UR44 ;  /* 0x0000002ca2c97c20 */ /* 0x002fe20008400000 */
[----:B------:R0:W3:Y:S01]  /*eea0*/  LDG.E.U8 R236, desc[UR48][R192.64] ;  /* 0x00000030c0ec7981 */ /* 0x0000e2000c1e1100 */
[----:B------:R-:W-:Y:S02]  /*eeb0*/  IMAD.X R194, RZ, RZ, R246, P2 ;  /* 0x000000ffffc27224 */ /* 0x000fe400010e06f6 */
[----:B------:R-:W-:Y:S01]  /*eec0*/  FMUL R199, R161, UR44 ;  /* 0x0000002ca1c77c20 */ /* 0x000fe20008400000 */
[----:B------:R-:W3:Y:S01]  /*eed0*/  LDG.E.U8 R202, desc[UR48][R202.64] ;  /* 0x00000030caca7981 */ /* 0x000ee2000c1e1100 */
[----:B--2---:R-:W-:-:S03]  /*eee0*/  IADD3.X R205, R7, UR51, RZ, P4, !PT ;  /* 0x0000003307cd7c10 */ /* 0x004fc6000a7fe4ff */
[----:B------:R-:W2:Y:S01]  /*eef0*/  LDL R7, [R1+0x884] ;  /* 0x0008840001077983 */ /* 0x000ea20000100800 */
[----:B------:R-:W-:-:S03]  /*ef00*/  IADD3 R206, P4, R6, UR6, RZ ;  /* 0x0000000606ce7c10 */ /* 0x000fc6000ff9e0ff */
[----:B------:R-:W0:Y:S01]  /*ef10*/  LDL R6, [R1+0x8bc] ;  /* 0x0008bc0001067983 */ /* 0x000e220000100800 */
[----:B------:R-:W-:Y:S02]  /*ef20*/  FSEL R159, R160, -INF , !P5 ;  /* 0xff800000a09f7808 */ /* 0x000fe40006800000 */
[----:B------:R-:W-:Y:S01]  /*ef30*/  FSEL R201, R201, -INF , !P0 ;  /* 0xff800000c9c97808 */ /* 0x000fe20004000000 */
[----:B------:R-:W-:Y:S01]  /*ef40*/  FMUL R164, R164, UR44 ;  /* 0x0000002ca4a47c20 */ /* 0x000fe20008400000 */
[----:B------:R-:W-:Y:S01]  /*ef50*/  ISETP.GT.U32.AND.EX P3, PT, R194, RZ, PT, P3 ;  /* 0x000000ffc200720c */ /* 0x000fe20003f64130 */
[----:B------:R-:W2:Y:S01]  /*ef60*/  LDG.E.U8 R204, desc[UR48][R204.64] ;  /* 0x00000030cccc7981 */ /* 0x000ea2000c1e1100 */
[----:B----4-:R-:W-:-:S03]  /*ef70*/  IADD3.X R207, R4, UR51, RZ, P4, !PT ;  /* 0x0000003304cf7c10 */ /* 0x010fc6000a7fe4ff */
[----:B------:R-:W4:Y:S04]  /*ef80*/  LDL R4, [R1+0x89c] ;  /* 0x00089c0001047983 */ /* 0x000f280000100800 */
[----:B------:R-:W4:Y:S01]  /*ef90*/  LDG.E.U8 R206, desc[UR48][R206.64] ;  /* 0x00000030cece7981 */ /* 0x000f22000c1e1100 */
[----:B------:R-:W-:-:S03]  /*efa0*/  IADD3 R208, P4, R2, UR6, RZ ;  /* 0x0000000602d07c10 */ /* 0x000fc6000ff9e0ff */
[----:B------:R-:W4:Y:S01]  /*efb0*/  LDL R2, [R1+0x888] ;  /* 0x0008880001027983 */ /* 0x000f220000100800 */
[----:B---3--:R-:W-:-:S03]  /*efc0*/  IADD3.X R209, R0, UR51, RZ, P4, !PT ;  /* 0x0000003300d17c10 */ /* 0x008fc6000a7fe4ff */
[----:B------:R-:W3:Y:S01]  /*efd0*/  LDL R0, [R1+0x8a4] ;  /* 0x0008a40001007983 */ /* 0x000ee20000100800 */
[----:B------:R-:W-:-:S03]  /*efe0*/  ISETP.GT.U32.AND P4, PT, R235, R3, PT ;  /* 0x00000003eb00720c */ /* 0x000fc60003f84070 */
[----:B------:R1:W3:Y:S01]  /*eff0*/  LDG.E.U8 R235, desc[UR48][R190.64] ;  /* 0x00000030beeb7981 */ /* 0x0002e2000c1e1100 */
[----:B0-----:R-:W-:Y:S01]  /*f000*/  IADD3 R192, P5, R6, UR6, RZ ;  /* 0x0000000606c07c10 */ /* 0x001fe2000ffbe0ff */
[----:B------:R-:W-:Y:S01]  /*f010*/  FMUL R167, R167, UR44 ;  /* 0x0000002ca7a77c20 */ /* 0x000fe20008400000 */
[----:B-1----:R-:W-:Y:S01]  /*f020*/  IADD3 R190, P1, R244, UR6, RZ ;  /* 0x00000006f4be7c10 */ /* 0x002fe2000ff3e0ff */
[----:B------:R-:W3:Y:S03]  /*f030*/  LDL R6, [R1+0x8a8] ;  /* 0x0008a80001067983 */ /* 0x000ee60000100800 */
[----:B--2---:R-:W-:Y:S01]  /*f040*/  IADD3.X R191, R7, UR51, RZ, P1, !PT ;  /* 0x0000003307bf7c10 */ /* 0x004fe20008ffe4ff */
[----:B------:R-:W-:Y:S01]  /*f050*/  FMUL R156, R156, UR44 ;  /* 0x0000002c9c9c7c20 */ /* 0x000fe20008400000 */
[----:B------:R-:W2:Y:S01]  /*f060*/  LDL R7, [R1+0x88c] ;  /* 0x00088c0001077983 */ /* 0x000ea20000100800 */
[----:B------:R-:W-:-:S02]  /*f070*/  IADD3 R160, P1, R245, 0x18, RZ ;  /* 0x00000018f5a07810 */ /* 0x000fc40007f3e0ff */
[----:B------:R-:W-:Y:S01]  /*f080*/  ISETP.GT.U32.AND.EX P4, PT, R194, RZ, PT, P4 ;  /* 0x000000ffc200720c */ /* 0x000fe20003f84140 */
[----:B------:R0:W2:Y:S01]  /*f090*/  LDG.E.U8 R190, desc[UR48][R190.64] ;  /* 0x00000030bebe7981 */ /* 0x0000a2000c1e1100 */
[----:B------:R-:W-:Y:S02]  /*f0a0*/  ISETP.GT.U32.AND P2, PT, R160, R5, PT ;  /* 0x00000005a000720c */ /* 0x000fe40003f44070 */
[----:B------:R-:W-:Y:S01]  /*f0b0*/  LOP3.LUT R205, R245, 0x21, RZ, 0xfc, !PT ;  /* 0x00000021f5cd7812 */ /* 0x000fe200078efcff */
[----:B------:R-:W-:Y:S01]  /*f0c0*/  FMUL R169, R169, UR44 ;  /* 0x0000002ca9a97c20 */ /* 0x000fe20008400000 */
        /* <DEDUP_REMOVED lines=11> */
[----:B------:R-:W2:Y:S01]  /*f180*/  LDG.E.U8 R208, desc[UR48][R208.64] ;  /* 0x00000030d0d07981 */ /* 0x000ea2000c1e1100 */
[----:B----4-:R-:W-:-:S02]  /*f190*/  IADD3.X R193, R4, UR51, RZ, P5, !PT ;  /* 0x0000003304c17c10 */ /* 0x010fc4000affe4ff */
[----:B------:R-:W-:Y:S01]  /*f1a0*/  ISETP.GT.U32.AND P5, PT, R160, R3, PT ;  /* 0x00000003a000720c */ /* 0x000fe20003fa4070 */
[----:B------:R-:W4:Y:S01]  /*f1b0*/  LDL R4, [R1+0x890] ;  /* 0x0008900001047983 */ /* 0x000f220000100800 */
[----:B------:R-:W-:Y:S01]  /*f1c0*/  IADD3 R160, P0, R243, UR6, RZ ;  /* 0x00000006f3a07c10 */ /* 0x000fe2000ff1e0ff */
[----:B------:R-:W-:Y:S01]  /*f1d0*/  IMAD.X R203, RZ, RZ, R246, P1 ;  /* 0x000000ffffcb7224 */ /* 0x000fe200008e06f6 */
[----:B------:R-:W-:Y:S01]  /*f1e0*/  FSEL R199, R199, -INF , !P4 ;  /* 0xff800000c7c77808 */ /* 0x000fe20006000000 */
[----:B0-----:R-:W-:Y:S01]  /*f1f0*/  FMUL R191, R165, UR44 ;  /* 0x0000002ca5bf7c20 */ /* 0x001fe20008400000 */
[----:B------:R-:W-:Y:S01]  /*f200*/  FMUL R153, R153, UR44 ;  /* 0x0000002c99997c20 */ /* 0x000fe20008400000 */
[----:B------:R-:W-:Y:S01]  /*f210*/  FMUL R168, R168, UR44 ;  /* 0x0000002ca8a87c20 */ /* 0x000fe20008400000 */
[----:B------:R-:W-:Y:S01]  /*f220*/  FMUL R172, R172, UR44 ;  /* 0x0000002cacac7c20 */ /* 0x000fe20008400000 */
[----:B------:R-:W4:Y:S01]  /*f230*/  LDG.E.U8 R192, desc[UR48][R192.64] ;  /* 0x00000030c0c07981 */ /* 0x000f22000c1e1100 */
[----:B------:R-:W-:-:S03]  /*f240*/  IADD3.X R161, R2, UR51, RZ, P0, !PT ;  /* 0x0000003302a17c10 */ /* 0x000fc600087fe4ff */
[----:B------:R-:W4:Y:S01]  /*f250*/  LDL R2, [R1+0x898] ;  /* 0x0008980001027983 */ /* 0x000f220000100800 */
[----:B------:R-:W-:Y:S02]  /*f260*/  IADD3 R162, P4, R245, 0x19, RZ ;  /* 0x00000019f5a27810 */ /* 0x000fe40007f9e0ff */
[----:B------:R-:W-:Y:S01]  /*f270*/  ISETP.GT.U32.AND.EX P5, PT, R203, RZ, PT, P5 ;  /* 0x000000ffcb00720c */ /* 0x000fe20003fa4150 */
[----:B------:R-:W4:Y:S01]  /*f280*/  LDG.E.U8 R160, desc[UR48][R160.64] ;  /* 0x00000030a0a07981 */ /* 0x000f22000c1e1100 */
[----:B---3--:R-:W-:-:S03]  /*f290*/  IADD3 R194, P0, R0, UR6, RZ ;  /* 0x0000000600c27c10 */ /* 0x008fc6000ff1e0ff */
[----:B------:R-:W3:Y:S01]  /*f2a0*/  LDL R0, [R1+0x894] ;  /* 0x0008940001007983 */ /* 0x000ee20000100800 */
[----:B------:R-:W-:Y:S01]  /*f2b0*/  IMAD.X R207, RZ, RZ, R246, P4 ;  /* 0x000000ffffcf7224 */ /* 0x000fe200020e06f6 */
[----:B------:R-:W-:Y:S02]  /*f2c0*/  ISETP.GT.U32.AND.EX P2, PT, R203, RZ, PT, P2 ;  /* 0x000000ffcb00720c */ /* 0x000fe40003f44120 */
[----:B--2---:R-:W-:Y:S02]  /*f2d0*/  IADD3.X R195, R7, UR51, RZ, P0, !PT ;  /* 0x0000003307c37c10 */ /* 0x004fe400087fe4ff */
[----:B------:R-:W-:-:S03]  /*f2e0*/  ISETP.GT.U32.AND P0, PT, R162, R3, PT ;  /* 0x00000003a200720c */ /* 0x000fc60003f04070 */
[----:B------:R0:W2:Y:S01]  /*f2f0*/  LDG.E.U8 R194, desc[UR48][R194.64] ;  /* 0x00000030c2c27981 */ /* 0x0000a2000c1e1100 */
[----:B------:R-:W-:Y:S01]  /*f300*/  ISETP.GT.U32.AND.EX P0, PT, R207, RZ, PT, P0 ;  /* 0x000000ffcf00720c */ /* 0x000fe20003f04100 */
[----:B0-----:R-:W-:Y:S01]  /*f310*/  FMUL R195, R166, UR44 ;  /* 0x0000002ca6c37c20 */ /* 0x001fe20008400000 */
[----:B------:R-:W-:Y:S02]  /*f320*/  FSEL R166, R164, -INF , !P5 ;  /* 0xff800000a4a67808 */ /* 0x000fe40006800000 */
[----:B------:R-:W-:Y:S02]  /*f330*/  IADD3 R164, P5, R245, 0x8, RZ ;  /* 0x00000008f5a47810 */ /* 0x000fe40007fbe0ff */
[----:B------:R-:W-:Y:S02]  /*f340*/  FSEL R195, R195, -INF , !P2 ;  /* 0xff800000c3c37808 */ /* 0x000fe40005000000 */
[----:B------:R-:W-:Y:S02]  /*f350*/  ISETP.GT.U32.AND P2, PT, R164, R3, PT ;  /* 0x00000003a400720c */ /* 0x000fe40003f44070 */
[----:B------:R-:W-:Y:S01]  /*f360*/  FSEL R191, R191, -INF , !P0 ;  /* 0xff800000bfbf7808 */ /* 0x000fe20004000000 */
[----:B------:R-:W-:Y:S01]  /*f370*/  FMUL R203, R163, UR44 ;  /* 0x0000002ca3cb7c20 */ /* 0x000fe20008400000 */
[----:B------:R-:W-:-:S04]  /*f380*/  ISETP.GT.U32.AND P1, PT, R162, R5, PT ;  /* 0x00000005a200720c */ /* 0x000fc80003f24070 */
[----:B------:R-:W-:Y:S02]  /*f390*/  FSEL R203, R203, -INF , !P3 ;  /* 0xff800000cbcb7808 */ /* 0x000fe40005800000 */
[----:B------:R-:W-:Y:S02]  /*f3a0*/  IADD3 R162, P3, R6, UR6, RZ ;  /* 0x0000000606a27c10 */ /* 0x000fe4000ff7e0ff */
[----:B------:R-:W-:Y:S01]  /*f3b0*/  ISETP.GT.U32.AND.EX P1, PT, R207, RZ, PT, P1 ;  /* 0x000000ffcf00720c */ /* 0x000fe20003f24110 */
[----:B------:R-:W-:Y:S01]  /*f3c0*/  IMAD.X R207, RZ, RZ, R246, P5 ;  /* 0x000000ffffcf7224 */ /* 0x000fe200028e06f6 */
[----:B------:R-:W-:-:S04]  /*f3d0*/  ISETP.GT.U32.AND P4, PT, R205, R5, PT ;  /* 0x00000005cd00720c */ /* 0x000fc80003f84070 */
[----:B------:R-:W-:Y:S02]  /*f3e0*/  ISETP.GT.U32.AND.EX P2, PT, R207, RZ, PT, P2 ;  /* 0x000000ffcf00720c */ /* 0x000fe40003f44120 */
[----:B------:R-:W-:Y:S02]  /*f3f0*/  FSEL R167, R167, -INF , !P1 ;  /* 0xff800000a7a77808 */ /* 0x000fe40004800000 */
[----:B------:R-:W-:Y:S02]  /*f400*/  FSEL R156, R156, -INF , !P2 ;  /* 0xff8000009c9c7808 */ /* 0x000fe40005000000 */
[----:B------:R-:W-:-:S04]  /*f410*/  ISETP.GT.U32.AND.EX P4, PT, R246, RZ, PT, P4 ;  /* 0x000000fff600720c */ /* 0x000fc80003f84140 */
[----:B------:R-:W-:Y:S01]  /*f420*/  FSEL R171, R171, -INF , !P4 ;  /* 0xff800000abab7808 */ /* 0x000fe20006000000 */
[----:B------:R-:W-:Y:S01]  /*f430*/  FMUL R207, R158, UR44 ;  /* 0x0000002c9ecf7c20 */ /* 0x000fe20008400000 */
[----:B----4-:R-:W-:Y:S02]  /*f440*/  IADD3 R164, P0, R2, UR6, RZ ;  /* 0x0000000602a47c10 */ /* 0x010fe4000ff1e0ff */
[----:B------:R-:W4:Y:S02]  /*f450*/  LDL R2, [R1+0x8cc] ;  /* 0x0008cc0001027983 */ /* 0x000f240000100800 */
[----:B---3--:R-:W-:Y:S02]  /*f460*/  IADD3.X R165, R0, UR51, RZ, P0, !PT ;  /* 0x0000003300a57c10 */ /* 0x008fe400087fe4ff */
[----:B------:R-:W3:Y:S04]  /*f470*/  LDL R0, [R1+0x8c8] ;  /* 0x0008c80001007983 */ /* 0x000ee80000100800 */
[----:B------:R-:W2:Y:S01]  /*f480*/  LDL.LU R248, [R1+0x4c] ;  /* 0x00004c0001f87983 */ /* 0x000ea20000300800 */
[----:B------:R-:W-:-:S02]  /*f490*/  IADD3.X R163, R4, UR51, RZ, P3, !PT ;  /* 0x0000003304a37c10 */ /* 0x000fc40009ffe4ff */
[----:B------:R-:W-:Y:S01]  /*f4a0*/  ISETP.GT.U32.AND P3, PT, R205, R3, PT ;  /* 0x00000003cd00720c */ /* 0x000fe20003f64070 */
[----:B------:R-:W3:Y:S01]  /*f4b0*/  LDG.E.U8 R164, desc[UR48][R164.64] ;  /* 0x00000030a4a47981 */ /* 0x000ee2000c1e1100 */
[----:B------:R-:W-:-:S03]  /*f4c0*/  LOP3.LUT R205, R245, 0x28, RZ, 0xfc, !PT ;  /* 0x00000028f5cd7812 */ /* 0x000fc600078efcff */
[----:B------:R0:W3:Y:S01]  /*f4d0*/  LDG.E.U8 R162, desc[UR48][R162.64] ;  /* 0x00000030a2a27981 */ /* 0x0000e2000c1e1100 */
[C---:B------:R-:W-:Y:S02]  /*f4e0*/  ISETP.GT.U32.AND P5, PT, R205.reuse, R5, PT ;  /* 0x00000005cd00720c */ /* 0x040fe40003fa4070 */
[----:B------:R-:W-:Y:S02]  /*f4f0*/  ISETP.GT.U32.AND P0, PT, R205, R3, PT ;  /* 0x00000003cd00720c */ /* 0x000fe40003f04070 */
[----:B------:R-:W-:Y:S02]  /*f500*/  LOP3.LUT R205, R245, 0x29, RZ, 0xfc, !PT ;  /* 0x00000029f5cd7812 */ /* 0x000fe400078efcff */
[----:B------:R-:W-:Y:S02]  /*f510*/  ISETP.GT.U32.AND.EX P3, PT, R246, RZ, PT, P3 ;  /* 0x000000fff600720c */ /* 0x000fe40003f64130 */
[C---:B------:R-:W-:Y:S02]  /*f520*/  ISETP.GT.U32.AND P1, PT, R205.reuse, R5, PT ;  /* 0x00000005cd00720c */ /* 0x040fe40003f24070 */
[----:B------:R-:W-:-:S02]  /*f530*/  ISETP.GT.U32.AND P2, PT, R205, R3, PT ;  /* 0x00000003cd00720c */ /* 0x000fc40003f44070 */
[----:B------:R-:W-:Y:S02]  /*f540*/  LOP3.LUT R205, R245, 0x30, RZ, 0xfc, !PT ;  /* 0x00000030f5cd7812 */ /* 0x000fe400078efcff */
[----:B------:R-:W-:Y:S02]  /*f550*/  FSEL R169, R169, -INF , !P3 ;  /* 0xff800000a9a97808 */ /* 0x000fe40005800000 */
[C---:B------:R-:W-:Y:S02]  /*f560*/  ISETP.GT.U32.AND P3, PT, R205.reuse, R5, PT ;  /* 0x00000005cd00720c */ /* 0x040fe40003f64070 */
[----:B------:R-:W-:Y:S02]  /*f570*/  ISETP.GT.U32.AND P4, PT, R205, R3, PT ;  /* 0x00000003cd00720c */ /* 0x000fe40003f84070 */
[----:B------:R-:W-:Y:S02]  /*f580*/  ISETP.GT.U32.AND.EX P5, PT, R246, RZ, PT, P5 ;  /* 0x000000fff600720c */ /* 0x000fe40003fa4150 */
[----:B------:R-:W-:-:S02]  /*f590*/  LOP3.LUT R205, R245, 0x31, RZ, 0xfc, !PT ;  /* 0x00000031f5cd7812 */ /* 0x000fc400078efcff */
[----:B------:R-:W-:Y:S02]  /*f5a0*/  ISETP.GT.U32.AND.EX P1, PT, R246, RZ, PT, P1 ;  /* 0x000000fff600720c */ /* 0x000fe40003f24110 */
[----:B------:R-:W-:Y:S02]  /*f5b0*/  FSEL R174, R174, -INF , !P5 ;  /* 0xff800000aeae7808 */ /* 0x000fe40006800000 */
[----:B------:R-:W-:Y:S02]  /*f5c0*/  ISETP.GT.U32.AND P5, PT, R205, R5, PT ;  /* 0x00000005cd00720c */ /* 0x000fe40003fa4070 */
[----:B------:R-:W-:Y:S02]  /*f5d0*/  FSEL R175, R175, -INF , !P1 ;  /* 0xff800000afaf7808 */ /* 0x000fe40004800000 */
[----:B------:R-:W-:Y:S02]  /*f5e0*/  ISETP.GT.U32.AND P1, PT, R205, R3, PT ;  /* 0x00000003cd00720c */ /* 0x000fe40003f24070 */
[----:B------:R-:W-:-:S02]  /*f5f0*/  ISETP.GT.U32.AND.EX P5, PT, R246, RZ, PT, P5 ;  /* 0x000000fff600720c */ /* 0x000fc40003fa4150 */
[----:B------:R-:W-:Y:S02]  /*f600*/  LOP3.LUT R205, R245, 0x38, RZ, 0xfc, !PT ;  /* 0x00000038f5cd7812 */ /* 0x000fe400078efcff */
[----:B------:R-:W-:Y:S02]  /*f610*/  ISETP.GT.U32.AND.EX P3, PT, R246, RZ, PT, P3 ;  /* 0x000000fff600720c */ /* 0x000fe40003f64130 */
[----:B------:R-:W-:Y:S02]  /*f620*/  FSEL R179, R179, -INF , !P5 ;  /* 0xff800000b3b37808 */ /* 0x000fe40006800000 */
[----:B------:R-:W-:Y:S02]  /*f630*/  ISETP.GT.U32.AND P5, PT, R205, R5, PT ;  /* 0x00000005cd00720c */ /* 0x000fe40003fa4070 */
[----:B------:R-:W-:Y:S02]  /*f640*/  FSEL R178, R178, -INF , !P3 ;  /* 0xff800000b2b27808 */ /* 0x000fe40005800000 */
[----:B------:R-:W-:-:S02]  /*f650*/  ISETP.GT.U32.AND P3, PT, R245, R3, PT ;  /* 0x00000003f500720c */ /* 0x000fc40003f64070 */
[C---:B------:R-:W-:Y:S02]  /*f660*/  ISETP.GT.U32.AND.EX P5, PT, R246.reuse, RZ, PT, P5 ;  /* 0x000000fff600720c */ /* 0x040fe40003fa4150 */
[----:B------:R-:W-:Y:S02]  /*f670*/  ISETP.GT.U32.AND.EX P3, PT, R246, RZ, PT, P3 ;  /* 0x000000fff600720c */ /* 0x000fe40003f64130 */
[----:B------:R-:W-:Y:S02]  /*f680*/  FSEL R158, R182, -INF , !P5 ;  /* 0xff800000b69e7808 */ /* 0x000fe40006800000 */
[----:B------:R-:W-:Y:S02]  /*f690*/  ISETP.GT.U32.AND P5, PT, R245, R5, PT ;  /* 0x00000005f500720c */ /* 0x000fe40003fa4070 */
[----:B------:R-:W-:Y:S02]  /*f6a0*/  FSEL R182, R152, -INF , !P3 ;  /* 0xff80000098b67808 */ /* 0x000fe40005800000 */
[----:B------:R-:W-:-:S02]  /*f6b0*/  FSEL R152, R207, -INF , !P3 ;  /* 0xff800000cf987808 */ /* 0x000fc40005800000 */
[CC--:B------:R-:W-:Y:S02]  /*f6c0*/  ISETP.GE.U32.AND P3, PT, R245.reuse, R5.reuse, PT ;  /* 0x00000005f500720c */ /* 0x0c0fe40003f66070 */
[C---:B------:R-:W-:Y:S02]  /*f6d0*/  ISETP.GT.U32.AND.EX P5, PT, R246.reuse, RZ, PT, P5 ;  /* 0x000000fff600720c */ /* 0x040fe40003fa4150 */
[----:B------:R-:W-:Y:S02]  /*f6e0*/  LOP3.LUT R207, R245, 0x39, RZ, 0xfc, !PT ;  /* 0x00000039f5cf7812 */ /* 0x000fe400078efcff */
[----:B------:R-:W-:Y:S02]  /*f6f0*/  ISETP.GE.U32.AND.EX P3, PT, R246, RZ, PT, P3 ;  /* 0x000000fff600720c */ /* 0x000fe40003f66130 */
[----:B------:R-:W-:Y:S02]  /*f700*/  FSEL R154, R154, -INF , !P5 ;  /* 0xff8000009a9a7808 */ /* 0x000fe40006800000 */
[----:B------:R-:W-:-:S02]  /*f710*/  ISETP.GT.U32.AND P5, PT, R207, R5, PT ;  /* 0x00000005cf00720c */ /* 0x000fc40003fa4070 */
[----:B------:R-:W-:Y:S02]  /*f720*/  FSEL R155, R155, -INF , !P3 ;  /* 0xff8000009b9b7808 */ /* 0x000fe40005800000 */
[C---:B------:R-:W-:Y:S02]  /*f730*/  ISETP.GE.U32.AND P3, PT, R245.reuse, R3, PT ;  /* 0x00000003f500720c */ /* 0x040fe40003f66070 */
[----:B------:R-:W-:Y:S02]  /*f740*/  ISETP.GT.U32.AND.EX P5, PT, R246, RZ, PT, P5 ;  /* 0x000000fff600720c */ /* 0x000fe40003fa4150 */
[----:B------:R-:W-:Y:S02]  /*f750*/  LOP3.LUT R245, R245, 0x20, RZ, 0xfc, !PT ;  /* 0x00000020f5f57812 */ /* 0x000fe400078efcff */
[----:B------:R-:W-:Y:S02]  /*f760*/  FSEL R183, R183, -INF , !P5 ;  /* 0xff800000b7b77808 */ /* 0x000fe40006800000 */
[----:B------:R-:W-:-:S04]  /*f770*/  ISETP.GT.U32.AND P5, PT, R245, R5, PT ;  /* 0x00000005f500720c */ /* 0x000fc80003fa4070 */
[----:B------:R-:W-:-:S04]  /*f780*/  ISETP.GT.U32.AND.EX P5, PT, R246, RZ, PT, P5 ;  /* 0x000000fff600720c */ /* 0x000fc80003fa4150 */
[----:B------:R-:W-:Y:S02]  /*f790*/  FSEL R170, R170, -INF , !P5 ;  /* 0xff800000aaaa7808 */ /* 0x000fe40006800000 */
[----:B------:R-:W-:Y:S02]  /*f7a0*/  ISETP.GT.U32.AND P5, PT, R205, R3, PT ;  /* 0x00000003cd00720c */ /* 0x000fe40003fa4070 */
[----:B------:R-:W-:-:S04]  /*f7b0*/  FMNMX R205, R154, R155, !PT ;  /* 0x0000009b9acd7209 */ /* 0x000fc80007800000 */
        /* <DEDUP_REMOVED lines=12> */
[----:B------:R-:W-:Y:S02]  /*f880*/  FMNMX R205, R158, R205, !PT ;  /* 0x000000cd9ecd7209 */ /* 0x000fe40007800000 */
[----:B------:R-:W-:Y:S02]  /*f890*/  ISETP.GE.U32.AND.EX P3, PT, R246, RZ, PT, P3 ;  /* 0x000000fff600720c */ /* 0x000fe40003f66130 */
[----:B------:R-:W-:Y:S02]  /*f8a0*/  FMNMX R209, R183, R205, !PT ;  /* 0x000000cdb7d17209 */ /* 0x000fe40007800000 */
[----:B------:R-:W-:-:S03]  /*f8b0*/  FSEL R205, R153, -INF , !P3 ;  /* 0xff80000099cd7808 */ /* 0x000fc60005800000 */
[----:B------:R-:W1:Y:S01]  /*f8c0*/  SHFL.BFLY PT, R153, R209, 0x2, 0x1f ;  /* 0x0c401f00d1997f89 */ /* 0x000e6200000e0000 */
[----:B------:R-:W-:-:S04]  /*f8d0*/  ISETP.GT.U32.AND P3, PT, R245, R3, PT ;  /* 0x00000003f500720c */ /* 0x000fc80003f64070 */
[----:B------:R-:W-:-:S04]  /*f8e0*/  ISETP.GT.U32.AND.EX P3, PT, R246, RZ, PT, P3 ;  /* 0x000000fff600720c */ /* 0x000fc80003f64130 */
[----:B------:R-:W-:Y:S02]  /*f8f0*/  FSEL R168, R168, -INF , !P3 ;  /* 0xff800000a8a87808 */ /* 0x000fe40005800000 */
[----:B------:R-:W-:Y:S02]  /*f900*/  ISETP.GT.U32.AND P3, PT, R207, R3, PT ;  /* 0x00000003cf00720c */ /* 0x000fe40003f64070 */
[----:B-1----:R-:W-:-:S05]  /*f910*/  FMNMX R153, R209, R153, !PT ;  /* 0x00000099d1997209 */ /* 0x002fca0007800000 */
[----:B------:R-:W1:Y:S01]  /*f920*/  SHFL.BFLY PT, R207, R153, 0x1, 0x1f ;  /* 0x0c201f0099cf7f89 */ /* 0x000e6200000e0000 */
[----:B0-----:R-:W-:-:S04]  /*f930*/  FMNMX R163, R182, R205, !PT ;  /* 0x000000cdb6a37209 */ /* 0x001fc80007800000 */
[----:B------:R-:W-:-:S04]  /*f940*/  FMNMX R163, R156, R163, !PT ;  /* 0x000000a39ca37209 */ /* 0x000fc80007800000 */
[----:B------:R-:W-:-:S04]  /*f950*/  FMNMX R163, R157, R163, !PT ;  /* 0x000000a39da37209 */ /* 0x000fc80007800000 */
[----:B------:R-:W-:Y:S02]  /*f960*/  FMNMX R163, R159, R163, !PT ;  /* 0x000000a39fa37209 */ /* 0x000fe40007800000 */
[----:B-1----:R-:W-:Y:S02]  /*f970*/  FMNMX R161, R153, R207, !PT ;  /* 0x000000cf99a17209 */ /* 0x002fe40007800000 */
[----:B------:R-:W-:-:S04]  /*f980*/  FMNMX R153, R199, R163, !PT ;  /* 0x000000a3c7997209 */ /* 0x000fc80007800000 */
[----:B------:R-:W-:-:S04]  /*f990*/  FMNMX R153, R166, R153, !PT ;  /* 0x00000099a6997209 */ /* 0x000fc80007800000 */
[----:B------:R-:W-:Y:S02]  /*f9a0*/  FMNMX R153, R191, R153, !PT ;  /* 0x00000099bf997209 */ /* 0x000fe40007800000 */
[----:B------:R-:W-:Y:S02]  /*f9b0*/  ISETP.GT.U32.AND.EX P0, PT, R246, RZ, PT, P0 ;  /* 0x000000fff600720c */ /* 0x000fe40003f04100 */
[----:B------:R-:W-:Y:S01]  /*f9c0*/  FMNMX R153, R168, R153, !PT ;  /* 0x00000099a8997209 */ /* 0x000fe20007800000 */
[----:B------:R-:W-:Y:S01]  /*f9d0*/  FMUL R165, R176, UR44 ;  /* 0x0000002cb0a57c20 */ /* 0x000fe20008400000 */
[----:B------:R-:W-:Y:S01]  /*f9e0*/  FMUL R163, R173, UR44 ;  /* 0x0000002cada37c20 */ /* 0x000fe20008400000 */
[C---:B------:R-:W-:Y:S02]  /*f9f0*/  ISETP.GT.U32.AND.EX P2, PT, R246.reuse, RZ, PT, P2 ;  /* 0x000000fff600720c */ /* 0x040fe40003f44120 */
[----:B------:R-:W-:Y:S01]  /*fa00*/  FMNMX R153, R169, R153, !PT ;  /* 0x00000099a9997209 */ /* 0x000fe20007800000 */
[----:B------:R-:W-:Y:S01]  /*fa10*/  FMUL R173, R177, UR44 ;  /* 0x0000002cb1ad7c20 */ /* 0x000fe20008400000 */
[----:B------:R-:W-:-:S02]  /*fa20*/  ISETP.GT.U32.AND.EX P4, PT, R246, RZ, PT, P4 ;  /* 0x000000fff600720c */ /* 0x000fc40003f84140 */
[----:B------:R-:W-:Y:S02]  /*fa30*/  FSEL R163, R163, -INF , !P2 ;  /* 0xff800000a3a37808 */ /* 0x000fe40005000000 */
[C---:B------:R-:W-:Y:S02]  /*fa40*/  ISETP.GT.U32.AND.EX P1, PT, R246.reuse, RZ, PT, P1 ;  /* 0x000000fff600720c */ /* 0x040fe40003f24110 */
[----:B------:R-:W-:Y:S02]  /*fa50*/  FSEL R165, R165, -INF , !P4 ;  /* 0xff800000a5a57808 */ /* 0x000fe40006000000 */
[C---:B------:R-:W-:Y:S02]  /*fa60*/  ISETP.GT.U32.AND.EX P5, PT, R246.reuse, RZ, PT, P5 ;  /* 0x000000fff600720c */ /* 0x040fe40003fa4150 */
[----:B------:R-:W-:Y:S02]  /*fa70*/  FSEL R173, R173, -INF , !P1 ;  /* 0xff800000adad7808 */ /* 0x000fe40004800000 */
[----:B------:R-:W-:-:S02]  /*fa80*/  ISETP.GT.U32.AND.EX P3, PT, R246, RZ, PT, P3 ;  /* 0x000000fff600720c */ /* 0x000fc40003f64130 */
[----:B------:R-:W3:Y:S04]  /*fa90*/  LDL.LU R246, [R1+0xb4] ;  /* 0x0000b40001f67983 */ /* 0x000ee80000300800 */
[----:B------:R-:W3:Y:S04]  /*faa0*/  LDL.LU R243, [R1+0x94] ;  /* 0x0000940001f37983 */ /* 0x000ee80000300800 */
[----:B------:R-:W3:Y:S01]  /*fab0*/  LDL.LU R7, [R1+0x84] ;  /* 0x0000840001077983 */ /* 0x000ee20000300800 */
[----:B--2---:R-:W-:-:S05]  /*fac0*/  FMNMX R161, R161, R248, !PT ;  /* 0x000000f8a1a17209 */ /* 0x004fca0007800000 */
[--C-:B------:R-:W-:Y:S01]  /*fad0*/  FADD R154, R154, -R161.reuse ;  /* 0x800000a19a9a7221 */ /* 0x100fe20000000000 */
[----:B------:R-:W-:-:S03]  /*fae0*/  FADD R152, R152, -R161 ;  /* 0x800000a198987221 */ /* 0x000fc60000000000 */
[----:B------:R-:W-:Y:S01]  /*faf0*/  FMUL R176, R154, 1.4426950216293334961 ;  /* 0x3fb8aa3b9ab07820 */ /* 0x000fe20000400000 */
[----:B------:R-:W-:Y:S01]  /*fb00*/  FSEL R154, R172, -INF , !P0 ;  /* 0xff800000ac9a7808 */ /* 0x000fe20004000000 */
[----:B------:R-:W-:-:S03]  /*fb10*/  FMUL R152, R152, 1.4426950216293334961 ;  /* 0x3fb8aa3b98987820 */ /* 0x000fc60000400000 */
[----:B------:R-:W-:Y:S01]  /*fb20*/  FMNMX R153, R154, R153, !PT ;  /* 0x000000999a997209 */ /* 0x000fe20007800000 */
[----:B------:R0:W-:Y:S01]  /*fb30*/  MUFU.EX2 R177, R152 ;  /* 0x0000009800b17308 */ /* 0x0001e20000000800 */
[--C-:B------:R-:W-:Y:S02]  /*fb40*/  FADD R172, R155, -R161.reuse ;  /* 0x800000a19bac7221 */ /* 0x100fe40000000000 */
[----:B------:R-:W-:Y:S01]  /*fb50*/  FMNMX R153, R163, R153, !PT ;  /* 0x00000099a3997209 */ /* 0x000fe20007800000 */
[----:B0-----:R-:W-:-:S04]  /*fb60*/  FADD R152, R201, -R161 ;  /* 0x800000a1c9987221 */ /* 0x001fc80000000000 */
[----:B------:R0:W-:Y:S01]  /*fb70*/  MUFU.EX2 R155, R176 ;  /* 0x000000b0009b7308 */ /* 0x0001e20000000800 */
[----:B------:R-:W-:Y:S01]  /*fb80*/  FMNMX R153, R165, R153, !PT ;  /* 0x00000099a5997209 */ /* 0x000fe20007800000 */
[----:B------:R-:W-:Y:S01]  /*fb90*/  FMUL R193, R152, 1.4426950216293334961 ;  /* 0x3fb8aa3b98c17820 */ /* 0x000fe20000400000 */
[--C-:B------:R-:W-:Y:S01]  /*fba0*/  FADD R152, R203, -R161.reuse ;  /* 0x800000a1cb987221 */ /* 0x100fe20000000000 */
[--C-:B------:R-:W-:Y:S01]  /*fbb0*/  FADD R197, R197, -R161.reuse ;  /* 0x800000a1c5c57221 */ /* 0x100fe20000000000 */
[----:B0-----:R-:W-:Y:S01]  /*fbc0*/  FMUL R176, R180, UR44 ;  /* 0x0000002cb4b07c20 */ /* 0x001fe20008400000 */
[----:B------:R-:W-:Y:S01]  /*fbd0*/  FMUL R180, R181, UR44 ;  /* 0x0000002cb5b47c20 */ /* 0x000fe20008400000 */
[----:B------:R-:W-:Y:S01]  /*fbe0*/  FMNMX R153, R173, R153, !PT ;  /* 0x00000099ad997209 */ /* 0x000fe20007800000 */
[----:B------:R-:W-:Y:S02]  /*fbf0*/  FMUL R152, R152, 1.4426950216293334961 ;  /* 0x3fb8aa3b98987820 */ /* 0x000fe40000400000 */
[----:B------:R-:W-:Y:S01]  /*fc00*/  FSEL R176, R176, -INF , !P5 ;  /* 0xff800000b0b07808 */ /* 0x000fe20006800000 */
[----:B------:R-:W-:Y:S01]  /*fc10*/  FMUL R181, R197, 1.4426950216293334961 ;  /* 0x3fb8aa3bc5b57820 */ /* 0x000fe20000400000 */
[----:B------:R-:W-:Y:S01]  /*fc20*/  FADD R197, R195, -R161 ;  /* 0x800000a1c3c57221 */ /* 0x000fe20000000000 */
[----:B------:R-:W-:Y:S01]  /*fc30*/  FSEL R180, R180, -INF , !P3 ;  /* 0xff800000b4b47808 */ /* 0x000fe20005800000 */
[----:B------:R4:W-:Y:S01]  /*fc40*/  MUFU.EX2 R195, R152 ;  /* 0x0000009800c37308 */ /* 0x0009e20000000800 */
[----:B------:R-:W-:-:S04]  /*fc50*/  FMNMX R153, R176, R153, !PT ;  /* 0x00000099b0997209 */ /* 0x000fc80007800000 */
[----:B------:R-:W-:Y:S02]  /*fc60*/  FMNMX R201, R180, R153, !PT ;  /* 0x00000099b4c97209 */ /* 0x000fe40007800000 */
[----:B----4-:R-:W-:Y:S02]  /*fc70*/  IADD3 R152, P0, R2, UR6, RZ ;  /* 0x0000000602987c10 */ /* 0x010fe4000ff1e0ff */
[----:B------:R-:W2:Y:S02]  /*fc80*/  LDL.LU R2, [R1+0x74] ;  /* 0x0000740001027983 */ /* 0x000ea40000300800 */
[----:B---3--:R-:W-:Y:S02]  /*fc90*/  IADD3.X R153, R0, UR51, RZ, P0, !PT ;  /* 0x0000003300997c10 */ /* 0x008fe400087fe4ff */
[----:B------:R-:W3:Y:S04]  /*fca0*/  LDL.LU R249, [R1+0x64] ;  /* 0x0000640001f97983 */ /* 0x000ee80000300800 */
[----:B------:R-:W4:Y:S04]  /*fcb0*/  LDL.LU R244, [R1+0x54] ;  /* 0x0000540001f47983 */ /* 0x000f280000300800 */
[----:B------:R-:W4:Y:S04]  /*fcc0*/  LDL.LU R0, [R1+0x3c] ;  /* 0x00003c0001007983 */ /* 0x000f280000300800 */
[----:B------:R-:W4:Y:S04]  /*fcd0*/  LDL.LU R6, [R1+0x2c] ;  /* 0x00002c0001067983 */ /* 0x000f280000300800 */
[----:B------:R-:W4:Y:S04]  /*fce0*/  LDL.LU R4, [R1+0x20] ;  /* 0x0000200001047983 */ /* 0x000f280000300800 */
[----:B------:R-:W2:Y:S04]  /*fcf0*/  LDL.LU R5, [R1+0x50] ;  /* 0x0000500001057983 */ /* 0x000ea80000300800 */
[----:B------:R-:W0:Y:S01]  /*fd00*/  SHFL.BFLY PT, R203, R201, 0x2, 0x1f ;  /* 0x0c401f00c9cb7f89 */ /* 0x000e2200000e0000 */
[----:B------:R-:W-:Y:S01]  /*fd10*/  FMUL R197, R197, 1.4426950216293334961 ;  /* 0x3fb8aa3bc5c57820 */ /* 0x000fe20000400000 */
[--C-:B------:R-:W-:Y:S01]  /*fd20*/  FADD R170, R170, -R161.reuse ;  /* 0x800000a1aaaa7221 */ /* 0x100fe20000000000 */
[----:B------:R-:W-:Y:S01]  /*fd30*/  FADD R207, R167, -R161 ;  /* 0x800000a1a7cf7221 */ /* 0x000fe20000000000 */
[----:B0-----:R-:W-:-:S05]  /*fd40*/  FMNMX R203, R201, R203, !PT ;  /* 0x000000cbc9cb7209 */ /* 0x001fca0007800000 */
[----:B------:R-:W0:Y:S01]  /*fd50*/  SHFL.BFLY PT, R201, R203, 0x1, 0x1f ;  /* 0x0c201f00cbc97f89 */ /* 0x000e2200000e0000 */
[----:B------:R1:W-:Y:S01]  /*fd60*/  MUFU.EX2 R167, R197 ;  /* 0x000000c500a77308 */ /* 0x0003e20000000800 */
[--C-:B------:R-:W-:Y:S01]  /*fd70*/  FADD R174, R174, -R161.reuse ;  /* 0x800000a1aeae7221 */ /* 0x100fe20000000000 */
[--C-:B------:R-:W-:Y:S01]  /*fd80*/  FADD R175, R175, -R161.reuse ;  /* 0x800000a1afaf7221 */ /* 0x100fe20000000000 */
[--C-:B------:R-:W-:Y:S01]  /*fd90*/  FADD R178, R178, -R161.reuse ;  /* 0x800000a1b2b27221 */ /* 0x100fe20000000000 */
[----:B-1----:R1:W4:Y:S02]  /*fda0*/  LDG.E.U8 R197, desc[UR48][R152.64] ;  /* 0x0000003098c57981 */ /* 0x002324000c1e1100 */
[----:B-1----:R-:W-:Y:S01]  /*fdb0*/  FMUL R153, R170, 1.4426950216293334961 ;  /* 0x3fb8aa3baa997820 */ /* 0x002fe20000400000 */
[--C-:B------:R-:W-:Y:S01]  /*fdc0*/  FADD R170, R171, -R161.reuse ;  /* 0x800000a1abaa7221 */ /* 0x100fe20000000000 */
[----:B------:R-:W-:Y:S01]  /*fdd0*/  FMUL R171, R174, 1.4426950216293334961 ;  /* 0x3fb8aa3baeab7820 */ /* 0x000fe20000400000 */
[----:B------:R-:W-:Y:S01]  /*fde0*/  FMUL R174, R175, 1.4426950216293334961 ;  /* 0x3fb8aa3bafae7820 */ /* 0x000fe20000400000 */
[----:B------:R-:W-:Y:S01]  /*fdf0*/  FMUL R175, R178, 1.4426950216293334961 ;  /* 0x3fb8aa3bb2af7820 */ /* 0x000fe20000400000 */
[----:B0-----:R-:W-:Y:S01]  /*fe00*/  FMNMX R178, R203, R201, !PT ;  /* 0x000000c9cbb27209 */ /* 0x001fe20007800000 */
[----:B------:R-:W-:Y:S01]  /*fe10*/  FMUL R152, R207, 1.4426950216293334961 ;  /* 0x3fb8aa3bcf987820 */ /* 0x000fe20000400000 */
[----:B------:R-:W-:Y:S01]  /*fe20*/  FADD R158, R158, -R161 ;  /* 0x800000a19e9e7221 */ /* 0x000fe20000000000 */
[----:B------:R-:W-:-:S03]  /*fe30*/  FMUL R172, R172, 1.4426950216293334961 ;  /* 0x3fb8aa3bacac7820 */ /* 0x000fc60000400000 */
[----:B------:R-:W-:Y:S01]  /*fe40*/  FMUL R158, R158, 1.4426950216293334961 ;  /* 0x3fb8aa3b9e9e7820 */ /* 0x000fe20000400000 */
[----:B------:R-:W-:Y:S01]  /*fe50*/  FADD R201, R183, -R161 ;  /* 0x800000a1b7c97221 */ /* 0x000fe20000000000 */
[----:B------:R-:W0:Y:S02]  /*fe60*/  S2R R247, SR_TID.X ;  /* 0x0000000000f77919 */ /* 0x000e240000002100 */
[----:B------:R-:W-:Y:S01]  /*fe70*/  MUFU.EX2 R183, R158 ;  /* 0x0000009e00b77308 */ /* 0x000fe20000000800 */
[----:B------:R-:W-:-:S07]  /*fe80*/  FMUL R201, R201, 1.4426950216293334961 ;  /* 0x3fb8aa3bc9c97820 */ /* 0x000fce0000400000 */
[----:B------:R-:W-:Y:S08]  /*fe90*/  MUFU.EX2 R172, R172 ;  /* 0x000000ac00ac7308 */ /* 0x000ff00000000800 */
[----:B------:R-:W-:Y:S01]  /*fea0*/  MUFU.EX2 R181, R181 ;  /* 0x000000b500b57308 */ /* 0x000fe20000000800 */
[----:B------:R-:W-:Y:S01]  /*feb0*/  FADD R179, R179, -R161 ;  /* 0x800000a1b3b37221 */ /* 0x000fe20000000000 */
[----:B------:R-:W-:-:S06]  /*fec0*/  FMUL R170, R170, 1.4426950216293334961 ;  /* 0x3fb8aa3baaaa7820 */ /* 0x000fcc0000400000 */
[----:B------:R-:W-:Y:S01]  /*fed0*/  MUFU.EX2 R193, R193 ;  /* 0x000000c100c17308 */ /* 0x000fe20000000800 */
[----:B------:R-:W-:-:S07]  /*fee0*/  FMUL R179, R179, 1.4426950216293334961 ;  /* 0x3fb8aa3bb3b37820 */ /* 0x000fce0000400000 */
[----:B------:R-:W-:Y:S08]  /*fef0*/  MUFU.EX2 R152, R152 ;  /* 0x0000009800987308 */ /* 0x000ff00000000800 */
[----:B------:R-:W-:Y:S08]  /*ff00*/  MUFU.EX2 R153, R153 ;  /* 0x0000009900997308 */ /* 0x000ff00000000800 */
[----:B------:R-:W-:Y:S08]  /*ff10*/  MUFU.EX2 R170, R170 ;  /* 0x000000aa00aa7308 */ /* 0x000ff00000000800 */
[----:B------:R-:W-:Y:S08]  /*ff20*/  MUFU.EX2 R171, R171 ;  /* 0x000000ab00ab7308 */ /* 0x000ff00000000800 */
[----:B------:R-:W1:Y:S01]  /*ff30*/  MUFU.EX2 R174, R174 ;  /* 0x000000ae00ae7308 */ /* 0x000e620000000800 */
[----:B0-----:R-:W-:Y:S01]  /*ff40*/  LOP3.LUT R247, R247, 0x7f, RZ, 0xc0, !PT ;  /* 0x0000007ff7f77812 */ /* 0x001fe200078ec0ff */
[----:B------:R-:W-:Y:S06]  /*ff50*/  BAR.SYNC.DEFER_BLOCKING 0x0 ;  /* 0x0000000000007b1d */ /* 0x000fec0000010000 */
[----:B------:R-:W-:Y:S08]  /*ff60*/  MUFU.EX2 R175, R175 ;  /* 0x000000af00af7308 */ /* 0x000ff00000000800 */
[----:B------:R-:W-:Y:S01]  /*ff70*/  MUFU.EX2 R179, R179 ;  /* 0x000000b300b37308 */ /* 0x000fe20000000800 */
[----:B------:R-:W-:Y:S04]  /*ff80*/  STS.U8 [R247+UR46+0x4000], R246 ;  /* 0x004000f6f7007988 */ /* 0x000fe8000800002e */
[----:B------:R1:W-:Y:S04]  /*ff90*/  STS.U8 [R247+UR46+0x4200], R252 ;  /* 0x004200fcf7007988 */ /* 0x0003e8000800002e */
[----:B------:R0:W-:Y:S04]  /*ffa0*/  STS.U8 [R247+UR46+0x4400], R251 ;  /* 0x004400fbf7007988 */ /* 0x0001e8000800002e */
[----:B------:R3:W-:Y:S01]  /*ffb0*/  STS.U8 [R247+UR46+0x4600], R250 ;  /* 0x004600faf7007988 */ /* 0x0007e2000800002e */
[----:B-1----:R-:W-:-:S02]  /*ffc0*/  F2FP.SATFINITE.E4M3.F32.PACK_AB_MERGE_C R252, R174, R171, RZ ;  /* 0x000000abaefc723e */ /* 0x002fc400048070ff */
[----:B0-----:R-:W-:Y:S01]  /*ffd0*/  F2FP.SATFINITE.E4M3.F32.PACK_AB_MERGE_C R251, R170, R153, RZ ;  /* 0x00000099aafb723e */ /* 0x001fe200048070ff */
[----:B------:R0:W-:Y:S04]  /*ffe0*/  STS.U8 [R247+UR46+0x4800], R243 ;  /* 0x004800f3f7007988 */ /* 0x0001e8000800002e */
[----:B------:R1:W-:Y:S01]  /*fff0*/  STS.U8 [R247+UR46+0x4a00], R7 ;  /* 0x004a0007f7007988 */ /* 0x0003e2000800002e */
[----:B--2---:R-:W-:-:S05]  /*10000*/  FMNMX R178, R178, R5, !PT ;  /* 0x00000005b2b27209 */ /* 0x004fca0007800000 */
[--C-:B------:R-:W-:Y:S01]  /*10010*/  FADD R156, R156, -R178.reuse ;  /* 0x800000b29c9c7221 */ /* 0x100fe20000000000 */
[----:B------:R-:W-:-:S03]  /*10020*/  FADD R205, R205, -R178 ;  /* 0x800000b2cdcd7221 */ /* 0x000fc60000000000 */
[----:B------:R-:W-:Y:S01]  /*10030*/  FMUL R156, R156, 1.4426950216293334961 ;  /* 0x3fb8aa3b9c9c7820 */ /* 0x000fe20000400000 */
[----:B------:R-:W-:Y:S01]  /*10040*/  FMUL R203, R205, 1.4426950216293334961 ;  /* 0x3fb8aa3bcdcb7820 */ /* 0x000fe20000400000 */
[--C-:B------:R-:W-:Y:S02]  /*10050*/  FADD R157, R157, -R178.reuse ;  /* 0x800000b29d9d7221 */ /* 0x100fe40000000000 */
[----:B------:R2:W-:Y:S02]  /*10060*/  MUFU.EX2 R205, R156 ;  /* 0x0000009c00cd7308 */ /* 0x0005e40000000800 */
[----:B------:R-:W-:Y:S01]  /*10070*/  FMUL R157, R157, 1.4426950216293334961 ;  /* 0x3fb8aa3b9d9d7820 */ /* 0x000fe20000400000 */
[----:B--2---:R-:W-:-:S05]  /*10080*/  FADD R156, R199, -R178 ;  /* 0x800000b2c79c7221 */ /* 0x004fca0000000000 */
[----:B------:R2:W0:Y:S01]  /*10090*/  MUFU.EX2 R207, R157 ;  /* 0x0000009d00cf7308 */ /* 0x0004220000000800 */
[----:B------:R-:W-:Y:S01]  /*100a0*/  FMUL R156, R156, 1.4426950216293334961 ;  /* 0x3fb8aa3b9c9c7820 */ /* 0x000fe20000400000 */
[----:B--2---:R-:W-:-:S06]  /*100b0*/  FADD R157, R166, -R178 ;  /* 0x800000b2a69d7221 */ /* 0x004fcc0000000000 */
[----:B------:R2:W-:Y:S01]  /*100c0*/  MUFU.EX2 R166, R156 ;  /* 0x0000009c00a67308 */ /* 0x0005e20000000800 */
[----:B------:R-:W-:Y:S01]  /*100d0*/  FMUL R157, R157, 1.4426950216293334961 ;  /* 0x3fb8aa3b9d9d7820 */ /* 0x000fe20000400000 */
[--C-:B------:R-:W-:Y:S01]  /*100e0*/  FADD R158, R182, -R178.reuse ;  /* 0x800000b2b69e7221 */ /* 0x100fe20000000000 */
[----:B--2---:R-:W-:-:S05]  /*100f0*/  FADD R156, R191, -R178 ;  /* 0x800000b2bf9c7221 */ /* 0x004fca0000000000 */
[----:B------:R2:W-:Y:S01]  /*10100*/  MUFU.EX2 R191, R157 ;  /* 0x0000009d00bf7308 */ /* 0x0005e20000000800 */
[----:B------:R-:W-:Y:S01]  /*10110*/  FMUL R156, R156, 1.4426950216293334961 ;  /* 0x3fb8aa3b9c9c7820 */ /* 0x000fe20000400000 */
[----:B------:R-:W-:Y:S01]  /*10120*/  FMUL R158, R158, 1.4426950216293334961 ;  /* 0x3fb8aa3b9e9e7820 */ /* 0x000fe20000400000 */
[----:B--2---:R-:W-:-:S05]  /*10130*/  FADD R157, R168, -R178 ;  /* 0x800000b2a89d7221 */ /* 0x004fca0000000000 */
[----:B------:R2:W-:Y:S01]  /*10140*/  MUFU.EX2 R168, R156 ;  /* 0x0000009c00a87308 */ /* 0x0005e20000000800 */
[----:B------:R-:W-:Y:S01]  /*10150*/  FMUL R157, R157, 1.4426950216293334961 ;  /* 0x3fb8aa3b9d9d7820 */ /* 0x000fe20000400000 */
[----:B--2---:R-:W-:-:S06]  /*10160*/  FADD R156, R169, -R178 ;  /* 0x800000b2a99c7221 */ /* 0x004fcc0000000000 */
[----:B------:R-:W-:Y:S01]  /*10170*/  MUFU.EX2 R182, R201 ;  /* 0x000000c900b67308 */ /* 0x000fe20000000800 */
[----:B------:R-:W-:Y:S01]  /*10180*/  FMUL R156, R156, 1.4426950216293334961 ;  /* 0x3fb8aa3b9c9c7820 */ /* 0x000fe20000400000 */
[----:B------:R-:W-:-:S06]  /*10190*/  FADD R159, R159, -R178 ;  /* 0x800000b29f9f7221 */ /* 0x000fcc0000000000 */
[----:B------:R-:W-:Y:S01]  /*101a0*/  MUFU.EX2 R201, R158 ;  /* 0x0000009e00c97308 */ /* 0x000fe20000000800 */
[----:B------:R-:W-:-:S07]  /*101b0*/  FMUL R159, R159, 1.4426950216293334961 ;  /* 0x3fb8aa3b9f9f7820 */ /* 0x000fce0000400000 */
[----:B------:R-:W2:Y:S08]  /*101c0*/  MUFU.EX2 R203, R203 ;  /* 0x000000cb00cb7308 */ /* 0x000eb00000000800 */
[----:B------:R1:W-:Y:S01]  /*101d0*/  MUFU.EX2 R169, R157 ;  /* 0x0000009d00a97308 */ /* 0x0003e20000000800 */
[--C-:B------:R-:W-:Y:S01]  /*101e0*/  FADD R209, R180, -R178.reuse ;  /* 0x800000b2b4d17221 */ /* 0x100fe20000000000 */
[----:B-1----:R-:W-:-:S06]  /*101f0*/  FADD R157, R154, -R178 ;  /* 0x800000b29a9d7221 */ /* 0x002fcc0000000000 */
[----:B------:R1:W-:Y:S01]  /*10200*/  MUFU.EX2 R154, R156 ;  /* 0x0000009c009a7308 */ /* 0x0003e20000000800 */
[----:B------:R-:W-:Y:S01]  /*10210*/  FMUL R157, R157, 1.4426950216293334961 ;  /* 0x3fb8aa3b9d9d7820 */ /* 0x000fe20000400000 */
[----:B-1----:R-:W-:-:S06]  /*10220*/  FADD R156, R163, -R178 ;  /* 0x800000b2a39c7221 */ /* 0x002fcc0000000000 */
[----:B------:R1:W3:Y:S01]  /*10230*/  MUFU.EX2 R199, R159 ;  /* 0x0000009f00c77308 */ /* 0x0002e20000000800 */
[----:B------:R-:W-:Y:S01]  /*10240*/  FMUL R156, R156, 1.4426950216293334961 ;  /* 0x3fb8aa3b9c9c7820 */ /* 0x000fe20000400000 */
[----:B------:R-:W-:Y:S01]  /*10250*/  FADD R245, R176, -R178 ;  /* 0x800000b2b0f57221 */ /* 0x000fe20000000000 */
[----:B------:R-:W-:-:S05]  /*10260*/  F2FP.SATFINITE.E4M3.F32.PACK_AB_MERGE_C R158, R181, R177, RZ ;  /* 0x000000b1b59e723e */ /* 0x000fca00048070ff */
[----:B------:R4:W-:Y:S01]  /*10270*/  MUFU.EX2 R163, R157 ;  /* 0x0000009d00a37308 */ /* 0x0009e20000000800 */
[--C-:B-1----:R-:W-:Y:S01]  /*10280*/  FADD R159, R173, -R178.reuse ;  /* 0x800000b2ad9f7221 */ /* 0x102fe20000000000 */
[----:B------:R-:W-:Y:S01]  /*10290*/  FMUL R209, R209, 1.4426950216293334961 ;  /* 0x3fb8aa3bd1d17820 */ /* 0x000fe20000400000 */
[----:B------:R-:W-:Y:S01]  /*102a0*/  FMUL R245, R245, 1.4426950216293334961 ;  /* 0x3fb8aa3bf5f57820 */ /* 0x000fe20000400000 */
[----:B----4-:R-:W-:-:S04]  /*102b0*/  FADD R157, R165, -R178 ;  /* 0x800000b2a59d7221 */ /* 0x010fc80000000000 */
[----:B------:R1:W4:Y:S01]  /*102c0*/  MUFU.EX2 R165, R156 ;  /* 0x0000009c00a57308 */ /* 0x0003220000000800 */
[----:B------:R-:W-:Y:S01]  /*102d0*/  FMUL R159, R159, 1.4426950216293334961 ;  /* 0x3fb8aa3b9f9f7820 */ /* 0x000fe20000400000 */
[----:B------:R-:W-:Y:S01]  /*102e0*/  FMUL R157, R157, 1.4426950216293334961 ;  /* 0x3fb8aa3b9d9d7820 */ /* 0x000fe20000400000 */
[----:B0-----:R-:W-:Y:S02]  /*102f0*/  F2FP.SATFINITE.E4M3.F32.PACK_AB_MERGE_C R158, R207, R205, R158 ;  /* 0x000000cdcf9e723e */ /* 0x001fe4000480709e */
[----:B-1----:R-:W-:-:S03]  /*10300*/  F2FP.SATFINITE.E4M3.F32.PACK_AB_MERGE_C R156, R172, R155, RZ ;  /* 0x0000009bac9c723e */ /* 0x002fc600048070ff */
[----:B------:R0:W-:Y:S01]  /*10310*/  MUFU.EX2 R173, R157 ;  /* 0x0000009d00ad7308 */ /* 0x0001e20000000800 */
[----:B--2---:R-:W-:-:S07]  /*10320*/  F2FP.SATFINITE.E4M3.F32.PACK_AB_MERGE_C R156, R203, R201, R156 ;  /* 0x000000c9cb9c723e */ /* 0x004fce000480709c */
[----:B------:R1:W2:Y:S01]  /*10330*/  MUFU.EX2 R176, R159 ;  /* 0x0000009f00b07308 */ /* 0x0002a20000000800 */
[----:B0-----:R-:W-:Y:S02]  /*10340*/  SEL R157, R156, R158, !P6 ;  /* 0x0000009e9c9d7207 */ /* 0x001fe40007000000 */
[----:B------:R-:W-:Y:S02]  /*10350*/  SEL R156, R158, R156, !P6 ;  /* 0x0000009c9e9c7207 */ /* 0x000fe40007000000 */
[----:B------:R-:W-:-:S03]  /*10360*/  F2FP.SATFINITE.E4M3.F32.PACK_AB_MERGE_C R158, R152, R167, RZ ;  /* 0x000000a7989e723e */ /* 0x000fc600048070ff */
[----:B------:R0:W-:Y:S01]  /*10370*/  MUFU.EX2 R180, R245 ;  /* 0x000000f500b47308 */ /* 0x0001e20000000800 */
[----:B-1----:R-:W-:-:S07]  /*10380*/  F2FP.SATFINITE.E4M3.F32.PACK_AB_MERGE_C R159, R195, R193, RZ ;  /* 0x000000c1c39f723e */ /* 0x002fce00048070ff */
[----:B------:R-:W1:Y:S01]  /*10390*/  MUFU.EX2 R209, R209 ;  /* 0x000000d100d17308 */ /* 0x000e620000000800 */
[----:B---3--:R-:W-:Y:S02]  /*103a0*/  F2FP.SATFINITE.E4M3.F32.PACK_AB_MERGE_C R159, R166, R199, R159 ;  /* 0x000000c7a69f723e */ /* 0x008fe4000480709f */
[----:B------:R-:W-:Y:S02]  /*103b0*/  F2FP.SATFINITE.E4M3.F32.PACK_AB_MERGE_C R158, R168, R191, R158 ;  /* 0x000000bfa89e723e */ /* 0x000fe4000480709e */
[----:B------:R-:W-:Y:S02]  /*103c0*/  F2FP.SATFINITE.E4M3.F32.PACK_AB_MERGE_C R250, R182, R183, RZ ;  /* 0x000000b7b6fa723e */ /* 0x000fe400048070ff */
[----:B0-----:R-:W-:Y:S02]  /*103d0*/  SEL R245, R159, R158, !P6 ;  /* 0x0000009e9ff57207 */ /* 0x001fe40007000000 */
[----:B------:R-:W-:Y:S02]  /*103e0*/  SEL R159, R158, R159, !P6 ;  /* 0x0000009f9e9f7207 */ /* 0x000fe40007000000 */
[----:B------:R-:W-:-:S02]  /*103f0*/  F2FP.SATFINITE.E4M3.F32.PACK_AB_MERGE_C R158, R179, R175, RZ ;  /* 0x000000afb39e723e */ /* 0x000fc400048070ff */
[----:B------:R-:W-:Y:S02]  /*10400*/  F2FP.SATFINITE.E4M3.F32.PACK_AB_MERGE_C R251, R154, R169, R251 ;  /* 0x000000a99afb723e */ /* 0x000fe400048070fb */
[----:B----4-:R-:W-:Y:S02]  /*10410*/  F2FP.SATFINITE.E4M3.F32.PACK_AB_MERGE_C R252, R165, R163, R252 ;  /* 0x000000a3a5fc723e */ /* 0x010fe400048070fc */
[----:B--2---:R-:W-:Y:S02]  /*10420*/  F2FP.SATFINITE.E4M3.F32.PACK_AB_MERGE_C R158, R176, R173, R158 ;  /* 0x000000adb09e723e */ /* 0x004fe4000480709e */
[----:B-1----:R-:W-:Y:S02]  /*10430*/  F2FP.SATFINITE.E4M3.F32.PACK_AB_MERGE_C R250, R209, R180, R250 ;  /* 0x000000b4d1fa723e */ /* 0x002fe400048070fa */
[----:B------:R-:W-:Y:S02]  /*10440*/  SEL R246, R251, R252, !P6 ;  /* 0x000000fcfbf67207 */ /* 0x000fe40007000000 */
[----:B------:R-:W-:-:S02]  /*10450*/  SEL R251, R252, R251, !P6 ;  /* 0x000000fbfcfb7207 */ /* 0x000fc40007000000 */
[----:B------:R-:W-:Y:S02]  /*10460*/  SEL R252, R158, R250, !P6 ;  /* 0x000000fa9efc7207 */ /* 0x000fe40007000000 */
[----:B------:R-:W-:Y:S02]  /*10470*/  SEL R158, R250, R158, !P6 ;  /* 0x0000009efa9e7207 */ /* 0x000fe40007000000 */
[----:B------:R-:W2:Y:S04]  /*10480*/  LDL.LU R250, [R1+0x10] ;  /* 0x0000100001fa7983 */ /* 0x000ea80000300800 */
[----:B------:R-:W3:Y:S04]  /*10490*/  LDL.LU R243, [R1+0x92c] ;  /* 0x00092c0001f37983 */ /* 0x000ee80000300800 */
[----:B------:R-:W4:Y:S04]  /*104a0*/  LDL.LU R7, [R1+0x928] ;  /* 0x0009280001077983 */ /* 0x000f280000300800 */
[----:B------:R0:W-:Y:S04]  /*104b0*/  STS.U8 [R247+UR46+0x4c00], R2 ;  /* 0x004c0002f7007988 */ /* 0x0001e8000800002e */
[----:B------:R1:W-:Y:S04]  /*104c0*/  STS.U8 [R247+UR46+0x4e00], R249 ;  /* 0x004e00f9f7007988 */ /* 0x0003e8000800002e */
[----:B------:R1:W-:Y:S04]  /*104d0*/  STS.U8 [R247+UR46+0x5000], R244 ;  /* 0x005000f4f7007988 */ /* 0x0003e8000800002e */
[----:B0-----:R-:W3:Y:S04]  /*104e0*/  LDL.LU R2, [R1+0x924] ;  /* 0x0009240001027983 */ /* 0x001ee80000300800 */
[----:B-1----:R-:W4:Y:S04]  /*104f0*/  LDL.LU R249, [R1+0x920] ;  /* 0x0009200001f97983 */ /* 0x002f280000300800 */
[----:B------:R-:W4:Y:S04]  /*10500*/  LDL.LU R244, [R1+0x91c] ;  /* 0x00091c0001f47983 */ /* 0x000f280000300800 */
[----:B------:R0:W-:Y:S04]  /*10510*/  STS.U8 [R247+UR46+0x5200], R0 ;  /* 0x00520000f7007988 */ /* 0x0001e8000800002e */
[----:B------:R1:W-:Y:S04]  /*10520*/  STS.U8 [R247+UR46+0x5400], R6 ;  /* 0x00540006f7007988 */ /* 0x0003e8000800002e */
[----:B0-----:R-:W4:Y:S04]  /*10530*/  LDL.LU R0, [R1+0x918] ;  /* 0x0009180001007983 */ /* 0x001f280000300800 */
[----:B-1----:R-:W3:Y:S04]  /*10540*/  LDL.LU R6, [R1+0x914] ;  /* 0x0009140001067983 */ /* 0x002ee80000300800 */
[----:B------:R0:W-:Y:S04]  /*10550*/  STS.U8 [R247+UR46+0x5600], R4 ;  /* 0x00560004f7007988 */ /* 0x0001e8000800002e */
[----:B0-----:R-:W4:Y:S04]  /*10560*/  LDL.LU R4, [R1+0x910] ;  /* 0x0009100001047983 */ /* 0x001f280000300800 */
[----:B--2---:R0:W-:Y:S04]  /*10570*/  STS.U8 [R247+UR46+0x5800], R250 ;  /* 0x005800faf7007988 */ /* 0x0041e8000800002e */
[----:B0-----:R-:W2:Y:S04]  /*10580*/  LDL.LU R250, [R1+0x1c] ;  /* 0x00001c0001fa7983 */ /* 0x001ea80000300800 */
[----:B---3--:R0:W-:Y:S04]  /*10590*/  STS.U8 [R247+UR46+0x5a00], R6 ;  /* 0x005a0006f7007988 */ /* 0x0081e8000800002e */
[----:B------:R1:W-:Y:S04]  /*105a0*/  STS.U8 [R247+UR46+0x5c00], R2 ;  /* 0x005c0002f7007988 */ /* 0x0003e8000800002e */
[----:B------:R3:W-:Y:S04]  /*105b0*/  STS.U8 [R247+UR46+0x5e00], R241 ;  /* 0x005e00f1f7007988 */ /* 0x0007e8000800002e */
[----:B0-----:R-:W2:Y:S04]  /*105c0*/  LDL.LU R6, [R1+0x90c] ;  /* 0x00090c0001067983 */ /* 0x001ea80000300800 */
[----:B-1----:R-:W2:Y:S04]  /*105d0*/  LDL.LU R2, [R1+0x908] ;  /* 0x0009080001027983 */ /* 0x002ea80000300800 */
[----:B------:R0:W-:Y:S04]  /*105e0*/  STS.U8 [R247+UR46+0x6000], R233 ;  /* 0x006000e9f7007988 */ /* 0x0001e8000800002e */
[----:B---3--:R-:W3:Y:S04]  /*105f0*/  LDL.LU R241, [R1+0x28] ;  /* 0x0000280001f17983 */ /* 0x008ee80000300800 */
[----:B------:R1:W-:Y:S04]  /*10600*/  STS.U8 [R247+UR46+0x6200], R225 ;  /* 0x006200e1f7007988 */ /* 0x0003e8000800002e */
[----:B0-----:R-:W3:Y:S04]  /*10610*/  LDL.LU R233, [R1+0x38] ;  /* 0x0000380001e97983 */ /* 0x001ee80000300800 */
[----:B------:R0:W-:Y:S04]  /*10620*/  STS.U8 [R247+UR46+0x6400], R8 ;  /* 0x00640008f7007988 */ /* 0x0001e8000800002e */
[----:B-1----:R-:W3:Y:S04]  /*10630*/  LDL.LU R225, [R1+0x48] ;  /* 0x0000480001e17983 */ /* 0x002ee80000300800 */
[----:B------:R1:W-:Y:S04]  /*10640*/  STS.U8 [R247+UR46+0x6600], R12 ;  /* 0x0066000cf7007988 */ /* 0x0003e8000800002e */
[----:B0-----:R-:W3:Y:S04]  /*10650*/  LDL.LU R8, [R1+0x60] ;  /* 0x0000600001087983 */ /* 0x001ee80000300800 */
[----:B------:R0:W-:Y:S04]  /*10660*/  STS.U8 [R247+UR46+0x6800], R16 ;  /* 0x00680010f7007988 */ /* 0x0001e8000800002e */
[----:B-1----:R-:W3:Y:S04]  /*10670*/  LDL.LU R12, [R1+0x70] ;  /* 0x00007000010c7983 */ /* 0x002ee80000300800 */
[----:B------:R1:W-:Y:S04]  /*10680*/  STS.U8 [R247+UR46+0x6a00], R20 ;  /* 0x006a0014f7007988 */ /* 0x0003e8000800002e */
[----:B0-----:R-:W3:Y:S04]  /*10690*/  LDL.LU R16, [R1+0x80] ;  /* 0x0000800001107983 */ /* 0x001ee80000300800 */
[----:B------:R-:W-:Y:S04]  /*106a0*/  STS.U8 [R247+UR46+0x6c00], R184 ;  /* 0x006c00b8f7007988 */ /* 0x000fe8000800002e */
[----:B-1----:R-:W3:Y:S04]  /*106b0*/  LDL.LU R20, [R1+0x90] ;  /* 0x0000900001147983 */ /* 0x002ee80000300800 */
[----:B------:R0:W-:Y:S04]  /*106c0*/  STS.U8 [R247+UR46+0x6e00], R188 ;  /* 0x006e00bcf7007988 */ /* 0x0001e8000800002e */
[----:B------:R1:W-:Y:S04]  /*106d0*/  STS.U8 [R247+UR46+0x7000], R212 ;  /* 0x007000d4f7007988 */ /* 0x0003e8000800002e */
[----:B------:R4:W-:Y:S04]  /*106e0*/  STS.U8 [R247+UR46+0x7200], R216 ;  /* 0x007200d8f7007988 */ /* 0x0009e8000800002e */
[----:B0-----:R-:W3:Y:S04]  /*106f0*/  LDL.LU R188, [R1+0xa0] ;  /* 0x0000a00001bc7983 */ /* 0x001ee80000300800 */
[----:B-1----:R-:W3:Y:S04]  /*10700*/  LDL.LU R212, [R1+0xac] ;  /* 0x0000ac0001d47983 */ /* 0x002ee80000300800 */
[----:B----4-:R-:W4:Y:S04]  /*10710*/  LDL.LU R216, [R1+0xbc] ;  /* 0x0000bc0001d87983 */ /* 0x010f280000300800 */
[----:B------:R0:W-:Y:S04]  /*10720*/  STS.U8 [R247+UR46+0x7400], R222 ;  /* 0x007400def7007988 */ /* 0x0001e8000800002e */
[----:B------:R1:W-:Y:S04]  /*10730*/  STS.U8 [R247+UR46+0x7600], R230 ;  /* 0x007600e6f7007988 */ /* 0x0003e8000800002e */
[----:B0-----:R-:W4:Y:S01]  /*10740*/  LDL.LU R222, [R1+0xc8] ;  /* 0x0000c80001de7983 */ /* 0x001f220000300800 */
[----:B-1----:R-:W0:Y:S01]  /*10750*/  S2R R247, SR_TID.X ;  /* 0x0000000000f77919 */ /* 0x002e220000002100 */
[----:B------:R-:W1:Y:S01]  /*10760*/  S2R R230, SR_TID.X ;  /* 0x0000000000e67919 */ /* 0x000e620000002100 */
[----:B0-----:R-:W-:-:S02]  /*10770*/  LOP3.LUT R247, R247, 0x7f, RZ, 0xc0, !PT ;  /* 0x0000007ff7f77812 */ /* 0x001fc400078ec0ff */
[----:B-1----:R-:W-:Y:S02]  /*10780*/  LOP3.LUT R230, R230, 0x7f, RZ, 0xc0, !PT ;  /* 0x0000007fe6e67812 */ /* 0x002fe400078ec0ff */
[----:B------:R-:W-:-:S03]  /*10790*/  LOP3.LUT R247, R247, 0x10, RZ, 0x3c, !PT ;  /* 0x00000010f7f77812 */ /* 0x000fc600078e3cff */
[----:B------:R-:W-:Y:S04]  /*107a0*/  STS.U8 [R230+UR46+0x7800], R236 ;  /* 0x007800ece6007988 */ /* 0x000fe8000800002e */
[----:B------:R-:W-:Y:S04]  /*107b0*/  STS.U8 [R230+UR46+0x7a00], R200 ;  /* 0x007a00c8e6007988 */ /* 0x000fe8000800002e */
[----:B------:R-:W-:Y:S04]  /*107c0*/  STS.U8 [R230+UR46+0x7c00], R208 ;  /* 0x007c00d0e6007988 */ /* 0x000fe8000800002e */
[----:B------:R-:W-:Y:S04]  /*107d0*/  STS.U8 [R230+UR46+0x7e00], R194 ;  /* 0x007e00c2e6007988 */ /* 0x000fe8000800002e */
[----:B------:R-:W-:Y:S04]  /*107e0*/  STS.U8 [R247+UR46+0x5a80], R0 ;  /* 0x005a8000f7007988 */ /* 0x000fe8000800002e */
[----:B--2---:R-:W-:Y:S04]  /*107f0*/  STS.U8 [R247+UR46+0x5680], R250 ;  /* 0x005680faf7007988 */ /* 0x004fe8000800002e */
[----:B------:R-:W-:Y:S04]  /*10800*/  STS.U8 [R247+UR46+0x5880], R2 ;  /* 0x00588002f7007988 */ /* 0x000fe8000800002e */
[----:B---3--:R-:W-:Y:S04]  /*10810*/  STS.U8 [R247+UR46+0x5480], R241 ;  /* 0x005480f1f7007988 */ /* 0x008fe8000800002e */
[----:B------:R-:W-:Y:S04]  /*10820*/  STS.U8 [R247+UR46+0x5280], R233 ;  /* 0x005280e9f7007988 */ /* 0x000fe8000800002e */
[----:B------:R-:W-:Y:S04]  /*10830*/  STS.U8 [R247+UR46+0x5080], R225 ;  /* 0x005080e1f7007988 */ /* 0x000fe8000800002e */
[----:B------:R-:W-:Y:S04]  /*10840*/  STS.U8 [R247+UR46+0x4e80], R8 ;  /* 0x004e8008f7007988 */ /* 0x000fe8000800002e */
[----:B------:R-:W-:Y:S04]  /*10850*/  STS.U8 [R247+UR46+0x4c80], R12 ;  /* 0x004c800cf7007988 */ /* 0x000fe8000800002e */
[----:B------:R-:W-:Y:S04]  /*10860*/  STS.U8 [R247+UR46+0x4a80], R16 ;  /* 0x004a8010f7007988 */ /* 0x000fe8000800002e */
[----:B------:R-:W-:Y:S04]  /*10870*/  STS.U8 [R247+UR46+0x4880], R20 ;  /* 0x00488014f7007988 */ /* 0x000fe8000800002e */
[----:B------:R-:W-:Y:S04]  /*10880*/  STS.U8 [R247+UR46+0x4680], R188 ;  /* 0x004680bcf7007988 */ /* 0x000fe8000800002e */
[----:B----4-:R0:W-:Y:S04]  /*10890*/  STS.U8 [R247+UR46+0x4280], R216 ;  /* 0x004280d8f7007988 */ /* 0x0101e8000800002e */
[----:B0-----:R-:W2:Y:S04]  /*108a0*/  LDL.LU R216, [R1+0xc4] ;  /* 0x0000c40001d87983 */ /* 0x001ea80000300800 */
[----:B------:R-:W3:Y:S04]  /*108b0*/  LDL.LU R188, [R1+0xb8] ;  /* 0x0000b80001bc7983 */ /* 0x000ee80000300800 */
[----:B------:R-:W4:Y:S04]  /*108c0*/  LDL.LU R20, [R1+0xa8] ;  /* 0x0000a80001147983 */ /* 0x000f280000300800 */
[----:B------:R-:W2:Y:S04]  /*108d0*/  LDL.LU R16, [R1+0x9c] ;  /* 0x00009c0001107983 */ /* 0x000ea80000300800 */
        /* <DEDUP_REMOVED lines=8> */
[----:B------:R0:W-:Y:S02]  /*10960*/  STS.U8 [R247+UR46+0x5c80], R7 ;  /* 0x005c8007f7007988 */ /* 0x0001e4000800002e */
[----:B0-----:R-:W0:Y:S02]  /*10970*/  S2R R7, SR_TID.X ;  /* 0x0000000000077919 */ /* 0x001e240000002100 */
[----:B------:R-:W-:Y:S04]  /*10980*/  STS.U8 [R247+UR46+0x4080], R222 ;  /* 0x004080def7007988 */ /* 0x000fe8000800002e */
[----:B------:R1:W-:Y:S04]  /*10990*/  STS.U8 [R247+UR46+0x4480], R212 ;  /* 0x004480d4f7007988 */ /* 0x0003e8000800002e */
[----:B------:R-:W-:Y:S04]  /*109a0*/  STS.U8 [R247+UR46+0x5e80], R240 ;  /* 0x005e80f0f7007988 */ /* 0x000fe8000800002e */
[----:B------:R-:W-:Y:S04]  /*109b0*/  STS.U8 [R247+UR46+0x6080], R231 ;  /* 0x006080e7f7007988 */ /* 0x000fe8000800002e */
[----:B------:R-:W-:Y:S04]  /*109c0*/  STS.U8 [R247+UR46+0x6280], R223 ;  /* 0x006280dff7007988 */ /* 0x000fe8000800002e */
[----:B------:R-:W-:Y:S04]  /*109d0*/  STS.U8 [R247+UR46+0x6480], R9 ;  /* 0x00648009f7007988 */ /* 0x000fe8000800002e */
[----:B------:R-:W-:Y:S01]  /*109e0*/  STS.U8 [R247+UR46+0x6680], R13 ;  /* 0x0066800df7007988 */ /* 0x000fe2000800002e */
[----:B0-----:R-:W-:-:S03]  /*109f0*/  LOP3.LUT R7, R7, 0x7f, RZ, 0xc0, !PT ;  /* 0x0000007f07077812 */ /* 0x001fc600078ec0ff */
[----:B------:R-:W-:Y:S01]  /*10a00*/  STS.U8 [R247+UR46+0x6880], R17 ;  /* 0x00688011f7007988 */ /* 0x000fe2000800002e */
[----:B------:R-:W-:-:S03]  /*10a10*/  LOP3.LUT R7, R7, 0x20, RZ, 0x3c, !PT ;  /* 0x0000002007077812 */ /* 0x000fc600078e3cff */
        /* <DEDUP_REMOVED lines=11> */
[----:B-1----:R-:W2:Y:S04]  /*10ad0*/  LDL.LU R212, [R1+0x24] ;  /* 0x0000240001d47983 */ /* 0x002ea80000300800 */
[----:B------:R-:W-:Y:S04]  /*10ae0*/  STS.U8 [R7+UR46+0x5900], R6 ;  /* 0x0059000607007988 */ /* 0x000fe8000800002e */
[----:B---3--:R0:W-:Y:S04]  /*10af0*/  STS.U8 [R7+UR46+0x4300], R188 ;  /* 0x004300bc07007988 */ /* 0x0081e8000800002e */
[----:B----4-:R1:W-:Y:S04]  /*10b00*/  STS.U8 [R7+UR46+0x4500], R20 ;  /* 0x0045001407007988 */ /* 0x0103e8000800002e */
[----:B--2---:R2:W-:Y:S04]  /*10b10*/  STS.U8 [R7+UR46+0x4700], R16 ;  /* 0x0047001007007988 */ /* 0x0045e8000800002e */
[----:B0-----:R-:W3:Y:S04]  /*10b20*/  LDL.LU R188, [R1+0xc0] ;  /* 0x0000c00001bc7983 */ /* 0x001ee80000300800 */
[----:B-1----:R-:W4:Y:S04]  /*10b30*/  LDL.LU R20, [R1+0xb0] ;  /* 0x0000b00001147983 */ /* 0x002f280000300800 */
[----:B------:R0:W-:Y:S04]  /*10b40*/  STS.U8 [R7+UR46+0x4900], R12 ;  /* 0x0049000c07007988 */ /* 0x0001e8000800002e */
[----:B--2---:R-:W2:Y:S04]  /*10b50*/  LDL.LU R16, [R1+0xa4] ;  /* 0x0000a40001107983 */ /* 0x004ea80000300800 */
[----:B------:R1:W-:Y:S04]  /*10b60*/  STS.U8 [R7+UR46+0x4b00], R8 ;  /* 0x004b000807007988 */ /* 0x0003e8000800002e */
[----:B0-----:R-:W2:Y:S04]  /*10b70*/  LDL.LU R12, [R1+0x98] ;  /* 0x00009800010c7983 */ /* 0x001ea80000300800 */
[----:B------:R0:W-:Y:S04]  /*10b80*/  STS.U8 [R7+UR46+0x4d00], R225 ;  /* 0x004d00e107007988 */ /* 0x0001e8000800002e */
[----:B-1----:R-:W2:Y:S04]  /*10b90*/  LDL.LU R8, [R1+0x88] ;  /* 0x0000880001087983 */ /* 0x002ea80000300800 */
        /* <DEDUP_REMOVED lines=8> */
[----:B0-----:R-:W3:Y:S04]  /*10c20*/  LDL.LU R0, [R1+0x8fc] ;  /* 0x0008fc0001007983 */ /* 0x001ee80000300800 */
[----:B------:R-:W4:Y:S04]  /*10c30*/  LDL.LU R6, [R1+0x8f8] ;  /* 0x0008f80001067983 */ /* 0x000f280000300800 */
[----:B------:R0:W-:Y:S02]  /*10c40*/  STS.U8 [R7+UR46+0x5b00], R244 ;  /* 0x005b00f407007988 */ /* 0x0001e4000800002e */
[----:B0-----:R-:W0:Y:S02]  /*10c50*/  S2R R244, SR_TID.X ;  /* 0x0000000000f47919 */ /* 0x001e240000002100 */
[----:B------:R-:W-:Y:S04]  /*10c60*/  STS.U8 [R7+UR46+0x4100], R216 ;  /* 0x004100d807007988 */ /* 0x000fe8000800002e */
[----:B------:R-:W-:Y:S04]  /*10c70*/  STS.U8 [R7+UR46+0x5d00], R243 ;  /* 0x005d00f307007988 */ /* 0x000fe8000800002e */
[----:B------:R-:W-:Y:S04]  /*10c80*/  STS.U8 [R7+UR46+0x5f00], R239 ;  /* 0x005f00ef07007988 */ /* 0x000fe8000800002e */
[----:B------:R-:W-:Y:S04]  /*10c90*/  STS.U8 [R7+UR46+0x6100], R229 ;  /* 0x006100e507007988 */ /* 0x000fe8000800002e */
[----:B------:R-:W-:Y:S04]  /*10ca0*/  STS.U8 [R7+UR46+0x6300], R221 ;  /* 0x006300dd07007988 */ /* 0x000fe8000800002e */
[----:B------:R1:W-:Y:S01]  /*10cb0*/  STS.U8 [R7+UR46+0x6500], R10 ;  /* 0x0065000a07007988 */ /* 0x0003e2000800002e */
[----:B0-----:R-:W-:-:S04]  /*10cc0*/  LOP3.LUT R244, R244, 0x7f, RZ, 0xc0, !PT ;  /* 0x0000007ff4f47812 */ /* 0x001fc800078ec0ff */
[----:B------:R-:W-:Y:S01]  /*10cd0*/  LOP3.LUT R244, R244, 0x30, RZ, 0x3c, !PT ;  /* 0x00000030f4f47812 */ /* 0x000fe200078e3cff */
        /* <DEDUP_REMOVED lines=13> */
[----:B------:R-:W-:Y:S01]  /*10db0*/  STS.U8 [R7+UR46+0x7f00], R164 ;  /* 0x007f00a407007988 */ /* 0x000fe2000800002e */
[----:B-1----:R-:W-:-:S03]  /*10dc0*/  FADD R10, -R161, R248 ;  /* 0x000000f8a10a7221 */ /* 0x002fc60000000100 */
[----:B------:R-:W-:Y:S04]  /*10dd0*/  STS.U8 [R244+UR46+0x5780], R2 ;  /* 0x00578002f4007988 */ /* 0x000fe8000800002e */
[----:B------:R-:W-:Y:S04]  /*10de0*/  STS.U8 [R244+UR46+0x5980], R4 ;  /* 0x00598004f4007988 */ /* 0x000fe8000800002e */
[----:B------:R-:W-:Y:S04]  /*10df0*/  STS.U8 [R244+UR46+0x5b80], R249 ;  /* 0x005b80f9f4007988 */ /* 0x000fe8000800002e */
[----:B----4-:R0:W-:Y:S04]  /*10e00*/  STS.U8 [R244+UR46+0x5380], R6 ;  /* 0x00538006f4007988 */ /* 0x0101e8000800002e */
[----:B0-----:R-:W4:Y:S04]  /*10e10*/  LDL.LU R6, [R1+0x8f4] ;  /* 0x0008f40001067983 */ /* 0x001f280000300800 */
[----:B---3--:R0:W-:Y:S04]  /*10e20*/  STS.U8 [R244+UR46+0x5580], R0 ;  /* 0x00558000f4007988 */ /* 0x0081e8000800002e */
[----:B0-----:R0:W5:Y:S04]  /*10e30*/  LDL.LU R0, [R1+0x8f0] ;  /* 0x0008f00001007983 */ /* 0x0011680000300800 */
[----:B------:R0:W5:Y:S04]  /*10e40*/  LDL.LU R2, [R1+0x8ec] ;  /* 0x0008ec0001027983 */ /* 0x0001680000300800 */
[----:B------:R0:W5:Y:S04]  /*10e50*/  LDL.LU R4, [R1+0x8e8] ;  /* 0x0008e80001047983 */ /* 0x0001680000300800 */
[----:B------:R-:W3:Y:S04]  /*10e60*/  LDL.LU R249, [R1+0x8e4] ;  /* 0x0008e40001f97983 */ /* 0x000ee80000300800 */
[----:B------:R-:W3:Y:S04]  /*10e70*/  LDL.LU R248, [R1+0x8e0] ;  /* 0x0008e00001f87983 */ /* 0x000ee80000300800 */
[----:B------:R-:W-:Y:S04]  /*10e80*/  STS.U8 [R244+UR46+0x4180], R188 ;  /* 0x004180bcf4007988 */ /* 0x000fe8000800002e */
[----:B------:R-:W-:Y:S04]  /*10e90*/  STS.U8 [R244+UR46+0x4380], R20 ;  /* 0x00438014f4007988 */ /* 0x000fe8000800002e */
[----:B--2---:R-:W-:Y:S04]  /*10ea0*/  STS.U8 [R244+UR46+0x4580], R16 ;  /* 0x00458010f4007988 */ /* 0x004fe8000800002e */
        /* <DEDUP_REMOVED lines=11> */
[----:B------:R2:W-:Y:S04]  /*10f60*/  STS.U8 [R244+UR46+0x6780], R15 ;  /* 0x0067800ff4007988 */ /* 0x0005e8000800002e */
        /* <DEDUP_REMOVED lines=12> */
[----:B------:R0:W-:Y:S06]  /*11030*/  MEMBAR.ALL.CTA ;  /* 0x0000000000007992 */ /* 0x0001ec0000008000 */
[----:B0-----:R-:W0:Y:S01]  /*11040*/  FENCE.VIEW.ASYNC.S ;  /* 0x00000000000073c6 */ /* 0x001e220000000000 */
[----:B-1----:R-:W-:Y:S01]  /*11050*/  FADD R11, -R178, R5 ;  /* 0x00000005b20b7221 */ /* 0x002fe20000000100 */
[----:B------:R-:W-:Y:S01]  /*11060*/  FMUL R10, R10, 1.4426950216293334961 ;  /* 0x3fb8aa3b0a0a7820 */ /* 0x000fe20000400000 */
[----:B------:R-:W-:Y:S01]  /*11070*/  UMOV UR18, UR4 ;  /* 0x0000000400127c82 */ /* 0x000fe20008000000 */
[----:B------:R1:W5:Y:S01]  /*11080*/  LDL.LU R5, [R1+0x8dc] ;  /* 0x0008dc0001057983 */ /* 0x0003620000300800 */
[----:B------:R-:W-:-:S03]  /*11090*/  FMUL R11, R11, 1.4426950216293334961 ;  /* 0x3fb8aa3b0b0b7820 */ /* 0x000fc60000400000 */
[----:B------:R-:W1:Y:S01]  /*110a0*/  MUFU.EX2 R10, R10 ;  /* 0x0000000a000a7308 */ /* 0x000e620000000800 */
[----:B------:R-:W-:Y:S01]  /*110b0*/  UMOV UR19, 0x80000020 ;  /* 0x8000002000137882 */ /* 0x000fe20000000000 */
[----:B------:R-:W3:Y:S04]  /*110c0*/  LDL.LU R16, [R1+0xcc] ;  /* 0x0000cc0001107983 */ /* 0x000ee80000300800 */
[----:B--2---:R-:W2:Y:S02]  /*110d0*/  LDL.LU R15, [R1+0xd0] ;  /* 0x0000d000010f7983 */ /* 0x004ea40000300800 */
[----:B------:R-:W0:Y:S01]  /*110e0*/  MUFU.EX2 R11, R11 ;  /* 0x0000000b000b7308 */ /* 0x000e220000000800 */
[-C--:B-1----:R-:W-:Y:S01]  /*110f0*/  FMUL R26, R26, R10.reuse ;  /* 0x0000000a1a1a7220 */ /* 0x082fe20000400000 */
[-C--:B------:R-:W-:Y:S01]  /*11100*/  FMUL R27, R27, R10.reuse ;  /* 0x0000000a1b1b7220 */ /* 0x080fe20000400000 */
        /* <DEDUP_REMOVED lines=61> */
[----:B------:R-:W-:Y:S01]  /*114e0*/  FMUL R151, R151, R10 ;  /* 0x0000000a97977220 */ /* 0x000fe20000400000 */
[-C--:B0-----:R-:W-:Y:S01]  /*114f0*/  FMUL R24, R24, R11.reuse ;  /* 0x0000000b18187220 */ /* 0x081fe20000400000 */
        /* <DEDUP_REMOVED lines=41> */
[----:B----4-:R-:W-:Y:S01]  /*11790*/  LOP3.LUT R9, R6, 0x1, RZ, 0x3c, !PT ;  /* 0x0000000106097812 */ /* 0x010fe200078e3cff */
[----:B------:R-:W-:Y:S04]  /*117a0*/  SHFL.IDX PT, R157, R157, R6, 0x1f ;  /* 0x00001f069d9d7589 */ /* 0x000fe800000e0000 */
[----:B------:R-:W3:Y:S04]  /*117b0*/  SHFL.IDX PT, R8, R156, R9, 0x1f ;  /* 0x00001f099c087589 */ /* 0x000ee800000e0000 */
[----:B------:R-:W-:Y:S04]  /*117c0*/  SHFL.IDX PT, R245, R245, R6, 0x1f ;  /* 0x00001f06f5f57589 */ /* 0x000fe800000e0000 */
[----:B------:R-:W0:Y:S04]  /*117d0*/  SHFL.IDX PT, R159, R159, R9, 0x1f ;  /* 0x00001f099f9f7589 */ /* 0x000e2800000e0000 */
[----:B------:R-:W-:Y:S04]  /*117e0*/  SHFL.IDX PT, R251, R251, R9, 0x1f ;  /* 0x00001f09fbfb7589 */ /* 0x000fe800000e0000 */
[----:B------:R-:W1:Y:S04]  /*117f0*/  SHFL.IDX PT, R246, R246, R6, 0x1f ;  /* 0x00001f06f6f67589 */ /* 0x000e6800000e0000 */
[----:B------:R-:W-:Y:S04]  /*11800*/  SHFL.IDX PT, R252, R252, R6, 0x1f ;  /* 0x00001f06fcfc7589 */ /* 0x000fe800000e0000 */
[----:B------:R0:W4:Y:S01]  /*11810*/  SHFL.IDX PT, R9, R158, R9, 0x1f ;  /* 0x00001f099e097589 */ /* 0x00012200000e0000 */
        /* <DEDUP_REMOVED lines=22> */
[----:B---3--:R-:W-:-:S02]  /*11980*/  PRMT R156, R157, R249, R8 ;  /* 0x000000f99d9c7216 */ /* 0x008fc40000000008 */
[-CC-:B0-----:R-:W-:Y:S02]  /*11990*/  PRMT R158, R245, R249.reuse, R159.reuse ;  /* 0x000000f9f59e7216 */ /* 0x181fe4000000009f */
[-C--:B------:R-:W-:Y:S02]  /*119a0*/  PRMT R157, R157, R248.reuse, R8 ;  /* 0x000000f89d9d7216 */ /* 0x080fe40000000008 */
[-C--:B------:R-:W-:Y:S02]  /*119b0*/  PRMT R159, R245, R248.reuse, R159 ;  /* 0x000000f8f59f7216 */ /* 0x080fe4000000009f */
[CCC-:B-1----:R-:W-:Y:S02]  /*119c0*/  PRMT R184, R246.reuse, R249.reuse, R251.reuse ;  /* 0x000000f9f6b87216 */ /* 0x1c2fe400000000fb */
[----:B------:R-:W-:Y:S02]  /*119d0*/  PRMT R185, R246, R248, R251 ;  /* 0x000000f8f6b97216 */ /* 0x000fe400000000fb */
[----:B----4-:R-:W-:-:S02]  /*119e0*/  PRMT R186, R252, R249, R9 ;  /* 0x000000f9fcba7216 */ /* 0x010fc40000000009 */
[----:B------:R-:W-:Y:S01]  /*119f0*/  PRMT R187, R252, R248, R9 ;  /* 0x000000f8fcbb7216 */ /* 0x000fe20000000009 */
[----:B------:R-:W-:Y:S06]  /*11a00*/  BAR.SYNC.DEFER_BLOCKING 0x0 ;  /* 0x0000000000007b1d */ /* 0x000fec0000010000 */
[----:B------:R-:W-:-:S06]  /*11a10*/  WARPGROUP.ARRIVE ;  /* 0x00000000000079c5 */ /* 0x000fcc0000000000 */
[----:B------:R-:W-:Y:S01]  /*11a20*/  QGMMA.64x256x32.F32.E4M3.E4M3 R24, R156, gdesc[UR16], R24 ;  /* 0x03e000109c187df3 */ /* 0x000fe20008700818 */
[----:B------:R-:W-:Y:S01]  /*11a30*/  FADD R155, R155, R172 ;  /* 0x000000ac9b9b7221 */ /* 0x000fe20000000000 */
[----:B------:R-:W-:-:S03]  /*11a40*/  FADD R201, R201, R203 ;  /* 0x000000cbc9c97221 */ /* 0x000fc60000000000 */
        /* <DEDUP_REMOVED lines=27> */
[----:B------:R-:W-:-:S04]  /*11c00*/  FADD R201, R209, R201 ;  /* 0x000000c9d1c97221 */ /* 0x000fc80000000000 */
[----:B------:R-:W0:Y:S04]  /*11c10*/  SHFL.BFLY PT, R8, R155, 0x2, 0x1f ;  /* 0x0c401f009b087f89 */ /* 0x000e2800000e0000 */
[----:B------:R-:W1:Y:S01]  /*11c20*/  SHFL.BFLY PT, R9, R201, 0x2, 0x1f ;  /* 0x0c401f00c9097f89 */ /* 0x000e6200000e0000 */
[----:B------:R-:W-:Y:S03]  /*11c30*/  QGMMA.64x256x32.F32.E4M3.E4M3 R24, R184, gdesc[UR8], R24, gsb0 ;  /* 0x03e00008b8187df3 */ /* 0x000fe60008000818 */
[----:B------:R-:W3:Y:S01]  /*11c40*/  S2R R14, SR_CTAID.X ;  /* 0x00000000000e7919 */ /* 0x000ee20000002500 */
[----:B0-----:R-:W-:Y:S01]  /*11c50*/  FADD R8, R155, R8 ;  /* 0x000000089b087221 */ /* 0x001fe20000000000 */
[----:B-1----:R-:W-:-:S04]  /*11c60*/  FADD R9, R201, R9 ;  /* 0x00000009c9097221 */ /* 0x002fc80000000000 */
[----:B------:R-:W0:Y:S04]  /*11c70*/  SHFL.BFLY PT, R12, R8, 0x1, 0x1f ;  /* 0x0c201f00080c7f89 */ /* 0x000e2800000e0000 */
[----:B------:R-:W1:Y:S01]  /*11c80*/  SHFL.BFLY PT, R13, R9, 0x1, 0x1f ;  /* 0x0c201f00090d7f89 */ /* 0x000e6200000e0000 */
[----:B------:R-:W-:-:S04]  /*11c90*/  UIADD3 UR9, UP0, UR9, 0x40, URZ ;  /* 0x0000004009097890 */ /* 0x000fc8000ff1e03f */
[----:B------:R-:W-:Y:S01]  /*11ca0*/  UIADD3.X UR8, URZ, UR8, URZ, UP0, !UPT ;  /* 0x000000083f087290 */ /* 0x000fe200087fe43f */
[----:B0-----:R-:W-:Y:S01]  /*11cb0*/  FADD R12, R8, R12 ;  /* 0x0000000c080c7221 */ /* 0x001fe20000000000 */
[----:B---3--:R-:W-:Y:S02]  /*11cc0*/  IMAD.SHL.U32 R14, R14, 0x40, RZ ;  /* 0x000000400e0e7824 */ /* 0x008fe400078e00ff */
[----:B-1----:R-:W-:Y:S01]  /*11cd0*/  FADD R13, R9, R13 ;  /* 0x0000000d090d7221 */ /* 0x002fe20000000000 */
[----:B------:R-:W-:Y:S01]  /*11ce0*/  FFMA R16, R10, R16, R12 ;  /* 0x000000100a107223 */ /* 0x000fe2000000000c */
[----:B------:R-:W-:Y:S02]  /*11cf0*/  VIADD R14, R14, 0x40 ;  /* 0x000000400e0e7836 */ /* 0x000fe40000000000 */
[----:B--2---:R-:W-:Y:S02]  /*11d00*/  FFMA R15, R11, R15, R13 ;  /* 0x0000000f0b0f7223 */ /* 0x004fe4000000000d */
[----:B------:R0:W-:Y:S01]  /*11d10*/  STL [R1+0xcc], R16 ;  /* 0x0000cc1001007387 */ /* 0x0001e20000100800 */
[----:B------:R-:W-:Y:S01]  /*11d20*/  ISETP.LE.U32.AND P0, PT, R14, UR9, PT ;  /* 0x000000090e007c0c */ /* 0x000fe2000bf03070 */
[----:B------:R-:W-:-:S02]  /*11d30*/  IMAD.U32 R14, RZ, RZ, UR8 ;  /* 0x00000008ff0e7e24 */ /* 0x000fc4000f8e00ff */
[----:B------:R0:W-:Y:S04]  /*11d40*/  STL [R1+0xd0], R15 ;  /* 0x0000d00f01007387 */ /* 0x0001e80000100800 */
[----:B------:R0:W-:Y:S04]  /*11d50*/  STL [R1+0x50], R178 ;  /* 0x000050b201007387 */ /* 0x0001e80000100800 */
[----:B------:R0:W-:Y:S01]  /*11d60*/  STL [R1+0x4c], R161 ;  /* 0x00004ca101007387 */ /* 0x0001e20000100800 */
[----:B------:R-:W-:Y:S01]  /*11d70*/  ISETP.GE.U32.AND.EX P0, PT, R14, RZ, PT, P0 ;  /* 0x000000ff0e00720c */ /* 0x000fe20003f06100 */
[----:B------:R-:W-:-:S02]  /*11d80*/  ULEA UR6, UR45, UR6, 0x6 ;  /* 0x000000062d067291 */ /* 0x000fc4000f8e303f */
[----:B------:R-:W-:Y:S01]  /*11d90*/  ULEA UR7, UR50, UR7, 0x6 ;  /* 0x0000000732077291 */ /* 0x000fe2000f8e303f */
[----:B------:R-:W-:Y:S02]  /*11da0*/  IMAD.MOV.U32 R9, RZ, RZ, R178 ;  /* 0x000000ffff097224 */ /* 0x000fe400078e00b2 */
[----:B------:R-:W-:Y:S01]  /*11db0*/  IMAD.MOV.U32 R8, RZ, RZ, R161 ;  /* 0x000000ffff087224 */ /* 0x000fe200078e00a1 */
[----:B------:R-:W-:-:S06]  /*11dc0*/  WARPGROUP.DEPBAR.LE gsb0, 0x0 ;  /* 0x00008000000079c5 */ /* 0x000fcc0000010000 */
[----:B0-----:R-:W-:Y:S05]  /*11dd0*/  @!P0 BRA `(.L_x_1) ;  /* 0xffffff7000648947 */ /* 0x001fea000383ffff */
.L_x_0:
[----:B------:R-:W2:Y:S01]  /*11de0*/  LDL.LU R12, [R1+0xcc] ;  /* 0x0000cc00010c7983 */ /* 0x000ea20000300800 */
[----:B-----5:R-:W0:Y:S01]  /*11df0*/  S2R R0, SR_TID.X ;  /* 0x0000000000007919 */ /* 0x020e220000002100 */
[----:B------:R-:W-:Y:S01]  /*11e00*/  FMUL R4, R151, 0.25 ;  /* 0x3e80000097047820 */ /* 0x000fe20000400000 */
[----:B------:R-:W-:Y:S01]  /*11e10*/  FMUL R7, R150, 0.25 ;  /* 0x3e80000096077820 */ /* 0x000fe20000400000 */
[----:B------:R-:W-:Y:S01]  /*11e20*/  FMUL R15, R28, 0.25 ;  /* 0x3e8000001c0f7820 */ /* 0x000fe20000400000 */
[----:B------:R-:W3:Y:S01]  /*11e30*/  LDL.LU R11, [R1+0xd0] ;  /* 0x0000d000010b7983 */ /* 0x000ee20000300800 */
[----:B------:R-:W-:Y:S01]  /*11e40*/  FMUL R14, R25, 0.25 ;  /* 0x3e800000190e7820 */ /* 0x000fe20000400000 */
[----:B------:R-:W1:Y:S01]  /*11e50*/  LDC R212, c[0x0][0x278] ;  /* 0x00009e00ffd47b82 */ /* 0x000e620000000800 */
[----:B------:R-:W-:Y:S01]  /*11e60*/  ULDC.64 UR4, c[0x0][0x270] ;  /* 0x00009c0000047ab9 */ /* 0x000fe20000000a00 */
[----:B------:R-:W4:Y:S01]  /*11e70*/  S2R R214, SR_CTAID.X ;  /* 0x0000000000d67919 */ /* 0x000f220000002500 */
[----:B------:R-:W-:Y:S01]  /*11e80*/  UIMAD UR4, UR47, UR4, URZ ;  /* 0x000000042f0472a4 */ /* 0x000fe2000f8e023f */
[----:B------:R-:W1:Y:S01]  /*11e90*/  S2R R216, SR_TID.X ;  /* 0x0000000000d87919 */ /* 0x000e620000002100 */
[C---:B0-----:R-:W-:Y:S01]  /*11ea0*/  IMAD.SHL.U32 R3, R0.reuse, 0x4, RZ ;  /* 0x0000000400037824 */ /* 0x041fe200078e00ff */
[C---:B------:R-:W-:Y:S01]  /*11eb0*/  LOP3.LUT R13, R0.reuse, 0x7, RZ, 0xc0, !PT ;  /* 0x00000007000d7812 */ /* 0x040fe200078ec0ff */
[C---:B------:R-:W-:Y:S01]  /*11ec0*/  IMAD.SHL.U32 R2, R0.reuse, 0x8, RZ ;  /* 0x0000000800027824 */ /* 0x040fe200078e00ff */
[----:B------:R-:W-:-:S02]  /*11ed0*/  LOP3.LUT R164, R0, 0x8, RZ, 0xc0, !PT ;  /* 0x0000000800a47812 */ /* 0x000fc400078ec0ff */
[----:B------:R-:W-:Y:S01]  /*11ee0*/  LOP3.LUT R6, R3, 0xc0, RZ, 0xc0, !PT ;  /* 0x000000c003067812 */ /* 0x000fe200078ec0ff */
[C---:B------:R-:W-:Y:S01]  /*11ef0*/  IMAD.SHL.U32 R10, R13.reuse, 0x10, RZ ;  /* 0x000000100d0a7824 */ /* 0x040fe200078e00ff */
[----:B------:R-:W-:Y:S01]  /*11f00*/  LOP3.LUT R2, R2, 0x380, RZ, 0xc0, !PT ;  /* 0x0000038002027812 */ /* 0x000fe200078ec0ff */
[----:B----4-:R-:W-:Y:S01]  /*11f10*/  IMAD.SHL.U32 R214, R214, 0x40, RZ ;  /* 0x00000040d6d67824 */ /* 0x010fe200078e00ff */
[----:B------:R-:W-:Y:S02]  /*11f20*/  LEA R13, R13, UR46, 0x3 ;  /* 0x0000002e0d0d7c11 */ /* 0x000fe4000f8e18ff */
[----:B------:R-:W-:Y:S02]  /*11f30*/  LEA R5, R164, UR46, 0x7 ;  /* 0x0000002ea4057c11 */ /* 0x000fe4000f8e38ff */
[----:B------:R-:W-:Y:S02]  /*11f40*/  LOP3.LUT R168, R0, 0x7f, RZ, 0xc0, !PT ;  /* 0x0000007f00a87812 */ /* 0x000fe400078ec0ff */
[----:B------:R-:W-:Y:S01]  /*11f50*/  IADD3 R2, R10, R5, R2 ;  /* 0x000000050a027210 */ /* 0x000fe20007ffe002 */
[----:B------:R-:W-:-:S02]  /*11f60*/  IMAD.IADD R5, R6, 0x1, R13 ;  /* 0x0000000106057824 */ /* 0x000fc400078e020d */
[----:B------:R-:W-:Y:S01]  /*11f70*/  FMUL R6, R143, 0.25 ;  /* 0x3e8000008f067820 */ /* 0x000fe20000400000 */
[----:B------:R-:W-:Y:S01]  /*11f80*/  FMUL R10, R139, 0.25 ;  /* 0x3e8000008b0a7820 */ /* 0x000fe20000400000 */
[----:B------:R-:W-:Y:S01]  /*11f90*/  FMUL R13, R130, 0.25 ;  /* 0x3e800000820d7820 */ /* 0x000fe20000400000 */
[----:B------:R-:W-:Y:S01]  /*11fa0*/  LEA R168, R168, UR46, 0x4 ;  /* 0x0000002ea8a87c11 */ /* 0x000fe2000f8e20ff */
[----:B------:R-:W-:Y:S01]  /*11fb0*/  BAR.SYNC.DEFER_BLOCKING 0x0 ;  /* 0x0000000000007b1d */ /* 0x000fe20000010000 */
[----:B------:R-:W-:Y:S02]  /*11fc0*/  LEA.HI R164, R164, R5, RZ, 0x1f ;  /* 0x00000005a4a47211 */ /* 0x000fe400078ff8ff */
[----:B-1----:R-:W-:Y:S01]  /*11fd0*/  LOP3.LUT R214, R214, 0x3f, R216, 0xf8, !PT ;  /* 0x0000003fd6d67812 */ /* 0x002fe200078ef8d8 */
[----:B--2---:R-:W-:-:S05]  /*11fe0*/  IMAD.MOV.U32 R3, RZ, RZ, R12 ;  /* 0x000000ffff037224 */ /* 0x004fca00078e000c */
[C---:B------:R-:W-:Y:S02]  /*11ff0*/  FSETP.GT.AND P0, PT, |R3|.reuse, 8.50705917302346158658e+37, PT ;  /* 0x7e8000000300780b */ /* 0x040fe40003f04200 */
[----:B------:R-:W-:Y:S01]  /*12000*/  FSETP.GEU.AND P4, PT, |R3|, 1.175494350822287508e-38, PT ;  /* 0x008000000300780b */ /* 0x000fe20003f8e200 */
[----:B---3--:R-:W-:Y:S01]  /*12010*/  IMAD.MOV.U32 R12, RZ, RZ, R11 ;  /* 0x000000ffff0c7224 */ /* 0x008fe200078e000b */
[----:B------:R-:W-:Y:S01]  /*12020*/  FSEL R151, R4, R151, P0 ;  /* 0x0000009704977208 */ /* 0x000fe20000000000 */
[----:B------:R-:W-:Y:S01]  /*12030*/  FMUL R4, R147, 0.25 ;  /* 0x3e80000093047820 */ /* 0x000fe20000400000 */
        /* <DEDUP_REMOVED lines=84> */
[----:B------:R-:W-:Y:S01]  /*12580*/  IMAD.MOV.U32 R4, RZ, RZ, R12 ;  /* 0x000000ffff047224 */ /* 0x000fe200078e000c */
        /* <DEDUP_REMOVED lines=8> */
[----:B------:R-:W-:Y:S01]  /*12610*/  FSETP.GT.AND P1, PT, |R4|, 8.50705917302346158658e+37, PT ;  /* 0x7e8000000400780b */ /* 0x000fe20003f24200 */
        /* <DEDUP_REMOVED lines=110> */
[C---:B------:R-:W-:Y:S01]  /*12d00*/  FMUL R7, R4.reuse, 8388608 ;  /* 0x4b00000004077820 */ /* 0x040fe20000400000 */
[----:B------:R-:W-:Y:S01]  /*12d10*/  FSETP.GEU.AND P2, PT, R4, 1.175494350822287508e-38, PT ;  /* 0x008000000400780b */ /* 0x000fe20003f4e000 */
[----:B------:R-:W-:Y:S01]  /*12d20*/  @!P4 FMUL R26, R26, 16777216 ;  /* 0x4b8000001a1ac820 */ /* 0x000fe20000400000 */
        /* <DEDUP_REMOVED lines=10> */
[----:B------:R-:W-:Y:S01]  /*12dd0*/  FSEL R7, R7, R4, !P2 ;  /* 0x0000000407077208 */ /* 0x000fe20005000000 */
[----:B------:R-:W-:Y:S01]  /*12de0*/  @!P4 FMUL R151, R151, 16777216 ;  /* 0x4b8000009797c820 */ /* 0x000fe20000400000 */
[----:B------:R-:W-:Y:S01]  /*12df0*/  FSEL R166, RZ, -23, P2 ;  /* 0xc1b80000ffa67808 */ /* 0x000fe20001000000 */
[----:B------:R-:W-:Y:S01]  /*12e00*/  @!P4 FMUL R150, R150, 16777216 ;  /* 0x4b8000009696c820 */ /* 0x000fe20000400000 */
[C---:B------:R-:W-:Y:S01]  /*12e10*/  FSETP.GEU.AND P2, PT, |R4|.reuse, 1.175494350822287508e-38, PT ;  /* 0x008000000400780b */ /* 0x040fe20003f4e200 */
[----:B------:R-:W-:Y:S01]  /*12e20*/  @P1 FMUL R4, R4, 0.25 ;  /* 0x3e80000004041820 */ /* 0x000fe20000400000 */
[----:B------:R-:W-:Y:S01]  /*12e30*/  FSEL R60, R11, R60, P1 ;  /* 0x0000003c0b3c7208 */ /* 0x000fe20000800000 */
[----:B------:R-:W-:Y:S01]  /*12e40*/  FMUL R11, R48, 0.25 ;  /* 0x3e800000300b7820 */ /* 0x000fe20000400000 */
[----:B------:R-:W-:Y:S01]  /*12e50*/  FSEL R41, R6, R41, P1 ;  /* 0x0000002906297208 */ /* 0x000fe20000800000 */
[----:B------:R-:W-:Y:S01]  /*12e60*/  FMUL R6, R3, 8388608 ;  /* 0x4b00000003067820 */ /* 0x000fe20000400000 */
[----:B------:R-:W-:Y:S01]  /*12e70*/  FSEL R57, R10, R57, P1 ;  /* 0x000000390a397208 */ /* 0x000fe20000800000 */
[----:B------:R-:W-:Y:S01]  /*12e80*/  FMUL R10, R49, 0.25 ;  /* 0x3e800000310a7820 */ /* 0x000fe20000400000 */
[----:B------:R-:W-:Y:S01]  /*12e90*/  FSEL R116, R13, R116, P1 ;  /* 0x000000740d747208 */ /* 0x000fe20000800000 */
[----:B------:R-:W-:Y:S01]  /*12ea0*/  FMUL R13, R96, 0.25 ;  /* 0x3e800000600d7820 */ /* 0x000fe20000400000 */
[----:B------:R-:W-:Y:S01]  /*12eb0*/  FSEL R105, R12, R105, P1 ;  /* 0x000000690c697208 */ /* 0x000fe20000800000 */
[----:B------:R-:W-:Y:S01]  /*12ec0*/  FMUL R12, R85, 0.25 ;  /* 0x3e800000550c7820 */ /* 0x000fe20000400000 */
[----:B------:R-:W-:Y:S01]  /*12ed0*/  FSETP.GEU.AND P3, PT, R3, 1.175494350822287508e-38, PT ;  /* 0x008000000300780b */ /* 0x000fe20003f6e000 */
[----:B------:R-:W-:Y:S01]  /*12ee0*/  @!P2 FMUL R4, R4, 16777216 ;  /* 0x4b8000000404a820 */ /* 0x000fe20000400000 */
[----:B------:R-:W-:Y:S01]  /*12ef0*/  FSEL R48, R11, R48, P1 ;  /* 0x000000300b307208 */ /* 0x000fe20000800000 */
[----:B------:R-:W-:Y:S01]  /*12f00*/  FMUL R11, R40, 0.25 ;  /* 0x3e800000280b7820 */ /* 0x000fe20000400000 */
[----:B------:R-:W-:Y:S01]  /*12f10*/  FSEL R6, R6, R3, !P3 ;  /* 0x0000000306067208 */ /* 0x000fe20005800000 */
[----:B------:R-:W-:Y:S01]  /*12f20*/  @P0 FMUL R3, R3, 0.25 ;  /* 0x3e80000003030820 */ /* 0x000fe20000400000 */
[----:B------:R-:W-:Y:S01]  /*12f30*/  FSEL R49, R10, R49, P1 ;  /* 0x000000310a317208 */ /* 0x000fe20000800000 */
[----:B------:R-:W-:Y:S01]  /*12f40*/  FMUL R10, R37, 0.25 ;  /* 0x3e800000250a7820 */ /* 0x000fe20000400000 */
[----:B------:R-:W-:Y:S01]  /*12f50*/  FSEL R96, R13, R96, P1 ;  /* 0x000000600d607208 */ /* 0x000fe20000800000 */
[----:B------:R-:W-:Y:S01]  /*12f60*/  FMUL R13, R76, 0.25 ;  /* 0x3e8000004c0d7820 */ /* 0x000fe20000400000 */
[----:B------:R-:W-:Y:S01]  /*12f70*/  FSEL R85, R12, R85, P1 ;  /* 0x000000550c557208 */ /* 0x000fe20000800000 */
[----:B------:R-:W-:Y:S01]  /*12f80*/  FMUL R12, R65, 0.25 ;  /* 0x3e800000410c7820 */ /* 0x000fe20000400000 */
        /* <DEDUP_REMOVED lines=9> */
[----:B------:R-:W0:Y:S01]  /*13020*/  MUFU.RCP R3, R3 ;  /* 0x0000000300037308 */ /* 0x000e220000001000 */
[----:B------:R-:W-:Y:S01]  /*13030*/  FSEL R32, R11, R32, P1 ;  /* 0x000000200b207208 */ /* 0x000fe20000800000 */
[----:B------:R-:W-:Y:S01]  /*13040*/  VIADD R11, R6, 0xc0cafb0d ;  /* 0xc0cafb0d060b7836 */ /* 0x000fe20000000000 */
[----:B------:R-:W-:Y:S01]  /*13050*/  FSEL R33, R10, R33, P1 ;  /* 0x000000210a217208 */ /* 0x000fe20000800000 */
[----:B------:R-:W-:Y:S01]  /*13060*/  VIADD R10, R7, 0xc0cafb0d ;  /* 0xc0cafb0d070a7836 */ /* 0x000fe20000000000 */
[----:B------:R-:W-:Y:S01]  /*13070*/  FSEL R56, R13, R56, P1 ;  /* 0x000000380d387208 */ /* 0x000fe20000800000 */
[----:B------:R-:W-:Y:S01]  /*13080*/  FMUL R13, R36, 0.25 ;  /* 0x3e800000240d7820 */ /* 0x000fe20000400000 */
[----:B------:R-:W-:Y:S01]  /*13090*/  FSEL R45, R12, R45, P1 ;  /* 0x0000002d0c2d7208 */ /* 0x000fe20000800000 */
[----:B------:R-:W1:Y:S01]  /*130a0*/  MUFU.RCP R4, R4 ;  /* 0x0000000400047308 */ /* 0x000e620000001000 */
[----:B------:R-:W-:Y:S01]  /*130b0*/  FMUL R12, R29, 0.25 ;  /* 0x3e8000001d0c7820 */ /* 0x000fe20000400000 */
[----:B------:R-:W-:Y:S01]  /*130c0*/  LOP3.LUT R11, R11, 0xff800000, RZ, 0xc0, !PT ;  /* 0xff8000000b0b7812 */ /* 0x000fe200078ec0ff */
[----:B------:R-:W-:Y:S01]  /*130d0*/  @!P4 FMUL R147, R147, 16777216 ;  /* 0x4b8000009393c820 */ /* 0x000fe20000400000 */
[----:B------:R-:W-:Y:S01]  /*130e0*/  LOP3.LUT R10, R10, 0xff800000, RZ, 0xc0, !PT ;  /* 0xff8000000a0a7812 */ /* 0x000fe200078ec0ff */
[----:B------:R-:W-:Y:S01]  /*130f0*/  @!P4 FMUL R146, R146, 16777216 ;  /* 0x4b8000009292c820 */ /* 0x000fe20000400000 */
[----:B------:R-:W-:Y:S01]  /*13100*/  FSEL R36, R13, R36, P1 ;  /* 0x000000240d247208 */ /* 0x000fe20000800000 */
[----:B------:R-:W-:Y:S01]  /*13110*/  @!P4 FMUL R143, R143, 16777216 ;  /* 0x4b8000008f8fc820 */ /* 0x000fe20000400000 */
[----:B------:R-:W-:Y:S01]  /*13120*/  FSEL R29, R12, R29, P1 ;  /* 0x0000001d0c1d7208 */ /* 0x000fe20000800000 */
[----:B------:R-:W-:Y:S01]  /*13130*/  @!P4 FMUL R142, R142, 16777216 ;  /* 0x4b8000008e8ec820 */ /* 0x000fe20000400000 */
[----:B------:R-:W-:Y:S01]  /*13140*/  FSEL R28, R15, R28, P1 ;  /* 0x0000001c0f1c7208 */ /* 0x000fe20000800000 */
[----:B------:R-:W-:Y:S01]  /*13150*/  @!P4 FMUL R139, R139, 16777216 ;  /* 0x4b8000008b8bc820 */ /* 0x000fe20000400000 */
[----:B------:R-:W-:Y:S01]  /*13160*/  FSEL R25, R14, R25, P1 ;  /* 0x000000190e197208 */ /* 0x000fe20000800000 */
[----:B------:R-:W-:Y:S01]  /*13170*/  @!P4 FMUL R138, R138, 16777216 ;  /* 0x4b8000008a8ac820 */ /* 0x000fe20000400000 */
[----:B------:R-:W-:Y:S01]  /*13180*/  FSEL R165, RZ, -23, P3 ;  /* 0xc1b80000ffa57808 */ /* 0x000fe20001800000 */
[----:B------:R-:W-:Y:S01]  /*13190*/  @!P4 FMUL R135, R135, 16777216 ;  /* 0x4b8000008787c820 */ /* 0x000fe20000400000 */
[----:B------:R-:W-:Y:S01]  /*131a0*/  I2FP.F32.S32 R12, R11 ;  /* 0x0000000b000c7245 */ /* 0x000fe20000201400 */
[----:B------:R-:W-:Y:S01]  /*131b0*/  @!P4 FMUL R134, R134, 16777216 ;  /* 0x4b8000008686c820 */ /* 0x000fe20000400000 */
[----:B------:R-:W-:Y:S01]  /*131c0*/  I2FP.F32.S32 R13, R10 ;  /* 0x0000000a000d7245 */ /* 0x000fe20000201400 */
[----:B------:R-:W-:Y:S01]  /*131d0*/  @!P4 FMUL R131, R131, 16777216 ;  /* 0x4b8000008383c820 */ /* 0x000fe20000400000 */
        /* <DEDUP_REMOVED lines=116> */
[----:B------:R-:W-:Y:S01]  /*13920*/  FFMA.FTZ R165, R12, 1.1920928955078125e-07, R165 ;  /* 0x340000000ca57823 */ /* 0x000fe200000100a5 */
[----:B------:R-:W-:Y:S01]  /*13930*/  FFMA.FTZ R166, R13, 1.1920928955078125e-07, R166 ;  /* 0x340000000da67823 */ /* 0x000fe200000100a6 */
[C---:B0-----:R-:W-:Y:S01]  /*13940*/  FMUL R151, R3.reuse, R151 ;  /* 0x0000009703977220 */ /* 0x041fe20000400000 */
[C---:B------:R-:W-:Y:S01]  /*13950*/  FMUL R150, R3.reuse, R150 ;  /* 0x0000009603967220 */ /* 0x040fe20000400000 */
        /* <DEDUP_REMOVED lines=61> */
[----:B------:R-:W-:Y:S01]  /*13d30*/  FMUL R26, R3, R26 ;  /* 0x0000001a031a7220 */ /* 0x000fe20000400000 */
[C---:B-1----:R-:W-:Y:S01]  /*13d40*/  FMUL R49, R4.reuse, R49 ;  /* 0x0000003104317220 */ /* 0x042fe20000400000 */
        /* <DEDUP_REMOVED lines=63> */
[----:B------:R-:W-:Y:S01]  /*14140*/  F2FP.SATFINITE.E4M3.F32.PACK_AB_MERGE_C R48, R49, R48, RZ ;  /* 0x000000303130723e */ /* 0x000fe200048070ff */
[----:B------:R-:W-:Y:S01]  /*14150*/  IMAD.IADD R10, R7, 0x1, -R10 ;  /* 0x00000001070a7824 */ /* 0x000fe200078e0a0a */
[----:B------:R-:W-:-:S02]  /*14160*/  F2FP.SATFINITE.E4M3.F32.PACK_AB_MERGE_C R40, R41, R40, RZ ;  /* 0x000000282928723e */ /* 0x000fc400048070ff */
[----:B------:R-:W-:Y:S01]  /*14170*/  F2FP.SATFINITE.E4M3.F32.PACK_AB_MERGE_C R44, R45, R44, RZ ;  /* 0x0000002c2d2c723e */ /* 0x000fe200048070ff */
[----:B------:R-:W-:Y:S01]  /*14180*/  FADD R10, R10, -1 ;  /* 0xbf8000000a0a7421 */ /* 0x000fe20000000000 */
[----:B------:R-:W-:Y:S02]  /*14190*/  F2FP.SATFINITE.E4M3.F32.PACK_AB_MERGE_C R24, R25, R24, RZ ;  /* 0x000000181918723e */ /* 0x000fe400048070ff */
[----:B------:R-:W-:Y:S02]  /*141a0*/  F2FP.SATFINITE.E4M3.F32.PACK_AB_MERGE_C R26, R27, R26, RZ ;  /* 0x0000001a1b1a723e */ /* 0x000fe400048070ff */
[----:B------:R-:W-:Y:S02]  /*141b0*/  F2FP.SATFINITE.E4M3.F32.PACK_AB_MERGE_C R28, R29, R28, RZ ;  /* 0x0000001c1d1c723e */ /* 0x000fe400048070ff */
[----:B------:R-:W-:Y:S02]  /*141c0*/  F2FP.SATFINITE.E4M3.F32.PACK_AB_MERGE_C R30, R31, R30, RZ ;  /* 0x0000001e1f1e723e */ /* 0x000fe400048070ff */
[----:B------:R-:W-:-:S02]  /*141d0*/  F2FP.SATFINITE.E4M3.F32.PACK_AB_MERGE_C R33, R33, R4, RZ ;  /* 0x000000042121723e */ /* 0x000fc400048070ff */
[----:B------:R-:W-:Y:S02]  /*141e0*/  F2FP.SATFINITE.E4M3.F32.PACK_AB_MERGE_C R12, R35, R12, RZ ;  /* 0x0000000c230c723e */ /* 0x000fe400048070ff */
[----:B------:R-:W-:Y:S02]  /*141f0*/  F2FP.SATFINITE.E4M3.F32.PACK_AB_MERGE_C R16, R71, R70, RZ ;  /* 0x000000464710723e */ /* 0x000fe400048070ff */
[----:B------:R-:W-:Y:S02]  /*14200*/  LOP3.LUT R70, R48, 0xffff, RZ, 0xc0, !PT ;  /* 0x0000ffff30467812 */ /* 0x000fe400078ec0ff */
[----:B------:R-:W-:Y:S02]  /*14210*/  F2FP.SATFINITE.E4M3.F32.PACK_AB_MERGE_C R4, R53, R52, RZ ;  /* 0x000000343504723e */ /* 0x000fe400048070ff */
[----:B------:R-:W-:Y:S02]  /*14220*/  LOP3.LUT R41, R40, 0xffff, RZ, 0xc0, !PT ;  /* 0x0000ffff28297812 */ /* 0x000fe400078ec0ff */
[----:B------:R-:W-:-:S02]  /*14230*/  LOP3.LUT R48, R44, 0xffff, RZ, 0xc0, !PT ;  /* 0x0000ffff2c307812 */ /* 0x000fc400078ec0ff */
[----:B------:R-:W-:Y:S02]  /*14240*/  F2FP.SATFINITE.E4M3.F32.PACK_AB_MERGE_C R42, R43, R42, RZ ;  /* 0x0000002a2b2a723e */ /* 0x000fe400048070ff */
[----:B------:R-:W-:Y:S02]  /*14250*/  F2FP.SATFINITE.E4M3.F32.PACK_AB_MERGE_C R46, R47, R46, RZ ;  /* 0x0000002e2f2e723e */ /* 0x000fe400048070ff */
[----:B------:R-:W-:Y:S02]  /*14260*/  F2FP.SATFINITE.E4M3.F32.PACK_AB_MERGE_C R50, R51, R50, RZ ;  /* 0x000000323332723e */ /* 0x000fe400048070ff */
[----:B------:R-:W-:Y:S02]  /*14270*/  F2FP.SATFINITE.E4M3.F32.PACK_AB_MERGE_C R56, R57, R56, RZ ;  /* 0x000000383938723e */ /* 0x000fe400048070ff */
[----:B------:R-:W-:Y:S02]  /*14280*/  F2FP.SATFINITE.E4M3.F32.PACK_AB_MERGE_C R60, R61, R60, RZ ;  /* 0x0000003c3d3c723e */ /* 0x000fe400048070ff */
[----:B------:R-:W-:-:S02]  /*14290*/  F2FP.SATFINITE.E4M3.F32.PACK_AB_MERGE_C R64, R65, R64, RZ ;  /* 0x000000404140723e */ /* 0x000fc400048070ff */
[----:B------:R-:W-:Y:S02]  /*142a0*/  LOP3.LUT R27, R24, 0xffff, RZ, 0xc0, !PT ;  /* 0x0000ffff181b7812 */ /* 0x000fe400078ec0ff */
[----:B------:R-:W-:Y:S02]  /*142b0*/  LOP3.LUT R29, R26, 0xffff, RZ, 0xc0, !PT ;  /* 0x0000ffff1a1d7812 */ /* 0x000fe400078ec0ff */
[----:B------:R-:W-:Y:S02]  /*142c0*/  LOP3.LUT R28, R28, 0xffff, RZ, 0xc0, !PT ;  /* 0x0000ffff1c1c7812 */ /* 0x000fe400078ec0ff */
[----:B------:R-:W-:Y:S02]  /*142d0*/  LOP3.LUT R30, R30, 0xffff, RZ, 0xc0, !PT ;  /* 0x0000ffff1e1e7812 */ /* 0x000fe400078ec0ff */
        /* <DEDUP_REMOVED lines=8> */
[----:B------:R-:W-:Y:S02]  /*14360*/  F2FP.SATFINITE.E4M3.F32.PACK_AB_MERGE_C R17, R17, R68, RZ ;  /* 0x000000441111723e */ /* 0x000fe400048070ff */
[----:B------:R-:W-:Y:S02]  /*14370*/  F2FP.SATFINITE.E4M3.F32.PACK_AB_MERGE_C R18, R18, R13, RZ ;  /* 0x0000000d1212723e */ /* 0x000fe400048070ff */
[----:B------:R-:W-:Y:S02]  /*14380*/  F2FP.SATFINITE.E4M3.F32.PACK_AB_MERGE_C R34, R34, R3, RZ ;  /* 0x000000032222723e */ /* 0x000fe400048070ff */
[--C-:B------:R-:W-:Y:S02]  /*14390*/  PRMT R20, R70, 0x3340, R1.reuse ;  /* 0x0000334046147816 */ /* 0x100fe40000000001 */
[----:B------:R-:W-:Y:S02]  /*143a0*/  PRMT R21, R41, 0x3340, R48 ;  /* 0x0000334029157816 */ /* 0x000fe40000000030 */
[----:B------:R-:W-:-:S02]  /*143b0*/  PRMT R3, R32, 0x3340, R1 ;  /* 0x0000334020037816 */ /* 0x000fc40000000001 */
[----:B------:R-:W-:Y:S02]  /*143c0*/  PRMT R13, R52, 0x3340, R1 ;  /* 0x00003340340d7816 */ /* 0x000fe40000000001 */
[----:B------:R-:W-:Y:S02]  /*143d0*/  PRMT R12, R27, 0x3340, R28 ;  /* 0x000033401b0c7816 */ /* 0x000fe4000000001c */
[----:B------:R-:W-:Y:S02]  /*143e0*/  PRMT R14, R29, 0x3340, R30 ;  /* 0x000033401d0e7816 */ /* 0x000fe4000000001e */
[----:B------:R-:W-:Y:S02]  /*143f0*/  LOP3.LUT R43, R42, 0xffff, RZ, 0xc0, !PT ;  /* 0x0000ffff2a2b7812 */ /* 0x000fe400078ec0ff */
[----:B------:R-:W-:Y:S02]  /*14400*/  LOP3.LUT R68, R46, 0xffff, RZ, 0xc0, !PT ;  /* 0x0000ffff2e447812 */ /* 0x000fe400078ec0ff */
[----:B------:R-:W-:-:S02]  /*14410*/  LOP3.LUT R84, R50, 0xffff, RZ, 0xc0, !PT ;  /* 0x0000ffff32547812 */ /* 0x000fc400078ec0ff */
[----:B------:R-:W-:Y:S02]  /*14420*/  LOP3.LUT R56, R56, 0xffff, RZ, 0xc0, !PT ;  /* 0x0000ffff38387812 */ /* 0x000fe400078ec0ff */
[----:B------:R-:W-:Y:S02]  /*14430*/  LOP3.LUT R45, R60, 0xffff, RZ, 0xc0, !PT ;  /* 0x0000ffff3c2d7812 */ /* 0x000fe400078ec0ff */
[----:B------:R-:W-:Y:S02]  /*14440*/  LOP3.LUT R64, R64, 0xffff, RZ, 0xc0, !PT ;  /* 0x0000ffff40407812 */ /* 0x000fe400078ec0ff */
[----:B------:R-:W-:Y:S02]  /*14450*/  LOP3.LUT R58, R58, 0xffff, RZ, 0xc0, !PT ;  /* 0x0000ffff3a3a7812 */ /* 0x000fe400078ec0ff */
[----:B------:R-:W-:Y:S02]  /*14460*/  LOP3.LUT R47, R62, 0xffff, RZ, 0xc0, !PT ;  /* 0x0000ffff3e2f7812 */ /* 0x000fe400078ec0ff */
[----:B------:R-:W-:-:S02]  /*14470*/  LOP3.LUT R66, R66, 0xffff, RZ, 0xc0, !PT ;  /* 0x0000ffff42427812 */ /* 0x000fc400078ec0ff */
[----:B------:R-:W-:Y:S02]  /*14480*/  LOP3.LUT R49, R72, 0xffff, RZ, 0xc0, !PT ;  /* 0x0000ffff48317812 */ /* 0x000fe400078ec0ff */
[----:B------:R-:W-:Y:S02]  /*14490*/  LOP3.LUT R60, R76, 0xffff, RZ, 0xc0, !PT ;  /* 0x0000ffff4c3c7812 */ /* 0x000fe400078ec0ff */
[----:B------:R-:W-:Y:S02]  /*144a0*/  LOP3.LUT R80, R80, 0xffff, RZ, 0xc0, !PT ;  /* 0x0000ffff50507812 */ /* 0x000fe400078ec0ff */
[----:B------:R-:W-:Y:S02]  /*144b0*/  F2FP.SATFINITE.E4M3.F32.PACK_AB_MERGE_C R74, R75, R74, RZ ;  /* 0x0000004a4b4a723e */ /* 0x000fe400048070ff */
[----:B------:R-:W-:Y:S02]  /*144c0*/  F2FP.SATFINITE.E4M3.F32.PACK_AB_MERGE_C R78, R79, R78, RZ ;  /* 0x0000004e4f4e723e */ /* 0x000fe400048070ff */
[----:B------:R-:W-:-:S02]  /*144d0*/  F2FP.SATFINITE.E4M3.F32.PACK_AB_MERGE_C R82, R83, R82, RZ ;  /* 0x000000525352723e */ /* 0x000fc400048070ff */
[----:B------:R-:W-:Y:S02]  /*144e0*/  F2FP.SATFINITE.E4M3.F32.PACK_AB_MERGE_C R88, R89, R88, RZ ;  /* 0x000000585958723e */ /* 0x000fe400048070ff */
[----:B------:R-:W-:Y:S02]  /*144f0*/  F2FP.SATFINITE.E4M3.F32.PACK_AB_MERGE_C R90, R91, R90, RZ ;  /* 0x0000005a5b5a723e */ /* 0x000fe400048070ff */
[----:B------:R-:W-:Y:S02]  /*14500*/  F2FP.SATFINITE.E4M3.F32.PACK_AB_MERGE_C R92, R93, R92, RZ ;  /* 0x0000005c5d5c723e */ /* 0x000fe400048070ff */
[----:B------:R-:W-:Y:S02]  /*14510*/  F2FP.SATFINITE.E4M3.F32.PACK_AB_MERGE_C R94, R95, R94, RZ ;  /* 0x0000005e5f5e723e */ /* 0x000fe400048070ff */
[----:B------:R-:W-:Y:S02]  /*14520*/  F2FP.SATFINITE.E4M3.F32.PACK_AB_MERGE_C R96, R97, R96, RZ ;  /* 0x000000606160723e */ /* 0x000fe400048070ff */
[----:B------:R-:W-:-:S02]  /*14530*/  F2FP.SATFINITE.E4M3.F32.PACK_AB_MERGE_C R98, R99, R98, RZ ;  /* 0x000000626362723e */ /* 0x000fc400048070ff */
[----:B------:R-:W-:Y:S02]  /*14540*/  PRMT R21, R21, 0x5410, R20 ;  /* 0x0000541015157816 */ /* 0x000fe40000000014 */
[----:B------:R-:W-:Y:S02]  /*14550*/  PRMT R12, R12, 0x5410, R3 ;  /* 0x000054100c0c7816 */ /* 0x000fe40000000003 */
[----:B------:R-:W-:Y:S02]  /*14560*/  PRMT R14, R14, 0x5410, R13 ;  /* 0x000054100e0e7816 */ /* 0x000fe4000000000d */
[--C-:B------:R-:W-:Y:S02]  /*14570*/  PRMT R20, R84, 0x3340, R1.reuse ;  /* 0x0000334054147816 */ /* 0x100fe40000000001 */
[----:B------:R-:W-:Y:S02]  /*14580*/  PRMT R22, R64, 0x3340, R1 ;  /* 0x0000334040167816 */ /* 0x000fe40000000001 */
[----:B------:R-:W-:-:S02]  /*14590*/  PRMT R37, R43, 0x3340, R68 ;  /* 0x000033402b257816 */ /* 0x000fc40000000044 */
[----:B------:R-:W-:Y:S02]  /*145a0*/  PRMT R23, R56, 0x3340, R45 ;  /* 0x0000334038177816 */ /* 0x000fe4000000002d */
[--C-:B------:R-:W-:Y:S02]  /*145b0*/  PRMT R24, R66, 0x3340, R1.reuse ;  /* 0x0000334042187816 */ /* 0x100fe40000000001 */
[----:B------:R-:W-:Y:S02]  /*145c0*/  PRMT R26, R80, 0x3340, R1 ;  /* 0x00003340501a7816 */ /* 0x000fe40000000001 */
[----:B------:R-:W-:Y:S02]  /*145d0*/  PRMT R3, R58, 0x3340, R47 ;  /* 0x000033403a037816 */ /* 0x000fe4000000002f */
[----:B------:R-:W-:Y:S02]  /*145e0*/  PRMT R13, R49, 0x3340, R60 ;  /* 0x00003340310d7816 */ /* 0x000fe4000000003c */
        /* <DEDUP_REMOVED lines=9> */
[----:B------:R-:W-:Y:S02]  /*14680*/  F2FP.SATFINITE.E4M3.F32.PACK_AB_MERGE_C R104, R105, R104, RZ ;  /* 0x000000686968723e */ /* 0x000fe400048070ff */
        /* <DEDUP_REMOVED lines=11> */
[----:B------:R-:W-:Y:S02]  /*14740*/  PRMT R37, R37, 0x5410, R20 ;  /* 0x0000541025257816 */ /* 0x000fe40000000014 */
[----:B------:R-:W-:Y:S02]  /*14750*/  PRMT R23, R23, 0x5410, R22 ;  /* 0x0000541017177816 */ /* 0x000fe40000000016 */
[----:B------:R-:W-:Y:S02]  /*14760*/  F2FP.SATFINITE.E4M3.F32.PACK_AB_MERGE_C R5, R5, R36, RZ ;  /* 0x000000240505723e */ /* 0x000fe400048070ff */
[----:B------:R-:W-:-:S02]  /*14770*/  F2FP.SATFINITE.E4M3.F32.PACK_AB_MERGE_C R39, R39, R38, RZ ;  /* 0x000000262727723e */ /* 0x000fc400048070ff */
[----:B------:R-:W-:Y:S02]  /*14780*/  PRMT R22, R3, 0x5410, R24 ;  /* 0x0000541003167816 */ /* 0x000fe40000000018 */
[----:B------:R-:W-:Y:S02]  /*14790*/  PRMT R20, R13, 0x5410, R26 ;  /* 0x000054100d147816 */ /* 0x000fe4000000001a */
[--C-:B------:R-:W-:Y:S02]  /*147a0*/  PRMT R3, R82, 0x3340, R1.reuse ;  /* 0x0000334052037816 */ /* 0x100fe40000000001 */
[--C-:B------:R-:W-:Y:S02]  /*147b0*/  PRMT R13, R96, 0x3340, R1.reuse ;  /* 0x00003340600d7816 */ /* 0x100fe40000000001 */
[----:B------:R-:W-:Y:S02]  /*147c0*/  PRMT R15, R98, 0x3340, R1 ;  /* 0x00003340620f7816 */ /* 0x000fe40000000001 */
[----:B------:R-:W-:-:S02]  /*147d0*/  PRMT R42, R51, 0x3340, R62 ;  /* 0x00003340332a7816 */ /* 0x000fc4000000003e */
[----:B------:R-:W-:Y:S02]  /*147e0*/  PRMT R38, R88, 0x3340, R53 ;  /* 0x0000334058267816 */ /* 0x000fe40000000035 */
[----:B------:R-:W-:Y:S02]  /*147f0*/  PRMT R36, R90, 0x3340, R57 ;  /* 0x000033405a247816 */ /* 0x000fe40000000039 */
[----:B------:R-:W-:Y:S02]  /*14800*/  F2FP.SATFINITE.E4M3.F32.PACK_AB_MERGE_C R136, R137, R136, RZ ;  /* 0x000000888988723e */ /* 0x000fe400048070ff */
[----:B------:R-:W-:Y:S02]  /*14810*/  F2FP.SATFINITE.E4M3.F32.PACK_AB_MERGE_C R140, R141, R140, RZ ;  /* 0x0000008c8d8c723e */ /* 0x000fe400048070ff */
[----:B------:R-:W-:Y:S02]  /*14820*/  F2FP.SATFINITE.E4M3.F32.PACK_AB_MERGE_C R144, R145, R144, RZ ;  /* 0x000000909190723e */ /* 0x000fe400048070ff */
        /* <DEDUP_REMOVED lines=12> */
[----:B------:R-:W-:-:S02]  /*148f0*/  PRMT R42, R42, 0x5410, R3 ;  /* 0x000054102a2a7816 */ /* 0x000fc40000000003 */
[----:B------:R-:W-:Y:S02]  /*14900*/  PRMT R38, R38, 0x5410, R13 ;  /* 0x0000541026267816 */ /* 0x000fe4000000000d */
[----:B------:R-:W-:Y:S02]  /*14910*/  PRMT R36, R36, 0x5410, R15 ;  /* 0x0000541024247816 */ /* 0x000fe4000000000f */
[----:B------:R-:W-:Y:S02]  /*14920*/  PRMT R24, R112, 0x3340, R1 ;  /* 0x0000334070187816 */ /* 0x000fe40000000001 */
[----:B------:R-:W-:Y:S02]  /*14930*/  PRMT R35, R104, 0x3340, R59 ;  /* 0x0000334068237816 */ /* 0x000fe4000000003b */
[----:B------:R-:W-:Y:S02]  /*14940*/  LOP3.LUT R136, R136, 0xffff, RZ, 0xc0, !PT ;  /* 0x0000ffff88887812 */ /* 0x000fe400078ec0ff */
[----:B------:R-:W-:-:S02]  /*14950*/  LOP3.LUT R67, R140, 0xffff, RZ, 0xc0, !PT ;  /* 0x0000ffff8c437812 */ /* 0x000fc400078ec0ff */
[----:B------:R-:W-:Y:S02]  /*14960*/  LOP3.LUT R44, R144, 0xffff, RZ, 0xc0, !PT ;  /* 0x0000ffff902c7812 */ /* 0x000fe400078ec0ff */
[--C-:B------:R-:W-:Y:S02]  /*14970*/  PRMT R3, R114, 0x3340, R1.reuse ;  /* 0x0000334072037816 */ /* 0x100fe40000000001 */
[--C-:B------:R-:W-:Y:S02]  /*14980*/  PRMT R13, R128, 0x3340, R1.reuse ;  /* 0x00003340800d7816 */ /* 0x100fe40000000001 */
[----:B------:R-:W-:Y:S02]  /*14990*/  PRMT R15, R130, 0x3340, R1 ;  /* 0x00003340820f7816 */ /* 0x000fe40000000001 */
[----:B------:R-:W-:Y:S02]  /*149a0*/  PRMT R40, R106, 0x3340, R61 ;  /* 0x000033406a287816 */ /* 0x000fe4000000003d */
[----:B------:R-:W-:-:S02]  /*149b0*/  PRMT R76, R120, 0x3340, R63 ;  /* 0x00003340784c7816 */ /* 0x000fc4000000003f */
[----:B------:R-:W-:Y:S02]  /*149c0*/  PRMT R78, R122, 0x3340, R65 ;  /* 0x000033407a4e7816 */ /* 0x000fe40000000041 */
[----:B------:R-:W-:Y:S02]  /*149d0*/  PRMT R35, R35, 0x5410, R24 ;  /* 0x0000541023237816 */ /* 0x000fe40000000018 */
[----:B------:R-:W-:Y:S02]  /*149e0*/  PRMT R25, R44, 0x3340, R1 ;  /* 0x000033402c197816 */ /* 0x000fe40000000001 */
[----:B------:R-:W-:Y:S02]  /*149f0*/  PRMT R72, R136, 0x3340, R67 ;  /* 0x0000334088487816 */ /* 0x000fe40000000043 */
[----:B------:R-:W-:Y:S02]  /*14a00*/  PRMT R40, R40, 0x5410, R3 ;  /* 0x0000541028287816 */ /* 0x000fe40000000003 */
[----:B------:R-:W-:-:S02]  /*14a10*/  PRMT R76, R76, 0x5410, R13 ;  /* 0x000054104c4c7816 */ /* 0x000fc4000000000d */
[----:B------:R-:W-:Y:S02]  /*14a20*/  PRMT R78, R78, 0x5410, R15 ;  /* 0x000054104e4e7816 */ /* 0x000fe4000000000f */
[----:B------:R-:W-:Y:S02]  /*14a30*/  SHF.R.U32.HI R3, RZ, 0x8, R27 ;  /* 0x00000008ff037819 */ /* 0x000fe4000001161b */
[----:B------:R-:W-:Y:S02]  /*14a40*/  SHF.R.U32.HI R15, RZ, 0x8, R28 ;  /* 0x00000008ff0f7819 */ /* 0x000fe4000001161c */
[----:B------:R-:W-:Y:S02]  /*14a50*/  SHF.R.U32.HI R13, RZ, 0x8, R29 ;  /* 0x00000008ff0d7819 */ /* 0x000fe4000001161d */
[----:B------:R-:W-:Y:S02]  /*14a60*/  SHF.R.U32.HI R24, RZ, 0x8, R30 ;  /* 0x00000008ff187819 */ /* 0x000fe4000001161e */
[----:B------:R-:W-:-:S02]  /*14a70*/  PRMT R72, R72, 0x5410, R25 ;  /* 0x0000541048487816 */ /* 0x000fc40000000019 */
[----:B------:R-:W-:Y:S02]  /*14a80*/  SHF.R.U32.HI R25, RZ, 0x8, R32 ;  /* 0x00000008ff197819 */ /* 0x000fe40000011620 */
[----:B------:R-:W-:Y:S02]  /*14a90*/  LOP3.LUT R15, R15, 0xffff, RZ, 0xc0, !PT ;  /* 0x0000ffff0f0f7812 */ /* 0x000fe400078ec0ff */
[----:B------:R-:W-:Y:S02]  /*14aa0*/  LOP3.LUT R26, R3, 0xffff, RZ, 0xc0, !PT ;  /* 0x0000ffff031a7812 */ /* 0x000fe400078ec0ff */
[----:B------:R-:W-:Y:S02]  /*14ab0*/  LOP3.LUT R24, R24, 0xffff, RZ, 0xc0, !PT ;  /* 0x0000ffff18187812 */ /* 0x000fe400078ec0ff */
[----:B------:R-:W-:Y:S02]  /*14ac0*/  LOP3.LUT R13, R13, 0xffff, RZ, 0xc0, !PT ;  /* 0x0000ffff0d0d7812 */ /* 0x000fe400078ec0ff */
[----:B------:R-:W-:-:S02]  /*14ad0*/  LOP3.LUT R28, R25, 0xffff, RZ, 0xc0, !PT ;  /* 0x0000ffff191c7812 */ /* 0x000fc400078ec0ff */
[----:B------:R-:W-:Y:S02]  /*14ae0*/  PRMT R31, R26, 0x3340, R15 ;  /* 0x000033401a1f7816 */ /* 0x000fe4000000000f */
[----:B------:R-:W-:Y:S02]  /*14af0*/  PRMT R33, R13, 0x3340, R24 ;  /* 0x000033400d217816 */ /* 0x000fe40000000018 */
[----:B------:R-:W-:Y:S02]  /*14b00*/  SHF.R.U32.HI R3, RZ, 0x8, R52 ;  /* 0x00000008ff037819 */ /* 0x000fe40000011634 */
[----:B------:R-:W-:Y:S02]  /*14b10*/  SHF.R.U32.HI R15, RZ, 0x8, R48 ;  /* 0x00000008ff0f7819 */ /* 0x000fe40000011630 */
[----:B------:R-:W-:Y:S02]  /*14b20*/  SHF.R.U32.HI R13, RZ, 0x8, R41 ;  /* 0x00000008ff0d7819 */ /* 0x000fe40000011629 */
[----:B------:R-:W-:-:S02]  /*14b30*/  SHF.R.U32.HI R24, RZ, 0x8, R70 ;  /* 0x00000008ff187819 */ /* 0x000fc40000011646 */
[----:B------:R-:W-:Y:S02]  /*14b40*/  PRMT R46, R28, 0x3340, R1 ;  /* 0x000033401c2e7816 */ /* 0x000fe40000000001 */
[----:B------:R-:W-:Y:S02]  /*14b50*/  LOP3.LUT R26, R3, 0xffff, RZ, 0xc0, !PT ;  /* 0x0000ffff031a7812 */ /* 0x000fe400078ec0ff */
[----:B------:R-:W-:Y:S02]  /*14b60*/  LOP3.LUT R15, R15, 0xffff, RZ, 0xc0, !PT ;  /* 0x0000ffff0f0f7812 */ /* 0x000fe400078ec0ff */
[----:B------:R-:W-:Y:S02]  /*14b70*/  LOP3.LUT R28, R13, 0xffff, RZ, 0xc0, !PT ;  /* 0x0000ffff0d1c7812 */ /* 0x000fe400078ec0ff */
[----:B------:R-:W-:Y:S02]  /*14b80*/  LOP3.LUT R24, R24, 0xffff, RZ, 0xc0, !PT ;  /* 0x0000ffff18187812 */ /* 0x000fe400078ec0ff */
[----:B------:R-:W-:-:S02]  /*14b90*/  SHF.R.U32.HI R3, RZ, 0x8, R43 ;  /* 0x00000008ff037819 */ /* 0x000fc4000001162b */
[----:B------:R-:W-:Y:S02]  /*14ba0*/  SHF.R.U32.HI R13, RZ, 0x8, R68 ;  /* 0x00000008ff0d7819 */ /* 0x000fe40000011644 */
[----:B------:R-:W-:Y:S02]  /*14bb0*/  PRMT R48, R26, 0x3340, R1 ;  /* 0x000033401a307816 */ /* 0x000fe40000000001 */
[----:B------:R-:W-:Y:S02]  /*14bc0*/  PRMT R41, R28, 0x3340, R15 ;  /* 0x000033401c297816 */ /* 0x000fe4000000000f */
[----:B------:R-:W-:Y:S02]  /*14bd0*/  PRMT R50, R24, 0x3340, R1 ;  /* 0x0000334018327816 */ /* 0x000fe40000000001 */
[----:B------:R-:W-:Y:S02]  /*14be0*/  SHF.R.U32.HI R15, RZ, 0x8, R84 ;  /* 0x00000008ff0f7819 */ /* 0x000fe40000011654 */
[----:B------:R-:W-:-:S02]  /*14bf0*/  SHF.R.U32.HI R24, RZ, 0x8, R56 ;  /* 0x00000008ff187819 */ /* 0x000fc40000011638 */
[----:B------:R-:W-:Y:S02]  /*14c00*/  SHF.R.U32.HI R25, RZ, 0x8, R45 ;  /* 0x00000008ff197819 */ /* 0x000fe4000001162d */
[----:B------:R-:W-:Y:S02]  /*14c10*/  SHF.R.U32.HI R26, RZ, 0x8, R64 ;  /* 0x00000008ff1a7819 */ /* 0x000fe40000011640 */
[----:B------:R-:W-:Y:S02]  /*14c20*/  LOP3.LUT R13, R13, 0xffff, RZ, 0xc0, !PT ;  /* 0x0000ffff0d0d7812 */ /* 0x000fe400078ec0ff */
[----:B------:R-:W-:Y:S02]  /*14c30*/  LOP3.LUT R28, R3, 0xffff, RZ, 0xc0, !PT ;  /* 0x0000ffff031c7812 */ /* 0x000fe400078ec0ff */
[----:B------:R-:W-:Y:S02]  /*14c40*/  LOP3.LUT R30, R15, 0xffff, RZ, 0xc0, !PT ;  /* 0x0000ffff0f1e7812 */ /* 0x000fe400078ec0ff */
[----:B------:R-:W-:-:S02]  /*14c50*/  LOP3.LUT R25, R25, 0xffff, RZ, 0xc0, !PT ;  /* 0x0000ffff19197812 */ /* 0x000fc400078ec0ff */
[----:B------:R-:W-:Y:S02]  /*14c60*/  LOP3.LUT R24, R24, 0xffff, RZ, 0xc0, !PT ;  /* 0x0000ffff18187812 */ /* 0x000fe400078ec0ff */
[----:B------:R-:W-:Y:S02]  /*14c70*/  LOP3.LUT R26, R26, 0xffff, RZ, 0xc0, !PT ;  /* 0x0000ffff1a1a7812 */ /* 0x000fe400078ec0ff */
[----:B------:R-:W-:Y:S02]  /*14c80*/  PRMT R43, R28, 0x3340, R13 ;  /* 0x000033401c2b7816 */ /* 0x000fe4000000000d */
[----:B------:R-:W-:Y:S02]  /*14c90*/  SHF.R.U32.HI R13, RZ, 0x8, R58 ;  /* 0x00000008ff0d7819 */ /* 0x000fe4000001163a */
[----:B------:R-:W-:Y:S02]  /*14ca0*/  SHF.R.U32.HI R15, RZ, 0x8, R47 ;  /* 0x00000008ff0f7819 */ /* 0x000fe4000001162f */
[----:B------:R-:W-:-:S02]  /*14cb0*/  PRMT R45, R24, 0x3340, R25 ;  /* 0x00003340182d7816 */ /* 0x000fc40000000019 */
[----:B------:R-:W-:Y:S02]  /*14cc0*/  PRMT R56, R26, 0x3340, R1 ;  /* 0x000033401a387816 */ /* 0x000fe40000000001 */
[----:B------:R-:W-:Y:S02]  /*14cd0*/  F2FP.SATFINITE.E4M3.F32.PACK_AB_MERGE_C R138, R139, R138, RZ ;  /* 0x0000008a8b8a723e */ /* 0x000fe400048070ff */
[----:B------:R-:W-:Y:S02]  /*14ce0*/  F2FP.SATFINITE.E4M3.F32.PACK_AB_MERGE_C R142, R143, R142, RZ ;  /* 0x0000008e8f8e723e */ /* 0x000fe400048070ff */
[----:B------:R-:W-:Y:S02]  /*14cf0*/  F2FP.SATFINITE.E4M3.F32.PACK_AB_MERGE_C R146, R147, R146, RZ ;  /* 0x000000929392723e */ /* 0x000fe400048070ff */
[----:B------:R-:W-:Y:S02]  /*14d00*/  SHF.R.U32.HI R25, RZ, 0x8, R49 ;  /* 0x00000008ff197819 */ /* 0x000fe40000011631 */
[----:B------:R-:W-:-:S02]  /*14d10*/  SHF.R.U32.HI R26, RZ, 0x8, R60 ;  /* 0x00000008ff1a7819 */ /* 0x000fc4000001163c */
[----:B------:R-:W-:Y:S02]  /*14d20*/  LOP3.LUT R15, R15, 0xffff, RZ, 0xc0, !PT ;  /* 0x0000ffff0f0f7812 */ /* 0x000fe400078ec0ff */
[----:B------:R-:W-:Y:S02]  /*14d30*/  LOP3.LUT R28, R13, 0xffff, RZ, 0xc0, !PT ;  /* 0x0000ffff0d1c7812 */ /* 0x000fe400078ec0ff */
[----:B------:R-:W-:Y:S02]  /*14d40*/  SHF.R.U32.HI R24, RZ, 0x8, R66 ;  /* 0x00000008ff187819 */ /* 0x000fe40000011642 */
        /* <DEDUP_REMOVED lines=8> */
[----:B------:R-:W-:-:S02]  /*14dd0*/  LOP3.LUT R24, R24, 0xffff, RZ, 0xc0, !PT ;  /* 0x0000ffff18187812 */ /* 0x000fc400078ec0ff */
[----:B------:R-:W-:Y:S02]  /*14de0*/  PRMT R27, R146, 0x3340, R1 ;  /* 0x00003340921b7816 */ /* 0x000fe40000000001 */
[----:B------:R-:W-:Y:S02]  /*14df0*/  PRMT R74, R138, 0x3340, R69 ;  /* 0x000033408a4a7816 */ /* 0x000fe40000000045 */
[----:B------:R-:W-:Y:S02]  /*14e00*/  PRMT R49, R25, 0x3340, R26 ;  /* 0x0000334019317816 */ /* 0x000fe4000000001a */
[----:B------:R-:W-:Y:S02]  /*14e10*/  SHF.R.U32.HI R25, RZ, 0x8, R88 ;  /* 0x00000008ff197819 */ /* 0x000fe40000011658 */
[----:B------:R-:W-:Y:S02]  /*14e20*/  SHF.R.U32.HI R26, RZ, 0x8, R53 ;  /* 0x00000008ff1a7819 */ /* 0x000fe40000011635 */
[----:B------:R-:W-:-:S02]  /*14e30*/  LOP3.LUT R15, R15, 0xffff, RZ, 0xc0, !PT ;  /* 0x0000ffff0f0f7812 */ /* 0x000fc400078ec0ff */
[----:B------:R-:W-:Y:S02]  /*14e40*/  LOP3.LUT R28, R13, 0xffff, RZ, 0xc0, !PT ;  /* 0x0000ffff0d1c7812 */ /* 0x000fe400078ec0ff */
[----:B------:R-:W-:Y:S02]  /*14e50*/  PRMT R58, R24, 0x3340, R1 ;  /* 0x00003340183a7816 */ /* 0x000fe40000000001 */
[----:B------:R-:W-:Y:S02]  /*14e60*/  SHF.R.U32.HI R24, RZ, 0x8, R82 ;  /* 0x00000008ff187819 */ /* 0x000fe40000011652 */
[----:B------:R-:W-:Y:S02]  /*14e70*/  PRMT R74, R74, 0x5410, R27 ;  /* 0x000054104a4a7816 */ /* 0x000fe4000000001b */
[----:B------:R-:W-:Y:S02]  /*14e80*/  SHF.R.U32.HI R27, RZ, 0x6, R0 ;  /* 0x00000006ff1b7819 */ /* 0x000fe40000011600 */
[----:B------:R-:W-:-:S02]  /*14e90*/  LOP3.LUT R26, R26, 0xffff, RZ, 0xc0, !PT ;  /* 0x0000ffff1a1a7812 */ /* 0x000fc400078ec0ff */
[----:B------:R-:W-:Y:S02]  /*14ea0*/  LOP3.LUT R25, R25, 0xffff, RZ, 0xc0, !PT ;  /* 0x0000ffff19197812 */ /* 0x000fe400078ec0ff */
[----:B------:R-:W-:Y:S02]  /*14eb0*/  PRMT R53, R28, 0x3340, R15 ;  /* 0x000033401c357816 */ /* 0x000fe4000000000f */
[----:B------:R-:W-:Y:S02]  /*14ec0*/  SHF.R.U32.HI R15, RZ, 0x8, R57 ;  /* 0x00000008ff0f7819 */ /* 0x000fe40000011639 */
[----:B------:R-:W-:Y:S02]  /*14ed0*/  SHF.R.U32.HI R13, RZ, 0x8, R90 ;  /* 0x00000008ff0d7819 */ /* 0x000fe4000001165a */
[----:B------:R-:W-:Y:S02]  /*14ee0*/  LOP3.LUT R24, R24, 0xffff, RZ, 0xc0, !PT ;  /* 0x0000ffff18187812 */ /* 0x000fe400078ec0ff */
[----:B------:R-:W-:-:S02]  /*14ef0*/  F2FP.SATFINITE.E4M3.F32.PACK_AB_MERGE_C R54, R55, R54, RZ ;  /* 0x000000363736723e */ /* 0x000fc400048070ff */
[----:B------:R-:W-:Y:S02]  /*14f00*/  SGXT.U32 R27, R27, 0x1 ;  /* 0x000000011b1b781a */ /* 0x000fe40000000000 */
[----:B------:R-:W-:Y:S02]  /*14f10*/  PRMT R55, R25, 0x3340, R26 ;  /* 0x0000334019377816 */ /* 0x000fe4000000001a */
[----:B------:R-:W-:Y:S01]  /*14f20*/  SHF.R.U32.HI R25, RZ, 0x8, R98 ;  /* 0x00000008ff197819 */ /* 0x000fe20000011662 */
[----:B------:R-:W-:Y:S01]  /*14f30*/  IMAD R3, R27, R212, RZ ;  /* 0x000000d41b037224 */ /* 0x000fe200078e02ff */
[----:B------:R-:W-:Y:S02]  /*14f40*/  LOP3.LUT R15, R15, 0xffff, RZ, 0xc0, !PT ;  /* 0x0000ffff0f0f7812 */ /* 0x000fe400078ec0ff */
[----:B------:R-:W-:Y:S01]  /*14f50*/  LOP3.LUT R26, R13, 0xffff, RZ, 0xc0, !PT ;  /* 0x0000ffff0d1a7812 */ /* 0x000fe200078ec0ff */
[----:B------:R-:W-:Y:S01]  /*14f60*/  IMAD R101, R212, 0x2, R3 ;  /* 0x00000002d4657824 */ /* 0x000fe200078e0203 */
[----:B------:R-:W-:-:S02]  /*14f70*/  PRMT R62, R24, 0x3340, R1 ;  /* 0x00003340183e7816 */ /* 0x000fc40000000001 */
[----:B------:R-:W-:Y:S02]  /*14f80*/  SHF.R.U32.HI R24, RZ, 0x8, R96 ;  /* 0x00000008ff187819 */ /* 0x000fe40000011660 */
[----:B------:R-:W-:Y:S02]  /*14f90*/  LOP3.LUT R66, R25, 0xffff, RZ, 0xc0, !PT ;  /* 0x0000ffff19427812 */ /* 0x000fe400078ec0ff */
[----:B------:R-:W-:Y:S02]  /*14fa0*/  PRMT R57, R26, 0x3340, R15 ;  /* 0x000033401a397816 */ /* 0x000fe4000000000f */
[----:B------:R-:W-:Y:S02]  /*14fb0*/  SHF.R.U32.HI R27, RZ, 0x8, R80 ;  /* 0x00000008ff1b7819 */ /* 0x000fe40000011650 */
[----:B------:R-:W-:Y:S02]  /*14fc0*/  SHF.R.U32.HI R15, RZ, 0x8, R106 ;  /* 0x00000008ff0f7819 */ /* 0x000fe4000001166a */
[----:B------:R-:W-:-:S02]  /*14fd0*/  SHF.R.U32.HI R25, RZ, 0x8, R61 ;  /* 0x00000008ff197819 */ /* 0x000fc4000001163d */
[----:B------:R-:W-:Y:S02]  /*14fe0*/  LOP3.LUT R24, R24, 0xffff, RZ, 0xc0, !PT ;  /* 0x0000ffff18187812 */ /* 0x000fe400078ec0ff */
[--C-:B------:R-:W-:Y:S02]  /*14ff0*/  PRMT R52, R30, 0x3340, R1.reuse ;  /* 0x000033401e347816 */ /* 0x100fe40000000001 */
[----:B------:R-:W-:Y:S02]  /*15000*/  LOP3.LUT R30, R27, 0xffff, RZ, 0xc0, !PT ;  /* 0x0000ffff1b1e7812 */ /* 0x000fe400078ec0ff */
[----:B------:R-:W-:Y:S02]  /*15010*/  LOP3.LUT R25, R25, 0xffff, RZ, 0xc0, !PT ;  /* 0x0000ffff19197812 */ /* 0x000fe400078ec0ff */
[----:B------:R-:W-:Y:S02]  /*15020*/  LOP3.LUT R80, R15, 0xffff, RZ, 0xc0, !PT ;  /* 0x0000ffff0f507812 */ /* 0x000fe400078ec0ff */
[----:B------:R-:W-:-:S02]  /*15030*/  PRMT R64, R24, 0x3340, R1 ;  /* 0x0000334018407816 */ /* 0x000fc40000000001 */
[----:B------:R-:W-:Y:S02]  /*15040*/  SHF.R.U32.HI R13, RZ, 0x8, R104 ;  /* 0x00000008ff0d7819 */ /* 0x000fe40000011668 */
[----:B------:R-:W-:Y:S02]  /*15050*/  SHF.R.U32.HI R27, RZ, 0x8, R112 ;  /* 0x00000008ff1b7819 */ /* 0x000fe40000011670 */
[----:B------:R-:W-:Y:S02]  /*15060*/  SHF.R.U32.HI R24, RZ, 0x8, R59 ;  /* 0x00000008ff187819 */ /* 0x000fe4000001163b */
[----:B------:R-:W-:Y:S02]  /*15070*/  PRMT R80, R80, 0x3340, R25 ;  /* 0x0000334050507816 */ /* 0x000fe40000000019 */
[----:B------:R-:W-:Y:S02]  /*15080*/  LOP3.LUT R68, R13, 0xffff, RZ, 0xc0, !PT ;  /* 0x0000ffff0d447812 */ /* 0x000fe400078ec0ff */
[----:B------:R-:W-:-:S02]  /*15090*/  LOP3.LUT R70, R27, 0xffff, RZ, 0xc0, !PT ;  /* 0x0000ffff1b467812 */ /* 0x000fc400078ec0ff */
[----:B------:R-:W-:Y:S02]  /*150a0*/  SHF.R.U32.HI R25, RZ, 0x8, R63 ;  /* 0x00000008ff197819 */ /* 0x000fe4000001163f */
[----:B------:R-:W-:Y:S02]  /*150b0*/  SHF.R.U32.HI R15, RZ, 0x8, R120 ;  /* 0x00000008ff0f7819 */ /* 0x000fe40000011678 */
[----:B------:R-:W-:Y:S02]  /*150c0*/  LOP3.LUT R29, R24, 0xffff, RZ, 0xc0, !PT ;  /* 0x0000ffff181d7812 */ /* 0x000fe400078ec0ff */
[----:B------:R-:W-:Y:S02]  /*150d0*/  SHF.R.U32.HI R13, RZ, 0x8, R114 ;  /* 0x00000008ff0d7819 */ /* 0x000fe40000011672 */
[----:B------:R-:W-:Y:S02]  /*150e0*/  SHF.R.U32.HI R27, RZ, 0x8, R128 ;  /* 0x00000008ff1b7819 */ /* 0x000fe40000011680 */
[----:B------:R-:W-:-:S02]  /*150f0*/  PRMT R59, R70, 0x3340, R1 ;  /* 0x00003340463b7816 */ /* 0x000fc40000000001 */
[----:B------:R-:W-:Y:S02]  /*15100*/  LOP3.LUT R25, R25, 0xffff, RZ, 0xc0, !PT ;  /* 0x0000ffff19197812 */ /* 0x000fe400078ec0ff */
[----:B------:R-:W-:Y:S02]  /*15110*/  LOP3.LUT R82, R15, 0xffff, RZ, 0xc0, !PT ;  /* 0x0000ffff0f527812 */ /* 0x000fe400078ec0ff */
[----:B------:R-:W-:Y:S02]  /*15120*/  PRMT R68, R68, 0x3340, R29 ;  /* 0x0000334044447816 */ /* 0x000fe4000000001d */
[----:B------:R-:W-:Y:S02]  /*15130*/  LOP3.LUT R70, R13, 0xffff, RZ, 0xc0, !PT ;  /* 0x0000ffff0d467812 */ /* 0x000fe400078ec0ff */
[----:B------:R-:W-:Y:S02]  /*15140*/  LOP3.LUT R84, R27, 0xffff, RZ, 0xc0, !PT ;  /* 0x0000ffff1b547812 */ /* 0x000fe400078ec0ff */
[----:B------:R-:W-:-:S02]  /*15150*/  SHF.R.U32.HI R13, RZ, 0x8, R122 ;  /* 0x00000008ff0d7819 */ /* 0x000fc4000001167a */
[----:B------:R-:W-:Y:S02]  /*15160*/  SHF.R.U32.HI R27, RZ, 0x8, R136 ;  /* 0x00000008ff1b7819 */ /* 0x000fe40000011688 */
[----:B------:R-:W-:Y:S02]  /*15170*/  SHF.R.U32.HI R29, RZ, 0x8, R67 ;  /* 0x00000008ff1d7819 */ /* 0x000fe40000011643 */
[----:B------:R-:W-:Y:S02]  /*15180*/  SHF.R.U32.HI R15, RZ, 0x8, R65 ;  /* 0x00000008ff0f7819 */ /* 0x000fe40000011641 */
[----:B------:R-:W-:Y:S02]  /*15190*/  PRMT R82, R82, 0x3340, R25 ;  /* 0x0000334052527816 */ /* 0x000fe40000000019 */
[----:B------:R-:W-:Y:S02]  /*151a0*/  PRMT R61, R70, 0x3340, R1 ;  /* 0x00003340463d7816 */ /* 0x000fe40000000001 */
[----:B------:R-:W-:-:S02]  /*151b0*/  SHF.R.U32.HI R25, RZ, 0x8, R130 ;  /* 0x00000008ff197819 */ /* 0x000fc40000011682 */
[----:B------:R-:W-:Y:S02]  /*151c0*/  LOP3.LUT R70, R13, 0xffff, RZ, 0xc0, !PT ;  /* 0x0000ffff0d467812 */ /* 0x000fe400078ec0ff */
[----:B------:R-:W-:Y:S02]  /*151d0*/  LOP3.LUT R29, R29, 0xffff, RZ, 0xc0, !PT ;  /* 0x0000ffff1d1d7812 */ /* 0x000fe400078ec0ff */
[----:B------:R-:W-:Y:S02]  /*151e0*/  LOP3.LUT R88, R27, 0xffff, RZ, 0xc0, !PT ;  /* 0x0000ffff1b587812 */ /* 0x000fe400078ec0ff */
[----:B------:R-:W-:Y:S02]  /*151f0*/  SHF.R.U32.HI R44, RZ, 0x8, R44 ;  /* 0x00000008ff2c7819 */ /* 0x000fe4000001162c */
[----:B------:R-:W-:Y:S02]  /*15200*/  LOP3.LUT R15, R15, 0xffff, RZ, 0xc0, !PT ;  /* 0x0000ffff0f0f7812 */ /* 0x000fe400078ec0ff */
[----:B------:R-:W-:-:S02]  /*15210*/  SHF.R.U32.HI R13, RZ, 0x8, R138 ;  /* 0x00000008ff0d7819 */ /* 0x000fc4000001168a */
[----:B------:R-:W-:Y:S02]  /*15220*/  PRMT R63, R84, 0x3340, R1 ;  /* 0x00003340543f7816 */ /* 0x000fe40000000001 */
[----:B------:R-:W-:Y:S02]  /*15230*/  LOP3.LUT R84, R25, 0xffff, RZ, 0xc0, !PT ;  /* 0x0000ffff19547812 */ /* 0x000fe400078ec0ff */
[----:B------:R-:W-:Y:S02]  /*15240*/  PRMT R29, R88, 0x3340, R29 ;  /* 0x00003340581d7816 */ /* 0x000fe4000000001d */
[----:B------:R-:W-:Y:S02]  /*15250*/  LOP3.LUT R44, R44, 0xffff, RZ, 0xc0, !PT ;  /* 0x0000ffff2c2c7812 */ /* 0x000fe400078ec0ff */
[----:B------:R-:W-:Y:S02]  /*15260*/  PRMT R70, R70, 0x3340, R15 ;  /* 0x0000334046467816 */ /* 0x000fe4000000000f */
[----:B------:R-:W-:-:S02]  /*15270*/  SHF.R.U32.HI R25, RZ, 0x8, R146 ;  /* 0x00000008ff197819 */ /* 0x000fc40000011692 */
[----:B------:R-:W-:Y:S01]  /*15280*/  LOP3.LUT R88, R13, 0xffff, RZ, 0xc0, !PT ;  /* 0x0000ffff0d587812 */ /* 0x000fe200078ec0ff */
[----:B------:R-:W-:Y:S01]  /*15290*/  IMAD.IADD R13, R6, 0x1, -R11 ;  /* 0x00000001060d7824 */ /* 0x000fe200078e0a0b */
[----:B------:R-:W-:Y:S02]  /*152a0*/  SHF.R.U32.HI R15, RZ, 0x8, R69 ;  /* 0x00000008ff0f7819 */ /* 0x000fe40000011645 */
[--C-:B------:R-:W-:Y:S02]  /*152b0*/  PRMT R27, R84, 0x3340, R1.reuse ;  /* 0x00003340541b7816 */ /* 0x100fe40000000001 */
[--C-:B------:R-:W-:Y:S01]  /*152c0*/  PRMT R84, R44, 0x3340, R1.reuse ;  /* 0x000033402c547816 */ /* 0x100fe20000000001 */
[----:B------:R-:W-:Y:S01]  /*152d0*/  IMAD.MOV.U32 R44, RZ, RZ, 0x3dc6b27f ;  /* 0x3dc6b27fff2c7424 */ /* 0x000fe200078e00ff */
[----:B------:R-:W-:Y:S01]  /*152e0*/  LOP3.LUT R90, R25, 0xffff, RZ, 0xc0, !PT ;  /* 0x0000ffff195a7812 */ /* 0x000fe200078ec0ff */
[----:B------:R-:W-:Y:S01]  /*152f0*/  FADD R25, R13, -1 ;  /* 0xbf8000000d197421 */ /* 0x000fe20000000000 */
[----:B------:R-:W-:Y:S01]  /*15300*/  LOP3.LUT R15, R15, 0xffff, RZ, 0xc0, !PT ;  /* 0x0000ffff0f0f7812 */ /* 0x000fe200078ec0ff */
[-C--:B------:R-:W-:Y:S01]  /*15310*/  FFMA.FTZ R11, R10, R44.reuse, -0.16845393180847167969 ;  /* 0xbe2c7f300a0b7423 */ /* 0x080fe2000001002c */
[----:B------:R-:W-:Y:S01]  /*15320*/  PRMT R90, R90, 0x3340, R1 ;  /* 0x000033405a5a7816 */ /* 0x000fe20000000001 */
[----:B------:R-:W-:Y:S01]  /*15330*/  FFMA.FTZ R44, R25, R44, -0.16845393180847167969 ;  /* 0xbe2c7f30192c7423 */ /* 0x000fe2000001002c */
[----:B------:R-:W-:Y:S01]  /*15340*/  PRMT R15, R88, 0x3340, R15 ;  /* 0x00003340580f7816 */ /* 0x000fe2000000000f */
[C---:B------:R-:W-:Y:S01]  /*15350*/  FFMA.FTZ R11, R10.reuse, R11, 0.1716887056827545166 ;  /* 0x3e2fcf2a0a0b7423 */ /* 0x040fe2000001000b */
[----:B------:R-:W-:Y:S01]  /*15360*/  PRMT R46, R31, 0x5410, R46 ;  /* 0x000054101f2e7816 */ /* 0x000fe2000000002e */
[----:B------:R-:W-:Y:S01]  /*15370*/  FFMA.FTZ R44, R25, R44, 0.1716887056827545166 ;  /* 0x3e2fcf2a192c7423 */ /* 0x000fe2000001002c */
[----:B------:R-:W-:Y:S01]  /*15380*/  PRMT R48, R33, 0x5410, R48 ;  /* 0x0000541021307816 */ /* 0x000fe20000000030 */
[C---:B------:R-:W-:Y:S01]  /*15390*/  FFMA.FTZ R11, R10.reuse, R11, -0.17900948226451873779 ;  /* 0xbe374e430a0b7423 */ /* 0x040fe2000001000b */
[----:B------:R-:W-:Y:S01]  /*153a0*/  LOP3.LUT R5, R5, 0xffff, RZ, 0xc0, !PT ;  /* 0x0000ffff05057812 */ /* 0x000fe200078ec0ff */
[----:B------:R-:W-:Y:S01]  /*153b0*/  FFMA.FTZ R44, R25, R44, -0.17900948226451873779 ;  /* 0xbe374e43192c7423 */ /* 0x000fe2000001002c */
[----:B------:R-:W-:Y:S01]  /*153c0*/  LOP3.LUT R39, R39, 0xffff, RZ, 0xc0, !PT ;  /* 0x0000ffff27277812 */ /* 0x000fe200078ec0ff */
[----:B------:R-:W-:Y:S01]  /*153d0*/  FFMA.FTZ R11, R10, R11, 0.20512372255325317383 ;  /* 0x3e520bf40a0b7423 */ /* 0x000fe2000001000b */
[----:B------:R-:W-:Y:S01]  /*153e0*/  PRMT R90, R15, 0x5410, R90 ;  /* 0x000054100f5a7816 */ /* 0x000fe2000000005a */
[C---:B------:R-:W-:Y:S01]  /*153f0*/  FFMA.FTZ R44, R25.reuse, R44, 0.20512372255325317383 ;  /* 0x3e520bf4192c7423 */ /* 0x040fe2000001002c */
[--C-:B------:R-:W-:Y:S01]  /*15400*/  PRMT R12, R12, 0x4210, R5.reuse ;  /* 0x000042100c0c7816 */ /* 0x100fe20000000005 */
[----:B------:R-:W-:Y:S01]  /*15410*/  FFMA.FTZ R11, R10, R11, -0.24046532809734344482 ;  /* 0xbe763c8b0a0b7423 */ /* 0x000fe2000001000b */
[----:B------:R-:W-:Y:S01]  /*15420*/  PRMT R13, R46, 0x5210, R5 ;  /* 0x000052102e0d7816 */ /* 0x000fe20000000005 */
[C---:B------:R-:W-:Y:S01]  /*15430*/  FFMA.FTZ R44, R25.reuse, R44, -0.24046532809734344482 ;  /* 0xbe763c8b192c7423 */ /* 0x040fe2000001002c */
[--C-:B------:R-:W-:Y:S01]  /*15440*/  PRMT R14, R14, 0x4210, R39.reuse ;  /* 0x000042100e0e7816 */ /* 0x100fe20000000027 */
[----:B------:R-:W-:Y:S01]  /*15450*/  FFMA.FTZ R11, R10, R11, 0.28857114911079406738 ;  /* 0x3e93bf990a0b7423 */ /* 0x000fe2000001000b */
[----:B------:R-:W-:Y:S01]  /*15460*/  PRMT R15, R48, 0x5210, R39 ;  /* 0x00005210300f7816 */ /* 0x000fe20000000027 */
[----:B------:R-:W-:Y:S01]  /*15470*/  FFMA.FTZ R44, R25, R44, 0.28857114911079406738 ;  /* 0x3e93bf99192c7423 */ /* 0x000fe2000001002c */
[----:B------:R-:W-:Y:S01]  /*15480*/  ISETP.GE.U32.AND P1, PT, R7, 0x7f800000, PT ;  /* 0x7f8000000700780c */ /* 0x000fe20003f26070 */
[----:B------:R-:W-:Y:S01]  /*15490*/  FFMA.FTZ R11, R10, R11, -0.36067417263984680176 ;  /* 0xbeb8aa490a0b7423 */ /* 0x000fe2000001000b */
[----:B------:R-:W-:Y:S01]  /*154a0*/  ISETP.GE.U32.AND P2, PT, R6, 0x7f800000, PT ;  /* 0x7f8000000600780c */ /* 0x000fe20003f46070 */
[----:B------:R0:W-:Y:S01]  /*154b0*/  STSM.16.M88.4 [R2], R12 ;  /* 0x0000000c02007844 */ /* 0x0001e20000000200 */
[----:B------:R-:W-:Y:S01]  /*154c0*/  FFMA.FTZ R44, R25, R44, -0.36067417263984680176 ;  /* 0xbeb8aa49192c7423 */ /* 0x000fe2000001002c */
[----:B------:R-:W-:Y:S01]  /*154d0*/  FFMA.FTZ R11, R10, R11, 0.48089820146560668945 ;  /* 0x3ef6384a0a0b7423 */ /* 0x000fe2000001000b */
[----:B------:R-:W-:-:S02]  /*154e0*/  PRMT R51, R45, 0x5410, R56 ;  /* 0x000054102d337816 */ /* 0x000fc40000000038 */
[C---:B------:R-:W-:Y:S01]  /*154f0*/  FFMA.FTZ R44, R25.reuse, R44, 0.48089820146560668945 ;  /* 0x3ef6384a192c7423 */ /* 0x040fe2000001002c */
[----:B------:R-:W-:Y:S01]  /*15500*/  FFMA.FTZ R11, R10, R11, -0.72134751081466674805 ;  /* 0xbf38aa3b0a0b7423 */ /* 0x000fe2000001000b */
[----:B------:R-:W-:Y:S02]  /*15510*/  PRMT R65, R68, 0x5410, R59 ;  /* 0x0000541044417816 */ /* 0x000fe4000000003b */
[C---:B------:R-:W-:Y:S01]  /*15520*/  FFMA.FTZ R44, R25.reuse, R44, -0.72134751081466674805 ;  /* 0xbf38aa3b192c7423 */ /* 0x040fe2000001002c */
[----:B------:R-:W-:Y:S01]  /*15530*/  PRMT R56, R70, 0x5410, R27 ;  /* 0x0000541046387816 */ /* 0x000fe2000000001b */
[----:B------:R-:W-:Y:S01]  /*15540*/  BAR.SYNC.DEFER_BLOCKING 0x0 ;  /* 0x0000000000007b1d */ /* 0x000fe20000010000 */
[C---:B------:R-:W-:Y:S01]  /*15550*/  FMUL R11, R10.reuse, R11 ;  /* 0x0000000b0a0b7220 */ /* 0x040fe20000400000 */
[----:B------:R-:W-:Y:S01]  /*15560*/  FMUL R44, R25, R44 ;  /* 0x0000002c192c7220 */ /* 0x000fe20000400000 */
[----:B------:R-:W-:Y:S01]  /*15570*/  @P2 IMAD.MOV.U32 R5, RZ, RZ, 0x7f800000 ;  /* 0x7f800000ff052424 */ /* 0x000fe200078e00ff */
[----:B------:R-:W-:Y:S01]  /*15580*/  PRMT R41, R41, 0x5410, R50 ;  /* 0x0000541029297816 */ /* 0x000fe20000000032 */
[----:B------:R-:W-:Y:S01]  /*15590*/  FMUL R11, R10, R11 ;  /* 0x0000000b0a0b7220 */ /* 0x000fe20000400000 */
[----:B------:R-:W-:Y:S01]  /*155a0*/  FMUL R44, R25, R44 ;  /* 0x0000002c192c7220 */ /* 0x000fe20000400000 */
[----:B------:R-:W-:-:S02]  /*155b0*/  PRMT R43, R43, 0x5410, R52 ;  /* 0x000054102b2b7816 */ /* 0x000fc40000000034 */
[----:B------:R-:W-:Y:S01]  /*155c0*/  FFMA.FTZ R11, R10, 1.4426950216293334961, R11 ;  /* 0x3fb8aa3b0a0b7823 */ /* 0x000fe2000001000b */
[----:B------:R-:W-:Y:S01]  /*155d0*/  FFMA.FTZ R44, R25, 1.4426950216293334961, R44 ;  /* 0x3fb8aa3b192c7823 */ /* 0x000fe2000001002c */
[----:B------:R-:W-:Y:S01]  /*155e0*/  @P1 IMAD.MOV.U32 R10, RZ, RZ, 0x7f800000 ;  /* 0x7f800000ff0a1424 */ /* 0x000fe200078e00ff */
[----:B------:R-:W-:Y:S01]  /*155f0*/  LOP3.LUT R54, R54, 0xffff, RZ, 0xc0, !PT ;  /* 0x0000ffff36367812 */ /* 0x000fe200078ec0ff */
[----:B------:R-:W-:Y:S01]  /*15600*/  FADD R166, R166, R11 ;  /* 0x0000000ba6a67221 */ /* 0x000fe20000000000 */
[----:B------:R-:W-:Y:S01]  /*15610*/  FADD R165, R165, R44 ;  /* 0x0000002ca5a57221 */ /* 0x000fe20000000000 */
[C---:B------:R-:W-:Y:S01]  /*15620*/  @P1 FFMA.FTZ R166, R7.reuse, R10, +INF ;  /* 0x7f80000007a61423 */ /* 0x040fe2000001000a */
[C---:B------:R-:W-:Y:S01]  /*15630*/  FSETP.NEU.AND P1, PT, R6.reuse, RZ, PT ;  /* 0x000000ff0600720b */ /* 0x040fe20003f2d000 */
[----:B------:R-:W-:Y:S01]  /*15640*/  @P2 FFMA.FTZ R165, R6, R5, +INF ;  /* 0x7f80000006a52423 */ /* 0x000fe20000010005 */
[----:B------:R-:W-:Y:S02]  /*15650*/  LOP3.LUT R6, R4, 0xffff, RZ, 0xc0, !PT ;  /* 0x0000ffff04067812 */ /* 0x000fe400078ec0ff */
[----:B------:R-:W-:-:S02]  /*15660*/  FSETP.NEU.AND P0, PT, R7, RZ, PT ;  /* 0x000000ff0700720b */ /* 0x000fc40003f0d000 */
[--C-:B------:R-:W-:Y:S01]  /*15670*/  PRMT R4, R21, 0x4210, R6.reuse ;  /* 0x0000421015047816 */ /* 0x100fe20000000006 */
[----:B------:R-:W1:Y:S01]  /*15680*/  LDS.128 R68, [R168] ;  /* 0x00000000a8447984 */ /* 0x000e620000000c00 */
[----:B------:R-:W-:Y:S02]  /*15690*/  PRMT R5, R41, 0x5210, R6 ;  /* 0x0000521029057816 */ /* 0x000fe40000000006 */
[--C-:B------:R-:W-:Y:S02]  /*156a0*/  PRMT R6, R37, 0x4210, R54.reuse ;  /* 0x0000421025067816 */ /* 0x100fe40000000036 */
[----:B------:R-:W-:Y:S01]  /*156b0*/  PRMT R7, R43, 0x5210, R54 ;  /* 0x000052102b077816 */ /* 0x000fe20000000036 */
[----:B------:R-:W-:Y:S01]  /*156c0*/  BAR.SYNC.DEFER_BLOCKING 0x0 ;  /* 0x0000000000007b1d */ /* 0x000fe20000010000 */
[----:B------:R-:W-:Y:S01]  /*156d0*/  PRMT R60, R30, 0x3340, R1 ;  /* 0x000033401e3c7816 */ /* 0x000fe20000000001 */
[----:B------:R-:W-:Y:S01]  /*156e0*/  IMAD R30, R212, 0x2, R101 ;  /* 0x00000002d41e7824 */ /* 0x000fe200078e0265 */
[----:B------:R-:W-:-:S02]  /*156f0*/  PRMT R52, R53, 0x5410, R62 ;  /* 0x0000541035347816 */ /* 0x000fc4000000003e */
[----:B------:R-:W-:Y:S01]  /*15700*/  PRMT R50, R49, 0x5410, R60 ;  /* 0x0000541031327816 */ /* 0x000fe2000000003c */
[----:B------:R-:W-:Y:S01]  /*15710*/  IMAD R32, R212, 0x2, R30 ;  /* 0x00000002d4207824 */ /* 0x000fe200078e021e */
[----:B------:R-:W-:Y:S02]  /*15720*/  PRMT R80, R80, 0x5410, R61 ;  /* 0x0000541050507816 */ /* 0x000fe4000000003d */
[----:B------:R-:W-:Y:S01]  /*15730*/  PRMT R82, R82, 0x5410, R63 ;  /* 0x0000541052527816 */ /* 0x000fe2000000003f */
[----:B------:R-:W-:Y:S01]  /*15740*/  IMAD R28, R212, 0x2, R32 ;  /* 0x00000002d41c7824 */ /* 0x000fe200078e0220 */
[----:B0-----:R-:W-:Y:S02]  /*15750*/  LOP3.LUT R15, R16, 0xffff, RZ, 0xc0, !PT ;  /* 0x0000ffff100f7812 */ /* 0x001fe400078ec0ff */
[----:B------:R-:W-:Y:S01]  /*15760*/  PRMT R58, R47, 0x5410, R58 ;  /* 0x000054102f3a7816 */ /* 0x000fe2000000003a */
[----:B------:R-:W-:Y:S01]  /*15770*/  IMAD R26, R212, 0x2, R28 ;  /* 0x00000002d41a7824 */ /* 0x000fe200078e021c */
[----:B------:R-:W-:-:S02]  /*15780*/  LOP3.LUT R10, R17, 0xffff, RZ, 0xc0, !PT ;  /* 0x0000ffff110a7812 */ /* 0x000fc400078ec0ff */
[--C-:B------:R-:W-:Y:S01]  /*15790*/  PRMT R14, R22, 0x4210, R15.reuse ;  /* 0x00004210160e7816 */ /* 0x100fe2000000000f */
[C---:B------:R-:W-:Y:S01]  /*157a0*/  IMAD R24, R212.reuse, 0x2, R26 ;  /* 0x00000002d4187824 */ /* 0x040fe200078e021a */
[--C-:B------:R-:W-:Y:S02]  /*157b0*/  PRMT R12, R23, 0x4210, R10.reuse ;  /* 0x00004210170c7816 */ /* 0x100fe4000000000a */
[----:B------:R-:W-:Y:S01]  /*157c0*/  PRMT R13, R51, 0x5210, R10 ;  /* 0x00005210330d7816 */ /* 0x000fe2000000000a */
[----:B------:R-:W-:Y:S01]  /*157d0*/  IMAD R161, R212, 0x4, R24 ;  /* 0x00000004d4a17824 */ /* 0x000fe200078e0218 */
[----:B------:R-:W-:Y:S01]  /*157e0*/  PRMT R15, R58, 0x5210, R15 ;  /* 0x000052103a0f7816 */ /* 0x000fe2000000000f */
[----:B------:R0:W-:Y:S01]  /*157f0*/  STSM.16.M88.4 [R2], R4 ;  /* 0x0000000402007844 */ /* 0x0001e20000000200 */
[----:B------:R-:W-:Y:S01]  /*15800*/  LOP3.LUT R11, R18, 0xffff, RZ, 0xc0, !PT ;  /* 0x0000ffff120b7812 */ /* 0x000fe200078ec0ff */
[C---:B------:R-:W-:Y:S01]  /*15810*/  IMAD R159, R212.reuse, 0x2, R161 ;  /* 0x00000002d49f7824 */ /* 0x040fe200078e02a1 */
[----:B------:R-:W-:Y:S01]  /*15820*/  F2FP.SATFINITE.E4M3.F32.PACK_AB_MERGE_C R86, R87, R86, RZ ;  /* 0x000000565756723e */ /* 0x000fe200048070ff */
[----:B------:R-:W-:Y:S01]  /*15830*/  BAR.SYNC.DEFER_BLOCKING 0x0 ;  /* 0x0000000000007b1d */ /* 0x000fe20000010000 */
[----:B------:R-:W-:Y:S01]  /*15840*/  F2FP.SATFINITE.E4M3.F32.PACK_AB_MERGE_C R19, R19, R100, RZ ;  /* 0x000000641313723e */ /* 0x000fe200048070ff */
[----:B------:R-:W-:Y:S01]  /*15850*/  IMAD R157, R212, 0x2, R159 ;  /* 0x00000002d49d7824 */ /* 0x000fe200078e029f */
[----:B------:R-:W-:-:S02]  /*15860*/  PRMT R64, R55, 0x5410, R64 ;  /* 0x0000541037407816 */ /* 0x000fc40000000040 */
[----:B------:R-:W-:Y:S01]  /*15870*/  LOP3.LUT R19, R19, 0xffff, RZ, 0xc0, !PT ;  /* 0x0000ffff13137812 */ /* 0x000fe200078ec0ff */
[----:B------:R-:W-:Y:S01]  /*15880*/  IMAD R155, R212, 0x2, R157 ;  /* 0x00000002d49b7824 */ /* 0x000fe200078e029d */
[----:B------:R-:W-:Y:S02]  /*15890*/  F2FP.SATFINITE.E4M3.F32.PACK_AB_MERGE_C R102, R103, R102, RZ ;  /* 0x000000666766723e */ /* 0x000fe400048070ff */
[----:B------:R-:W-:Y:S01]  /*158a0*/  PRMT R66, R66, 0x3340, R1 ;  /* 0x0000334042427816 */ /* 0x000fe20000000001 */
[----:B------:R-:W-:Y:S01]  /*158b0*/  IMAD R153, R212, 0x2, R155 ;  /* 0x00000002d4997824 */ /* 0x000fe200078e029b */
[----:B------:R-:W-:Y:S02]  /*158c0*/  F2FP.SATFINITE.E4M3.F32.PACK_AB_MERGE_C R150, R151, R150, RZ ;  /* 0x000000969796723e */ /* 0x000fe400048070ff */
[----:B0-----:R-:W-:Y:S01]  /*158d0*/  PRMT R4, R20, 0x4210, R11 ;  /* 0x0000421014047816 */ /* 0x001fe2000000000b */
[----:B------:R-:W-:Y:S01]  /*158e0*/  IMAD R151, R212, 0x2, R153 ;  /* 0x00000002d4977824 */ /* 0x000fe200078e0299 */
[----:B------:R-:W-:-:S02]  /*158f0*/  LOP3.LUT R7, R86, 0xffff, RZ, 0xc0, !PT ;  /* 0x0000ffff56077812 */ /* 0x000fc400078ec0ff */
[----:B------:R-:W-:Y:S01]  /*15900*/  PRMT R5, R50, 0x5210, R11 ;  /* 0x0000521032057816 */ /* 0x000fe2000000000b */
[----:B------:R-:W-:Y:S01]  /*15910*/  IMAD R11, R214, UR5, RZ ;  /* 0x00000005d60b7c24 */ /* 0x000fe2000f8e02ff */
[--C-:B------:R-:W-:Y:S01]  /*15920*/  PRMT R6, R42, 0x4210, R7.reuse ;  /* 0x000042102a067816 */ /* 0x100fe20000000007 */
[----:B------:R-:W-:Y:S01]  /*15930*/  USHF.R.S32.HI UR5, URZ, 0x1f, UR4 ;  /* 0x0000001f3f057899 */ /* 0x000fe20008011404 */
[----:B------:R-:W-:Y:S02]  /*15940*/  PRMT R7, R52, 0x5210, R7 ;  /* 0x0000521034077816 */ /* 0x000fe40000000007 */
[----:B------:R-:W-:Y:S01]  /*15950*/  PRMT R66, R57, 0x5410, R66 ;  /* 0x0000541039427816 */ /* 0x000fe20000000042 */
[----:B------:R-:W0:Y:S01]  /*15960*/  LDS.128 R60, [R168] ;  /* 0x00000000a83c7984 */ /* 0x000e220000000c00 */
[----:B------:R-:W-:Y:S01]  /*15970*/  F2FP.SATFINITE.E4M3.F32.PACK_AB_MERGE_C R148, R149, R148, RZ ;  /* 0x000000949594723e */ /* 0x000fe200048070ff */
[C---:B------:R-:W-:Y:S01]  /*15980*/  IMAD R149, R212.reuse, 0x2, R151 ;  /* 0x00000002d4957824 */ /* 0x040fe200078e0297 */
[----:B------:R-:W-:Y:S01]  /*15990*/  F2FP.SATFINITE.E4M3.F32.PACK_AB_MERGE_C R134, R135, R134, RZ ;  /* 0x000000868786723e */ /* 0x000fe200048070ff */
[----:B------:R-:W-:Y:S01]  /*159a0*/  BAR.SYNC.DEFER_BLOCKING 0x0 ;  /* 0x0000000000007b1d */ /* 0x000fe20000010000 */
[----:B------:R-:W-:Y:S01]  /*159b0*/  F2FP.SATFINITE.E4M3.F32.PACK_AB_MERGE_C R118, R119, R118, RZ ;  /* 0x000000767776723e */ /* 0x000fe200048070ff */
[----:B------:R-:W-:Y:S01]  /*159c0*/  IMAD R147, R212, 0x4, R149 ;  /* 0x00000004d4937824 */ /* 0x000fe200078e0295 */
[----:B------:R-:W-:-:S02]  /*159d0*/  LOP3.LUT R34, R34, 0xffff, RZ, 0xc0, !PT ;  /* 0x0000ffff22227812 */ /* 0x000fc400078ec0ff */
[----:B------:R-:W-:Y:S01]  /*159e0*/  PRMT R84, R29, 0x5410, R84 ;  /* 0x000054101d547816 */ /* 0x000fe20000000054 */
[----:B------:R-:W-:Y:S01]  /*159f0*/  IMAD R145, R212, 0x2, R147 ;  /* 0x00000002d4917824 */ /* 0x000fe200078e0293 */
[----:B------:R-:W-:Y:S02]  /*15a00*/  F2FP.SATFINITE.E4M3.F32.PACK_AB_MERGE_C R132, R133, R132, RZ ;  /* 0x000000848584723e */ /* 0x000fe400048070ff */
[----:B------:R-:W-:Y:S01]  /*15a10*/  LOP3.LUT R79, R134, 0xffff, RZ, 0xc0, !PT ;  /* 0x0000ffff864f7812 */ /* 0x000fe200078ec0ff */
[----:B------:R-:W-:Y:S01]  /*15a20*/  IMAD R139, R212, 0x2, R145 ;  /* 0x00000002d48b7824 */ /* 0x000fe200078e0291 */
[----:B------:R-:W-:Y:S02]  /*15a30*/  LOP3.LUT R77, R132, 0xffff, RZ, 0xc0, !PT ;  /* 0x0000ffff844d7812 */ /* 0x000fe400078ec0ff */
[----:B------:R-:W-:Y:S01]  /*15a40*/  PRMT R78, R78, 0x4210, R79 ;  /* 0x000042104e4e7816 */ /* 0x000fe2000000004f */
[----:B------:R-:W-:Y:S01]  /*15a50*/  IMAD R141, R212, 0x2, R139 ;  /* 0x00000002d48d7824 */ /* 0x000fe200078e028b */
[----:B------:R-:W-:-:S02]  /*15a60*/  PRMT R76, R76, 0x4210, R77 ;  /* 0x000042104c4c7816 */ /* 0x000fc4000000004d */
[----:B------:R-:W-:Y:S01]  /*15a70*/  PRMT R77, R82, 0x5210, R77 ;  /* 0x00005210524d7816 */ /* 0x000fe2000000004d */
[----:B------:R-:W-:Y:S01]  /*15a80*/  IMAD R135, R212, 0x2, R141 ;  /* 0x00000002d4877824 */ /* 0x000fe200078e028d */
[----:B------:R-:W-:Y:S02]  /*15a90*/  PRMT R79, R56, 0x5210, R79 ;  /* 0x00005210384f7816 */ /* 0x000fe4000000004f */
[----:B------:R-:W-:Y:S01]  /*15aa0*/  LOP3.LUT R73, R148, 0xffff, RZ, 0xc0, !PT ;  /* 0x0000ffff94497812 */ /* 0x000fe200078ec0ff */
[----:B------:R-:W-:Y:S01]  /*15ab0*/  IMAD R49, R212, 0x2, R135 ;  /* 0x00000002d4317824 */ /* 0x000fe200078e0287 */
[----:B------:R-:W-:Y:S01]  /*15ac0*/  LOP3.LUT R75, R150, 0xffff, RZ, 0xc0, !PT ;  /* 0x0000ffff964b7812 */ /* 0x000fe200078ec0ff */
[----:B------:R2:W-:Y:S01]  /*15ad0*/  STSM.16.M88.4 [R2], R12 ;  /* 0x0000000c02007844 */ /* 0x0005e20000000200 */
[----:B------:R-:W-:Y:S01]  /*15ae0*/  PRMT R72, R72, 0x4210, R73 ;  /* 0x0000421048487816 */ /* 0x000fe20000000049 */
[----:B------:R-:W-:Y:S01]  /*15af0*/  IMAD R31, R212, 0x2, R49 ;  /* 0x00000002d41f7824 */ /* 0x000fe200078e0231 */
[----:B------:R-:W-:Y:S01]  /*15b00*/  PRMT R74, R74, 0x4210, R75 ;  /* 0x000042104a4a7816 */ /* 0x000fe2000000004b */
[----:B------:R-:W-:Y:S01]  /*15b10*/  BAR.SYNC.DEFER_BLOCKING 0x0 ;  /* 0x0000000000007b1d */ /* 0x000fe20000010000 */
[----:B------:R-:W-:Y:S01]  /*15b20*/  PRMT R73, R84, 0x5210, R73 ;  /* 0x0000521054497816 */ /* 0x000fe20000000049 */
[----:B------:R-:W-:Y:S01]  /*15b30*/  IMAD R127, R212, 0x4, R31 ;  /* 0x00000004d47f7824 */ /* 0x000fe200078e021f */
[----:B------:R-:W-:-:S02]  /*15b40*/  PRMT R75, R90, 0x5210, R75 ;  /* 0x000052105a4b7816 */ /* 0x000fc4000000004b */
[----:B-1----:R-:W-:Y:S01]  /*15b50*/  PRMT R90, R68, 0x7773, RZ ;  /* 0x00007773445a7816 */ /* 0x002fe200000000ff */
[----:B------:R-:W-:Y:S01]  /*15b60*/  IMAD R45, R212, 0x2, R127 ;  /* 0x00000002d42d7824 */ /* 0x000fe200078e027f */
[----:B------:R-:W-:Y:S02]  /*15b70*/  PRMT R52, R68, 0x7771, RZ ;  /* 0x0000777144347816 */ /* 0x000fe400000000ff */
[----:B------:R-:W-:Y:S01]  /*15b80*/  PRMT R82, R70, 0x7773, RZ ;  /* 0x0000777346527816 */ /* 0x000fe200000000ff */
[----:B------:R-:W-:Y:S01]  /*15b90*/  IMAD R47, R212, 0x2, R45 ;  /* 0x00000002d42f7824 */ /* 0x000fe200078e022d */
[----:B------:R-:W-:Y:S02]  /*15ba0*/  PRMT R42, R70, 0x7771, RZ ;  /* 0x00007771462a7816 */ /* 0x000fe400000000ff */
[----:B--2---:R-:W-:Y:S01]  /*15bb0*/  PRMT R12, R38, 0x4210, R19 ;  /* 0x00004210260c7816 */ /* 0x004fe20000000013 */
[----:B------:R-:W-:Y:S01]  /*15bc0*/  IMAD R123, R212, 0x2, R47 ;  /* 0x00000002d47b7824 */ /* 0x000fe200078e022f */
[----:B------:R-:W-:-:S02]  /*15bd0*/  PRMT R13, R64, 0x5210, R19 ;  /* 0x00005210400d7816 */ /* 0x000fc40000000013 */
[----:B------:R-:W-:Y:S01]  /*15be0*/  LOP3.LUT R15, R102, 0xffff, RZ, 0xc0, !PT ;  /* 0x0000ffff660f7812 */ /* 0x000fe200078ec0ff */
[----:B------:R-:W-:Y:S01]  /*15bf0*/  IMAD R121, R212, 0x2, R123 ;  /* 0x00000002d4797824 */ /* 0x000fe200078e027b */
[----:B------:R-:W-:Y:S02]  /*15c00*/  PRMT R38, R68, 0x7772, RZ ;  /* 0x0000777244267816 */ /* 0x000fe400000000ff */
[----:B------:R-:W-:Y:S01]  /*15c10*/  PRMT R14, R36, 0x4210, R15 ;  /* 0x00004210240e7816 */ /* 0x000fe2000000000f */
[----:B------:R-:W-:Y:S01]  /*15c20*/  IMAD R117, R212, 0x2, R121 ;  /* 0x00000002d4757824 */ /* 0x000fe200078e0279 */
[----:B------:R-:W-:Y:S01]  /*15c30*/  PRMT R15, R66, 0x5210, R15 ;  /* 0x00005210420f7816 */ /* 0x000fe2000000000f */
[----:B------:R-:W1:Y:S01]  /*15c40*/  LDS.128 R20, [R168] ;  /* 0x00000000a8147984 */ /* 0x000e620000000c00 */
[----:B------:R-:W-:Y:S01]  /*15c50*/  PRMT R66, R68, 0x7770, RZ ;  /* 0x0000777044427816 */ /* 0x000fe200000000ff */
[----:B------:R-:W-:Y:S01]  /*15c60*/  IMAD R113, R212, 0x2, R117 ;  /* 0x00000002d4717824 */ /* 0x000fe200078e0275 */
[----:B------:R-:W-:Y:S01]  /*15c70*/  PRMT R56, R70, 0x7770, RZ ;  /* 0x0000777046387816 */ /* 0x000fe200000000ff */
[----:B------:R-:W-:Y:S01]  /*15c80*/  BAR.SYNC.DEFER_BLOCKING 0x0 ;  /* 0x0000000000007b1d */ /* 0x000fe20000010000 */
[----:B------:R-:W-:Y:S01]  /*15c90*/  PRMT R64, R69, 0x7770, RZ ;  /* 0x0000777045407816 */ /* 0x000fe200000000ff */
[----:B------:R-:W-:Y:S01]  /*15ca0*/  IMAD R25, R212, 0x4, R113 ;  /* 0x00000004d4197824 */ /* 0x000fe200078e0271 */
[----:B0-----:R-:W-:-:S02]  /*15cb0*/  PRMT R111, R62, 0x7773, RZ ;  /* 0x000077733e6f7816 */ /* 0x001fc400000000ff */
[----:B------:R-:W-:Y:S01]  /*15cc0*/  PRMT R131, R62, 0x7772, RZ ;  /* 0x000077723e837816 */ /* 0x000fe200000000ff */
[----:B------:R-:W-:Y:S01]  /*15cd0*/  IMAD R27, R212, 0x2, R25 ;  /* 0x00000002d41b7824 */ /* 0x000fe200078e0219 */
[C---:B------:R-:W-:Y:S02]  /*15ce0*/  PRMT R143, R62.reuse, 0x7771, RZ ;  /* 0x000077713e8f7816 */ /* 0x040fe400000000ff */
[----:B------:R-:W-:Y:S01]  /*15cf0*/  PRMT R58, R62, 0x7770, RZ ;  /* 0x000077703e3a7816 */ /* 0x000fe200000000ff */
[C---:B------:R-:W-:Y:S01]  /*15d00*/  IMAD R29, R212.reuse, 0x2, R27 ;  /* 0x00000002d41d7824 */ /* 0x040fe200078e021b */
[----:B------:R-:W-:Y:S02]  /*15d10*/  PRMT R54, R71, 0x7770, RZ ;  /* 0x0000777047367816 */ /* 0x000fe400000000ff */
[C---:B------:R-:W-:Y:S01]  /*15d20*/  PRMT R50, R69.reuse, 0x7771, RZ ;  /* 0x0000777145327816 */ /* 0x040fe200000000ff */
[----:B------:R-:W-:Y:S01]  /*15d30*/  IMAD R33, R212, 0x2, R29 ;  /* 0x00000002d4217824 */ /* 0x000fe200078e021d */
[----:B------:R-:W-:-:S02]  /*15d40*/  PRMT R36, R69, 0x7772, RZ ;  /* 0x0000777245247816 */ /* 0x000fc400000000ff */
[----:B------:R-:W-:Y:S01]  /*15d50*/  PRMT R92, R71, 0x7772, RZ ;  /* 0x00007772475c7816 */ /* 0x000fe200000000ff */
[----:B------:R-:W-:Y:S01]  /*15d60*/  IMAD R37, R212, 0x2, R33 ;  /* 0x00000002d4257824 */ /* 0x000fe200078e0221 */
[----:B------:R-:W-:Y:S02]  /*15d70*/  PRMT R84, R69, 0x7773, RZ ;  /* 0x0000777345547816 */ /* 0x000fe400000000ff */
[----:B------:R-:W-:Y:S01]  /*15d80*/  PRMT R119, R60, 0x7773, RZ ;  /* 0x000077733c777816 */ /* 0x000fe200000000ff */
[----:B------:R-:W-:Y:S01]  /*15d90*/  IMAD R39, R212, 0x2, R37 ;  /* 0x00000002d4277824 */ /* 0x000fe200078e0225 */
[C---:B------:R-:W-:Y:S01]  /*15da0*/  PRMT R133, R60.reuse, 0x7772, RZ ;  /* 0x000077723c857816 */ /* 0x040fe200000000ff */
[----:B------:R0:W-:Y:S01]  /*15db0*/  STSM.16.M88.4 [R2], R4 ;  /* 0x0000000402007844 */ /* 0x0001e20000000200 */
[----:B------:R-:W-:Y:S01]  /*15dc0*/  PRMT R46, R60, 0x7771, RZ ;  /* 0x000077713c2e7816 */ /* 0x000fe200000000ff */
[----:B------:R-:W-:Y:S01]  /*15dd0*/  IMAD R41, R212, 0x2, R39 ;  /* 0x00000002d4297824 */ /* 0x000fe200078e0227 */
[----:B------:R-:W-:Y:S01]  /*15de0*/  PRMT R60, R60, 0x7770, RZ ;  /* 0x000077703c3c7816 */ /* 0x000fe200000000ff */
[----:B------:R-:W-:Y:S01]  /*15df0*/  BAR.SYNC.DEFER_BLOCKING 0x0 ;  /* 0x0000000000007b1d */ /* 0x000fe20000010000 */
[----:B------:R-:W-:Y:S01]  /*15e00*/  PRMT R48, R61, 0x7770, RZ ;  /* 0x000077703d307816 */ /* 0x000fe200000000ff */
[----:B------:R-:W-:Y:S01]  /*15e10*/  IMAD R59, R212, 0x4, R41 ;  /* 0x00000004d43b7824 */ /* 0x000fe200078e0229 */
[----:B------:R-:W-:-:S02]  /*15e20*/  PRMT R44, R63, 0x7770, RZ ;  /* 0x000077703f2c7816 */ /* 0x000fc400000000ff */
[----:B------:R-:W-:Y:S01]  /*15e30*/  PRMT R163, R61, 0x7771, RZ ;  /* 0x000077713da37816 */ /* 0x000fe200000000ff */
[----:B------:R-:W-:Y:S01]  /*15e40*/  IMAD R55, R212, 0x2, R59 ;  /* 0x00000002d4377824 */ /* 0x000fe200078e023b */
[----:B------:R-:W-:Y:S02]  /*15e50*/  PRMT R109, R63, 0x7773, RZ ;  /* 0x000077733f6d7816 */ /* 0x000fe400000000ff */
[----:B-1----:R-:W-:Y:S01]  /*15e60*/  PRMT R95, R22, 0x7771, RZ ;  /* 0x00007771165f7816 */ /* 0x002fe200000000ff */
[----:B------:R-:W-:Y:S01]  /*15e70*/  IMAD R51, R212, 0x2, R55 ;  /* 0x00000002d4337824 */ /* 0x000fe200078e0237 */
[----:B------:R-:W-:Y:S02]  /*15e80*/  PRMT R107, R22, 0x7770, RZ ;  /* 0x00007770166b7816 */ /* 0x000fe400000000ff */
[----:B0-----:R-:W-:Y:S01]  /*15e90*/  LOP3.LUT R7, R118, 0xffff, RZ, 0xc0, !PT ;  /* 0x0000ffff76077812 */ /* 0x001fe200078ec0ff */
[----:B------:R-:W-:Y:S01]  /*15ea0*/  IMAD R53, R212, 0x2, R51 ;  /* 0x00000002d4357824 */ /* 0x000fe200078e0233 */
[----:B------:R-:W-:-:S02]  /*15eb0*/  PRMT R4, R35, 0x4210, R34 ;  /* 0x0000421023047816 */ /* 0x000fc40000000022 */
[----:B------:R-:W-:Y:S01]  /*15ec0*/  PRMT R6, R40, 0x4210, R7 ;  /* 0x0000421028067816 */ /* 0x000fe20000000007 */
[----:B------:R-:W-:Y:S01]  /*15ed0*/  IMAD R57, R212, 0x2, R53 ;  /* 0x00000002d4397824 */ /* 0x000fe200078e0235 */
[----:B------:R-:W-:Y:S02]  /*15ee0*/  PRMT R5, R65, 0x5210, R34 ;  /* 0x0000521041057816 */ /* 0x000fe40000000022 */
[----:B------:R-:W-:Y:S01]  /*15ef0*/  PRMT R7, R80, 0x5210, R7 ;  /* 0x0000521050077816 */ /* 0x000fe20000000007 */
[----:B------:R-:W-:Y:S01]  /*15f00*/  IMAD R65, R212, 0x2, R57 ;  /* 0x00000002d4417824 */ /* 0x000fe200078e0239 */
[----:B------:R-:W-:Y:S01]  /*15f10*/  PRMT R34, R70, 0x7772, RZ ;  /* 0x0000777246227816 */ /* 0x000fe200000000ff */
[----:B------:R-:W0:Y:S01]  /*15f20*/  LDS.128 R16, [R168] ;  /* 0x00000000a8107984 */ /* 0x000e220000000c00 */
[C---:B------:R-:W-:Y:S01]  /*15f30*/  PRMT R40, R71.reuse, 0x7771, RZ ;  /* 0x0000777147287816 */ /* 0x040fe200000000ff */
        /* <DEDUP_REMOVED lines=8> */
[C---:B------:R-:W-:Y:S02]  /*15fc0*/  PRMT R103, R20.reuse, 0x7771, RZ ;  /* 0x0000777114677816 */ /* 0x040fe400000000ff */
[----:B------:R-:W-:Y:S01]  /*15fd0*/  PRMT R35, R20, 0x7770, RZ ;  /* 0x0000777014237816 */ /* 0x000fe200000000ff */
[C---:B------:R-:W-:Y:S01]  /*15fe0*/  IMAD R81, R212.reuse, 0x2, R88 ;  /* 0x00000002d4517824 */ /* 0x040fe200078e0258 */
[C---:B------:R-:W-:Y:S02]  /*15ff0*/  PRMT R125, R63.reuse, 0x7772, RZ ;  /* 0x000077723f7d7816 */ /* 0x040fe400000000ff */
[----:B------:R-:W-:Y:S01]  /*16000*/  PRMT R137, R63, 0x7771, RZ ;  /* 0x000077713f897816 */ /* 0x000fe200000000ff */
[----:B------:R-:W-:Y:S01]  /*16010*/  IMAD R83, R212, 0x2, R81 ;  /* 0x00000002d4537824 */ /* 0x000fe200078e0251 */
[----:B------:R-:W-:-:S02]  /*16020*/  PRMT R63, R23, 0x7773, RZ ;  /* 0x00007773173f7816 */ /* 0x000fc400000000ff */
[C---:B------:R-:W-:Y:S01]  /*16030*/  PRMT R93, R23.reuse, 0x7771, RZ ;  /* 0x00007771175d7816 */ /* 0x040fe200000000ff */
[C---:B------:R-:W-:Y:S01]  /*16040*/  IMAD R85, R212.reuse, 0x2, R83 ;  /* 0x00000002d4557824 */ /* 0x040fe200078e0253 */
[----:B------:R-:W-:Y:S02]  /*16050*/  PRMT R43, R23, 0x7770, RZ ;  /* 0x00007770172b7816 */ /* 0x000fe400000000ff */
[C---:B------:R-:W-:Y:S01]  /*16060*/  PRMT R129, R61.reuse, 0x7772, RZ ;  /* 0x000077723d817816 */ /* 0x040fe200000000ff */
[----:B------:R-:W-:Y:S01]  /*16070*/  IMAD R87, R212, 0x2, R85 ;  /* 0x00000002d4577824 */ /* 0x000fe200078e0255 */
[----:B------:R-:W-:Y:S01]  /*16080*/  PRMT R115, R61, 0x7773, RZ ;  /* 0x000077733d737816 */ /* 0x000fe200000000ff */
[----:B------:R-:W-:Y:S01]  /*16090*/  STSM.16.M88.4 [R2], R12 ;  /* 0x0000000c02007844 */ /* 0x000fe20000000200 */
[C---:B------:R-:W-:Y:S02]  /*160a0*/  PRMT R105, R21.reuse, 0x7770, RZ ;  /* 0x0000777015697816 */ /* 0x040fe400000000ff */
[C---:B------:R-:W-:Y:S01]  /*160b0*/  PRMT R61, R21.reuse, 0x7771, RZ ;  /* 0x00007771153d7816 */ /* 0x040fe200000000ff */
[----:B------:R-:W-:Y:S01]  /*160c0*/  BAR.SYNC.DEFER_BLOCKING 0x0 ;  /* 0x0000000000007b1d */ /* 0x000fe20000010000 */
[----:B------:R-:W-:-:S02]  /*160d0*/  PRMT R89, R21, 0x7772, RZ ;  /* 0x0000777215597816 */ /* 0x000fc400000000ff */
[----:B------:R-:W-:Y:S02]  /*160e0*/  FSEL R166, R166, -INF , P0 ;  /* 0xff800000a6a67808 */ /* 0x000fe40000000000 */
[----:B------:R-:W-:Y:S02]  /*160f0*/  FSEL R165, R165, -INF , P1 ;  /* 0xff800000a5a57808 */ /* 0x000fe40000800000 */
[----:B0-----:R-:W-:Y:S01]  /*16100*/  PRMT R194, R18, 0x7773, RZ ;  /* 0x0000777312c27816 */ /* 0x001fe200000000ff */
[----:B------:R-:W-:Y:S01]  /*16110*/  FFMA R166, R166, 0.69314718246459960938, R9 ;  /* 0x3f317218a6a67823 */ /* 0x000fe20000000009 */
[C---:B------:R-:W-:Y:S02]  /*16120*/  PRMT R204, R18.reuse, 0x7772, RZ ;  /* 0x0000777212cc7816 */ /* 0x040fe400000000ff */
[C---:B------:R-:W-:Y:S02]  /*16130*/  PRMT R205, R18.reuse, 0x7771, RZ ;  /* 0x0000777112cd7816 */ /* 0x040fe400000000ff */
[----:B------:R-:W-:-:S02]  /*16140*/  PRMT R215, R18, 0x7770, RZ ;  /* 0x0000777012d77816 */ /* 0x000fc400000000ff */
[C---:B------:R-:W-:Y:S02]  /*16150*/  PRMT R198, R16.reuse, 0x7773, RZ ;  /* 0x0000777310c67816 */ /* 0x040fe400000000ff */
[C---:B------:R-:W-:Y:S02]  /*16160*/  PRMT R208, R16.reuse, 0x7772, RZ ;  /* 0x0000777210d07816 */ /* 0x040fe400000000ff */
[C---:B------:R-:W-:Y:S02]  /*16170*/  PRMT R251, R16.reuse, 0x7771, RZ ;  /* 0x0000777110fb7816 */ /* 0x040fe400000000ff */
[----:B------:R-:W-:Y:S01]  /*16180*/  PRMT R202, R16, 0x7770, RZ ;  /* 0x0000777010ca7816 */ /* 0x000fe200000000ff */
[----:B------:R-:W0:Y:S01]  /*16190*/  LDS.128 R184, [R168] ;  /* 0x00000000a8b87984 */ /* 0x000e220000000c00 */
[C---:B------:R-:W-:Y:S02]  /*161a0*/  PRMT R196, R17.reuse, 0x7773, RZ ;  /* 0x0000777311c47816 */ /* 0x040fe400000000ff */
[C---:B------:R-:W-:Y:S01]  /*161b0*/  PRMT R206, R17.reuse, 0x7772, RZ ;  /* 0x0000777211ce7816 */ /* 0x040fe200000000ff */
[----:B------:R-:W-:Y:S01]  /*161c0*/  BAR.SYNC.DEFER_BLOCKING 0x0 ;  /* 0x0000000000007b1d */ /* 0x000fe20000010000 */
[----:B------:R-:W-:-:S02]  /*161d0*/  PRMT R211, R17, 0x7771, RZ ;  /* 0x0000777111d37816 */ /* 0x000fc400000000ff */
[----:B------:R-:W-:Y:S02]  /*161e0*/  PRMT R207, R17, 0x7770, RZ ;  /* 0x0000777011cf7816 */ /* 0x000fe400000000ff */
[C---:B------:R-:W-:Y:S02]  /*161f0*/  PRMT R192, R19.reuse, 0x7773, RZ ;  /* 0x0000777313c07816 */ /* 0x040fe400000000ff */
[C---:B------:R-:W-:Y:S02]  /*16200*/  PRMT R200, R19.reuse, 0x7772, RZ ;  /* 0x0000777213c87816 */ /* 0x040fe400000000ff */
[C---:B------:R-:W-:Y:S02]  /*16210*/  PRMT R210, R19.reuse, 0x7771, RZ ;  /* 0x0000777113d27816 */ /* 0x040fe400000000ff */
[----:B------:R-:W-:Y:S01]  /*16220*/  PRMT R209, R19, 0x7770, RZ ;  /* 0x0000777013d17816 */ /* 0x000fe200000000ff */
[----:B------:R-:W-:Y:S01]  /*16230*/  STSM.16.M88.4 [R2], R4 ;  /* 0x0000000402007844 */ /* 0x000fe20000000200 */
[----:B------:R-:W-:Y:S01]  /*16240*/  BAR.SYNC.DEFER_BLOCKING 0x0 ;  /* 0x0000000000007b1d */ /* 0x000fe20000010000 */
[----:B0-----:R-:W-:-:S02]  /*16250*/  PRMT R247, R184, 0x7773, RZ ;  /* 0x00007773b8f77816 */ /* 0x001fc400000000ff */
[C---:B------:R-:W-:Y:S02]  /*16260*/  PRMT R174, R184.reuse, 0x7772, RZ ;  /* 0x00007772b8ae7816 */ /* 0x040fe400000000ff */
[C---:B------:R-:W-:Y:S02]  /*16270*/  PRMT R182, R184.reuse, 0x7771, RZ ;  /* 0x00007771b8b67816 */ /* 0x040fe400000000ff */
[----:B------:R-:W-:Y:S02]  /*16280*/  PRMT R190, R184, 0x7770, RZ ;  /* 0x00007770b8be7816 */ /* 0x000fe400000000ff */
[C---:B------:R-:W-:Y:S02]  /*16290*/  PRMT R241, R187.reuse, 0x7773, RZ ;  /* 0x00007773bbf17816 */ /* 0x040fe400000000ff */
[C---:B------:R-:W-:Y:S02]  /*162a0*/  PRMT R249, R187.reuse, 0x7772, RZ ;  /* 0x00007772bbf97816 */ /* 0x040fe400000000ff */
[----:B------:R-:W-:-:S02]  /*162b0*/  PRMT R176, R187, 0x7771, RZ ;  /* 0x00007771bbb07816 */ /* 0x000fc400000000ff */
[----:B------:R-:W-:Y:S01]  /*162c0*/  PRMT R184, R187, 0x7770, RZ ;  /* 0x00007770bbb87816 */ /* 0x000fe200000000ff */
[----:B------:R-:W0:Y:S01]  /*162d0*/  LDS.128 R12, [R168] ;  /* 0x00000000a80c7984 */ /* 0x000e220000000c00 */
[C---:B------:R-:W-:Y:S02]  /*162e0*/  PRMT R245, R185.reuse, 0x7773, RZ ;  /* 0x00007773b9f57816 */ /* 0x040fe400000000ff */
[C---:B------:R-:W-:Y:S01]  /*162f0*/  PRMT R172, R185.reuse, 0x7772, RZ ;  /* 0x00007772b9ac7816 */ /* 0x040fe200000000ff */
[----:B------:R-:W-:Y:S01]  /*16300*/  BAR.SYNC.DEFER_BLOCKING 0x0 ;  /* 0x0000000000007b1d */ /* 0x000fe20000010000 */
[C---:B------:R-:W-:Y:S02]  /*16310*/  PRMT R180, R185.reuse, 0x7771, RZ ;  /* 0x00007771b9b47816 */ /* 0x040fe400000000ff */
[----:B------:R-:W-:Y:S02]  /*16320*/  PRMT R188, R185, 0x7770, RZ ;  /* 0x00007770b9bc7816 */ /* 0x000fe400000000ff */
[----:B------:R-:W-:-:S02]  /*16330*/  PRMT R243, R186, 0x7773, RZ ;  /* 0x00007773baf37816 */ /* 0x000fc400000000ff */
[C---:B------:R-:W-:Y:S02]  /*16340*/  PRMT R170, R186.reuse, 0x7772, RZ ;  /* 0x00007772baaa7816 */ /* 0x040fe400000000ff */
[C---:B------:R-:W-:Y:S02]  /*16350*/  PRMT R178, R186.reuse, 0x7771, RZ ;  /* 0x00007771bab27816 */ /* 0x040fe400000000ff */
[----:B------:R-:W-:Y:S01]  /*16360*/  PRMT R186, R186, 0x7770, RZ ;  /* 0x00007770baba7816 */ /* 0x000fe200000000ff */
[----:B------:R1:W-:Y:S01]  /*16370*/  STSM.16.M88.4 [R2], R76 ;  /* 0x0000004c02007844 */ /* 0x0003e20000000200 */
[----:B------:R-:W-:Y:S01]  /*16380*/  BAR.SYNC.DEFER_BLOCKING 0x0 ;  /* 0x0000000000007b1d */ /* 0x000fe20000010000 */
[C---:B0-----:R-:W-:Y:S02]  /*16390*/  PRMT R167, R12.reuse, 0x7773, RZ ;  /* 0x000077730ca77816 */ /* 0x041fe400000000ff */
[----:B------:R-:W-:-:S05]  /*163a0*/  PRMT R223, R12, 0x7772, RZ ;  /* 0x000077720cdf7816 */ /* 0x000fca00000000ff */
[----:B-1----:R-:W0:Y:S01]  /*163b0*/  LDC.64 R78, c[0x0][0x228] ;  /* 0x00008a00ff4e7b82 */ /* 0x002e220000000a00 */
[----:B------:R-:W-:Y:S01]  /*163c0*/  IMAD R76, R212, 0x2, R87 ;  /* 0x00000002d44c7824 */ /* 0x000fe200078e0257 */
[C---:B------:R-:W-:Y:S02]  /*163d0*/  PRMT R231, R12.reuse, 0x7771, RZ ;  /* 0x000077710ce77816 */ /* 0x040fe400000000ff */
[----:B------:R-:W-:Y:S01]  /*163e0*/  PRMT R239, R12, 0x7770, RZ ;  /* 0x000077700cef7816 */ /* 0x000fe200000000ff */
[----:B------:R-:W-:Y:S01]  /*163f0*/  IMAD R68, R212, 0x4, R76 ;  /* 0x00000004d4447824 */ /* 0x000fe200078e024c */
[C---:B------:R-:W-:Y:S02]  /*16400*/  PRMT R177, R15.reuse, 0x7773, RZ ;  /* 0x000077730fb17816 */ /* 0x040fe400000000ff */
[C---:B------:R-:W-:Y:S02]  /*16410*/  PRMT R217, R15.reuse, 0x7772, RZ ;  /* 0x000077720fd97816 */ /* 0x040fe400000000ff */
[C---:B------:R-:W-:Y:S01]  /*16420*/  PRMT R225, R15.reuse, 0x7771, RZ ;  /* 0x000077710fe17816 */ /* 0x040fe200000000ff */
[----:B------:R-:W1:Y:S01]  /*16430*/  LDS.128 R4, [R168] ;  /* 0x00000000a8047984 */ /* 0x000e620000000c00 */
[----:B------:R-:W-:-:S02]  /*16440*/  PRMT R233, R15, 0x7770, RZ ;  /* 0x000077700fe97816 */ /* 0x000fc400000000ff */
[----:B------:R-:W-:Y:S01]  /*16450*/  LEA.HI R15, R0, 0xe, RZ, 0x1a ;  /* 0x0000000e000f7811 */ /* 0x000fe200078fd0ff */
[----:B------:R-:W-:Y:S01]  /*16460*/  BAR.SYNC.DEFER_BLOCKING 0x0 ;  /* 0x0000000000007b1d */ /* 0x000fe20000010000 */
[C---:B------:R-:W-:Y:S02]  /*16470*/  PRMT R169, R13.reuse, 0x7773, RZ ;  /* 0x000077730da97816 */ /* 0x040fe400000000ff */
[C---:B------:R-:W-:Y:S02]  /*16480*/  PRMT R221, R13.reuse, 0x7772, RZ ;  /* 0x000077720ddd7816 */ /* 0x040fe400000000ff */
[C---:B------:R-:W-:Y:S02]  /*16490*/  PRMT R229, R13.reuse, 0x7771, RZ ;  /* 0x000077710de57816 */ /* 0x040fe400000000ff */
[----:B------:R-:W-:Y:S02]  /*164a0*/  PRMT R237, R13, 0x7770, RZ ;  /* 0x000077700ded7816 */ /* 0x000fe400000000ff */
[----:B0-----:R-:W-:Y:S01]  /*164b0*/  IADD3 R78, P2, P3, R11, UR4, R78 ;  /* 0x000000040b4e7c10 */ /* 0x001fe2000fb5e04e */
[----:B------:R-:W-:Y:S01]  /*164c0*/  ULDC UR4, c[0x0][0x27c] ;  /* 0x00009f0000047ab9 */ /* 0x000fe20000000800 */
[C---:B------:R-:W-:Y:S01]  /*164d0*/  PRMT R179, R14.reuse, 0x7773, RZ ;  /* 0x000077730eb37816 */ /* 0x040fe200000000ff */
[----:B------:R-:W-:Y:S01]  /*164e0*/  UIMAD UR4, UR47, UR4, URZ ;  /* 0x000000042f0472a4 */ /* 0x000fe2000f8e023f */
[----:B------:R-:W-:-:S02]  /*164f0*/  PRMT R219, R14, 0x7772, RZ ;  /* 0x000077720edb7816 */ /* 0x000fc400000000ff */
[C---:B------:R-:W-:Y:S01]  /*16500*/  PRMT R227, R14.reuse, 0x7771, RZ ;  /* 0x000077710ee37816 */ /* 0x040fe200000000ff */
[----:B------:R-:W-:Y:S01]  /*16510*/  USHF.L.U32 UR6, UR4, 0x2, URZ ;  /* 0x0000000204067899 */ /* 0x000fe2000800063f */
[----:B------:R-:W-:Y:S02]  /*16520*/  PRMT R235, R14, 0x7770, RZ ;  /* 0x000077700eeb7816 */ /* 0x000fe400000000ff */
[----:B------:R-:W-:Y:S01]  /*16530*/  PRMT R77, R22, 0x7772, RZ ;  /* 0x00007772164d7816 */ /* 0x000fe200000000ff */
[----:B------:R0:W-:Y:S01]  /*16540*/  STSM.16.M88.4 [R2], R72 ;  /* 0x0000004802007844 */ /* 0x0001e20000000200 */
[C---:B-1----:R-:W-:Y:S02]  /*16550*/  PRMT R189, R6.reuse, 0x7773, RZ ;  /* 0x0000777306bd7816 */ /* 0x042fe400000000ff */
[----:B------:R-:W-:Y:S01]  /*16560*/  PRMT R191, R6, 0x7772, RZ ;  /* 0x0000777206bf7816 */ /* 0x000fe200000000ff */
[----:B0-----:R-:W-:Y:S01]  /*16570*/  IMAD R72, R212, 0x2, R68 ;  /* 0x00000002d4487824 */ /* 0x001fe200078e0244 */
[----:B------:R-:W-:-:S02]  /*16580*/  SHF.R.S32.HI R2, RZ, 0x1f, R11 ;  /* 0x0000001fff027819 */ /* 0x000fc4000001140b */
[----:B------:R-:W-:Y:S01]  /*16590*/  PRMT R193, R6, 0x7771, RZ ;  /* 0x0000777106c17816 */ /* 0x000fe200000000ff */
[----:B------:R-:W-:Y:S01]  /*165a0*/  IMAD R97, R212, 0x2, R72 ;  /* 0x00000002d4617824 */ /* 0x000fe200078e0248 */
[----:B------:R-:W-:Y:S01]  /*165b0*/  IADD3.X R79, R2, UR5, R79, P2, P3 ;  /* 0x00000005024f7c10 */ /* 0x000fe200097e644f */
[----:B------:R-:W-:Y:S01]  /*165c0*/  UIMAD.WIDE UR4, UR4, 0x4, URZ ;  /* 0x00000004040478a5 */ /* 0x000fe2000f8e023f */
[-C--:B------:R-:W-:Y:S01]  /*165d0*/  IADD3 R10, P3, R101, R78.reuse, RZ ;  /* 0x0000004e650a7210 */ /* 0x080fe20007f7e0ff */
[C---:B------:R-:W-:Y:S01]  /*165e0*/  IMAD R99, R212.reuse, 0x2, R97 ;  /* 0x00000002d4637824 */ /* 0x040fe200078e0261 */
[-C--:B------:R-:W-:Y:S02]  /*165f0*/  IADD3 R2, P2, R3, R78.reuse, RZ ;  /* 0x0000004e03027210 */ /* 0x080fe40007f5e0ff */
[-C--:B------:R-:W-:Y:S01]  /*16600*/  LEA.HI.X.SX32 R11, R101, R79.reuse, 0x1, P3 ;  /* 0x0000004f650b7211 */ /* 0x080fe200018f0eff */
[----:B------:R-:W-:Y:S01]  /*16610*/  IMAD R101, R212, 0x2, R99 ;  /* 0x00000002d4657824 */ /* 0x000fe200078e0263 */
[----:B------:R-:W-:Y:S01]  /*16620*/  LEA.HI.X.SX32 R3, R3, R79, 0x1, P2 ;  /* 0x0000004f03037211 */ /* 0x000fe200010f0eff */
[----:B------:R-:W-:Y:S01]  /*16630*/  BAR.SYNC.DEFER_BLOCKING 0x0 ;  /* 0x0000000000007b1d */ /* 0x000fe20000010000 */
[----:B------:R-:W-:Y:S01]  /*16640*/  PRMT R203, R6, 0x7770, RZ ;  /* 0x0000777006cb7816 */ /* 0x000fe200000000ff */
[----:B------:R-:W-:Y:S01]  /*16650*/  IMAD R74, R212, 0x2, R101 ;  /* 0x00000002d44a7824 */ /* 0x000fe200078e0265 */
[----:B------:R-:W-:-:S02]  /*16660*/  IADD3 R6, P2, R30, R78, RZ ;  /* 0x0000004e1e067210 */ /* 0x000fc40007f5e0ff */
[----:B------:R-:W-:Y:S01]  /*16670*/  PRMT R171, R4, 0x7773, RZ ;  /* 0x0000777304ab7816 */ /* 0x000fe200000000ff */
[----:B------:R-:W-:Y:S01]  /*16680*/  IMAD R70, R212, 0x2, R74 ;  /* 0x00000002d4467824 */ /* 0x000fe200078e024a */
[C---:B------:R-:W-:Y:S02]  /*16690*/  PRMT R173, R4.reuse, 0x7772, RZ ;  /* 0x0000777204ad7816 */ /* 0x040fe400000000ff */
[C---:B------:R-:W-:Y:S02]  /*166a0*/  PRMT R175, R4.reuse, 0x7771, RZ ;  /* 0x0000777104af7816 */ /* 0x040fe400000000ff */
[----:B------:R-:W-:Y:S02]  /*166b0*/  PRMT R187, R4, 0x7770, RZ ;  /* 0x0000777004bb7816 */ /* 0x000fe400000000ff */
[C---:B------:R-:W-:Y:S02]  /*166c0*/  PRMT R197, R7.reuse, 0x7773, RZ ;  /* 0x0000777307c57816 */ /* 0x040fe400000000ff */
[----:B------:R-:W-:-:S02]  /*166d0*/  PRMT R199, R7, 0x7772, RZ ;  /* 0x0000777207c77816 */ /* 0x000fc400000000ff */
[C---:B------:R-:W-:Y:S02]  /*166e0*/  PRMT R201, R7.reuse, 0x7771, RZ ;  /* 0x0000777107c97816 */ /* 0x040fe400000000ff */
[----:B------:R-:W-:Y:S02]  /*166f0*/  PRMT R213, R7, 0x7770, RZ ;  /* 0x0000777007d57816 */ /* 0x000fe400000000ff */
[----:B------:R-:W-:Y:S02]  /*16700*/  IADD3 R4, P3, R32, R78, RZ ;  /* 0x0000004e20047210 */ /* 0x000fe40007f7e0ff */
[----:B------:R-:W-:Y:S01]  /*16710*/  LEA.HI.X.SX32 R7, R30, R79, 0x1, P2 ;  /* 0x0000004f1e077211 */ /* 0x000fe200010f0eff */
[----:B------:R0:W-:Y:S01]  /*16720*/  STG.E.U8 desc[UR48][R2.64], R66 ;  /* 0x0000004202007986 */ /* 0x0001e2000c101130 */
[C---:B------:R-:W-:Y:S02]  /*16730*/  PRMT R181, R5.reuse, 0x7773, RZ ;  /* 0x0000777305b57816 */ /* 0x040fe400000000ff */
[C---:B------:R-:W-:Y:S01]  /*16740*/  PRMT R183, R5.reuse, 0x7772, RZ ;  /* 0x0000777205b77816 */ /* 0x040fe200000000ff */
[----:B------:R1:W-:Y:S01]  /*16750*/  STG.E.U8 desc[UR48][R10.64], R64 ;  /* 0x000000400a007986 */ /* 0x0003e2000c101130 */
[----:B------:R-:W-:-:S02]  /*16760*/  PRMT R185, R5, 0x7771, RZ ;  /* 0x0000777105b97816 */ /* 0x000fc400000000ff */
[----:B------:R-:W-:Y:S01]  /*16770*/  PRMT R195, R5, 0x7770, RZ ;  /* 0x0000777005c37816 */ /* 0x000fe200000000ff */
[----:B------:R2:W-:Y:S01]  /*16780*/  STG.E.U8 desc[UR48][R6.64], R56 ;  /* 0x0000003806007986 */ /* 0x0005e2000c101130 */
[-C--:B------:R-:W-:Y:S02]  /*16790*/  LEA.HI.X.SX32 R5, R32, R79.reuse, 0x1, P3 ;  /* 0x0000004f20057211 */ /* 0x080fe400018f0eff */
[-C--:B------:R-:W-:Y:S01]  /*167a0*/  IADD3 R12, P2, R28, R78.reuse, RZ ;  /* 0x0000004e1c0c7210 */ /* 0x080fe20007f5e0ff */
[----:B0-----:R-:W-:Y:S01]  /*167b0*/  IMAD R66, R212, 0x4, R70 ;  /* 0x00000004d4427824 */ /* 0x001fe200078e0246 */
[-C--:B------:R-:W-:Y:S01]  /*167c0*/  IADD3 R2, P3, R26, R78.reuse, RZ ;  /* 0x0000004e1a027210 */ /* 0x080fe20007f7e0ff */
[----:B------:R0:W-:Y:S01]  /*167d0*/  STG.E.U8 desc[UR48][R4.64], R54 ;  /* 0x0000003604007986 */ /* 0x0001e2000c101130 */
[-C--:B------:R-:W-:Y:S01]  /*167e0*/  LEA.HI.X.SX32 R13, R28, R79.reuse, 0x1, P2 ;  /* 0x0000004f1c0d7211 */ /* 0x080fe200010f0eff */
[----:B-1----:R-:W-:Y:S01]  /*167f0*/  IMAD R64, R212, 0x2, R66 ;  /* 0x00000002d4407824 */ /* 0x002fe200078e0242 */
[----:B------:R-:W-:Y:S01]  /*16800*/  IADD3 R14, P2, R24, R78, RZ ;  /* 0x0000004e180e7210 */ /* 0x000fe20007f5e0ff */
[----:B------:R-:W-:Y:S01]  /*16810*/  IMAD R11, R15, R212, RZ ;  /* 0x000000d40f0b7224 */ /* 0x000fe200078e02ff */
[-C--:B------:R-:W-:Y:S01]  /*16820*/  LEA.HI.X.SX32 R3, R26, R79.reuse, 0x1, P3 ;  /* 0x0000004f1a037211 */ /* 0x080fe200018f0eff */
[----:B------:R-:W-:Y:S01]  /*16830*/  IMAD R62, R212, 0x2, R64 ;  /* 0x00000002d43e7824 */ /* 0x000fe200078e0240 */
[----:B------:R1:W-:Y:S01]  /*16840*/  STG.E.U8 desc[UR48][R12.64], R52 ;  /* 0x000000340c007986 */ /* 0x0003e2000c101130 */
[----:B------:R-:W-:-:S02]  /*16850*/  LEA.HI.X.SX32 R15, R24, R79, 0x1, P2 ;  /* 0x0000004f180f7211 */ /* 0x000fc400010f0eff */
[C---:B--2---:R-:W-:Y:S01]  /*16860*/  IMAD R56, R212.reuse, 0x2, R62 ;  /* 0x00000002d4387824 */ /* 0x044fe200078e023e */
[-C--:B------:R-:W-:Y:S01]  /*16870*/  IADD3 R10, P3, R11, R78.reuse, RZ ;  /* 0x0000004e0b0a7210 */ /* 0x080fe20007f7e0ff */
[----:B------:R2:W-:Y:S01]  /*16880*/  STG.E.U8 desc[UR48][R2.64], R50 ;  /* 0x0000003202007986 */ /* 0x0005e2000c101130 */
[-C--:B0-----:R-:W-:Y:S01]  /*16890*/  IADD3 R4, P2, R161, R78.reuse, RZ ;  /* 0x0000004ea1047210 */ /* 0x081fe20007f5e0ff */
[C---:B------:R-:W-:Y:S01]  /*168a0*/  IMAD R54, R212.reuse, 0x2, R56 ;  /* 0x00000002d4367824 */ /* 0x040fe200078e0238 */
[-C--:B------:R-:W-:Y:S01]  /*168b0*/  LEA.HI.X.SX32 R11, R11, R79.reuse, 0x1, P3 ;  /* 0x0000004f0b0b7211 */ /* 0x080fe200018f0eff */
[----:B------:R0:W-:Y:S01]  /*168c0*/  STG.E.U8 desc[UR48][R14.64], R42 ;  /* 0x0000002a0e007986 */ /* 0x0001e2000c101130 */
[-C--:B------:R-:W-:Y:S01]  /*168d0*/  IADD3 R6, P3, R159, R78.reuse, RZ ;  /* 0x0000004e9f067210 */ /* 0x080fe20007f7e0ff */
[C---:B-1----:R-:W-:Y:S01]  /*168e0*/  IMAD R52, R212.reuse, 0x2, R54 ;  /* 0x00000002d4347824 */ /* 0x042fe200078e0236 */
[-C--:B------:R-:W-:Y:S01]  /*168f0*/  LEA.HI.X.SX32 R5, R161, R79.reuse, 0x1, P2 ;  /* 0x0000004fa1057211 */ /* 0x080fe200010f0eff */
[----:B------:R1:W-:Y:S01]  /*16900*/  STG.E.U8 desc[UR48][R10.64], R40 ;  /* 0x000000280a007986 */ /* 0x0003e2000c101130 */
[-C--:B------:R-:W-:Y:S01]  /*16910*/  IADD3 R12, P2, R157, R78.reuse, RZ ;  /* 0x0000004e9d0c7210 */ /* 0x080fe20007f5e0ff */
[C---:B--2---:R-:W-:Y:S01]  /*16920*/  IMAD R50, R212.reuse, 0x2, R52 ;  /* 0x00000002d4327824 */ /* 0x044fe200078e0234 */
[-C--:B------:R-:W-:Y:S01]  /*16930*/  LEA.HI.X.SX32 R7, R159, R79.reuse, 0x1, P3 ;  /* 0x0000004f9f077211 */ /* 0x080fe200018f0eff */
[----:B------:R2:W-:Y:S01]  /*16940*/  STG.E.U8 desc[UR48][R4.64], R38 ;  /* 0x0000002604007986 */ /* 0x0005e2000c101130 */
[----:B------:R-:W-:Y:S01]  /*16950*/  LEA.HI.X.SX32 R13, R157, R79, 0x1, P2 ;  /* 0x0000004f9d0d7211 */ /* 0x000fe200010f0eff */
[----:B0-----:R-:W-:Y:S01]  /*16960*/  IMAD R42, R212, 0x4, R50 ;  /* 0x00000004d42a7824 */ /* 0x001fe200078e0232 */
[----:B------:R-:W-:Y:S01]  /*16970*/  IADD3 R2, P3, R155, R78, RZ ;  /* 0x0000004e9b027210 */ /* 0x000fe20007f7e0ff */
[----:B------:R0:W-:Y:S01]  /*16980*/  STG.E.U8 desc[UR48][R6.64], R36 ;  /* 0x0000002406007986 */ /* 0x0001e2000c101130 */
[----:B------:R-:W-:Y:S01]  /*16990*/  LEA.HI R15, R0, 0x1e, RZ, 0x1a ;  /* 0x0000001e000f7811 */ /* 0x000fe200078fd0ff */
[----:B-1----:R-:W-:-:S02]  /*169a0*/  IMAD R40, R212, 0x2, R42 ;  /* 0x00000002d4287824 */ /* 0x002fc400078e022a */
[----:B------:R1:W-:Y:S01]  /*169b0*/  STG.E.U8 desc[UR48][R12.64], R34 ;  /* 0x000000220c007986 */ /* 0x0003e2000c101130 */
[-C--:B------:R-:W-:Y:S02]  /*169c0*/  LEA.HI.X.SX32 R3, R155, R79.reuse, 0x1, P3 ;  /* 0x0000004f9b037211 */ /* 0x080fe400018f0eff */
[-C--:B------:R-:W-:Y:S01]  /*169d0*/  IADD3 R10, P2, R153, R78.reuse, RZ ;  /* 0x0000004e990a7210 */ /* 0x080fe20007f5e0ff */
[C---:B--2---:R-:W-:Y:S01]  /*169e0*/  IMAD R38, R212.reuse, 0x2, R40 ;  /* 0x00000002d4267824 */ /* 0x044fe200078e0228 */
[-C--:B------:R-:W-:Y:S01]  /*169f0*/  IADD3 R4, P3, R151, R78.reuse, RZ ;  /* 0x0000004e97047210 */ /* 0x080fe20007f7e0ff */
[----:B------:R2:W-:Y:S01]  /*16a00*/  STG.E.U8 desc[UR48][R2.64], R92 ;  /* 0x0000005c02007986 */ /* 0x0005e2000c101130 */
[-C--:B------:R-:W-:Y:S01]  /*16a10*/  LEA.HI.X.SX32 R11, R153, R79.reuse, 0x1, P2 ;  /* 0x0000004f990b7211 */ /* 0x080fe200010f0eff */
[C---:B0-----:R-:W-:Y:S01]  /*16a20*/  IMAD R36, R212.reuse, 0x2, R38 ;  /* 0x00000002d4247824 */ /* 0x041fe200078e0226 */
[----:B------:R-:W-:Y:S01]  /*16a30*/  IADD3 R14, P2, R149, R78, RZ ;  /* 0x0000004e950e7210 */ /* 0x000fe20007f5e0ff */
[----:B------:R-:W-:Y:S01]  /*16a40*/  IMAD R7, R15, R212, RZ ;  /* 0x000000d40f077224 */ /* 0x000fe200078e02ff */
[-C--:B------:R-:W-:Y:S01]  /*16a50*/  LEA.HI.X.SX32 R5, R151, R79.reuse, 0x1, P3 ;  /* 0x0000004f97057211 */ /* 0x080fe200018f0eff */
[C---:B-1----:R-:W-:Y:S01]  /*16a60*/  IMAD R34, R212.reuse, 0x2, R36 ;  /* 0x00000002d4227824 */ /* 0x042fe200078e0224 */
[-C--:B------:R-:W-:Y:S01]  /*16a70*/  LEA.HI.X.SX32 R15, R149, R79.reuse, 0x1, P2 ;  /* 0x0000004f950f7211 */ /* 0x080fe200010f0eff */
[----:B------:R0:W-:Y:S01]  /*16a80*/  STG.E.U8 desc[UR48][R10.64], R90 ;  /* 0x0000005a0a007986 */ /* 0x0001e2000c101130 */
[-C--:B------:R-:W-:Y:S01]  /*16a90*/  IADD3 R12, P3, R7, R78.reuse, RZ ;  /* 0x0000004e070c7210 */ /* 0x080fe20007f7e0ff */
[C---:B------:R-:W-:Y:S01]  /*16aa0*/  IMAD R32, R212.reuse, 0x2, R34 ;  /* 0x00000002d4207824 */ /* 0x040fe200078e0222 */
[-C--:B------:R-:W-:Y:S01]  /*16ab0*/  IADD3 R6, P2, R147, R78.reuse, RZ ;  /* 0x0000004e93067210 */ /* 0x080fe20007f5e0ff */
[----:B------:R1:W-:Y:S01]  /*16ac0*/  STG.E.U8 desc[UR48][R4.64], R84 ;  /* 0x0000005404007986 */ /* 0x0003e2000c101130 */
[-C--:B------:R-:W-:Y:S01]  /*16ad0*/  LEA.HI.X.SX32 R13, R7, R79.reuse, 0x1, P3 ;  /* 0x0000004f070d7211 */ /* 0x080fe200018f0eff */
[C---:B------:R-:W-:Y:S01]  /*16ae0*/  IMAD R28, R212.reuse, 0x2, R32 ;  /* 0x00000002d41c7824 */ /* 0x040fe200078e0220 */
[-C--:B--2---:R-:W-:Y:S01]  /*16af0*/  IADD3 R2, P3, R145, R78.reuse, RZ ;  /* 0x0000004e91027210 */ /* 0x084fe20007f7e0ff */
[----:B------:R2:W-:Y:S01]  /*16b00*/  STG.E.U8 desc[UR48][R14.64], R82 ;  /* 0x000000520e007986 */ /* 0x0005e2000c101130 */
[-C--:B------:R-:W-:Y:S01]  /*16b10*/  LEA.HI.X.SX32 R7, R147, R79.reuse, 0x1, P2 ;  /* 0x0000004f93077211 */ /* 0x080fe200010f0eff */
[C---:B------:R-:W-:Y:S01]  /*16b20*/  IMAD R26, R212.reuse, 0x4, R28 ;  /* 0x00000004d41a7824 */ /* 0x040fe200078e021c */
[-C--:B------:R-:W-:Y:S01]  /*16b30*/  LEA.HI.X.SX32 R3, R145, R79.reuse, 0x1, P3 ;  /* 0x0000004f91037211 */ /* 0x080fe200018f0eff */
[----:B------:R3:W-:Y:S01]  /*16b40*/  STG.E.U8 desc[UR48][R12.64], R80 ;  /* 0x000000500c007986 */ /* 0x0007e2000c101130 */
[-C--:B0-----:R-:W-:Y:S01]  /*16b50*/  IADD3 R10, P2, R139, R78.reuse, RZ ;  /* 0x0000004e8b0a7210 */ /* 0x081fe20007f5e0ff */
[C---:B------:R-:W-:Y:S01]  /*16b60*/  IMAD R24, R212.reuse, 0x2, R26 ;  /* 0x00000002d4187824 */ /* 0x040fe200078e021a */
[----:B------:R-:W-:Y:S01]  /*16b70*/  PRMT R75, R23, 0x7772, RZ ;  /* 0x00007772174b7816 */ /* 0x000fe200000000ff */
[----:B------:R0:W-:Y:S01]  /*16b80*/  STG.E.U8 desc[UR48][R6.64], R60 ;  /* 0x0000003c06007986 */ /* 0x0001e2000c101130 */
[-C--:B-1----:R-:W-:Y:S01]  /*16b90*/  IADD3 R4, P3, R141, R78.reuse, RZ ;  /* 0x0000004e8d047210 */ /* 0x082fe20007f7e0ff */
[C---:B------:R-:W-:Y:S01]  /*16ba0*/  IMAD R22, R212.reuse, 0x2, R24 ;  /* 0x00000002d4167824 */ /* 0x040fe200078e0218 */
[-C--:B------:R-:W-:Y:S01]  /*16bb0*/  LEA.HI.X.SX32 R11, R139, R79.reuse, 0x1, P2 ;  /* 0x0000004f8b0b7211 */ /* 0x080fe200010f0eff */
[----:B------:R1:W-:Y:S01]  /*16bc0*/  STG.E.U8 desc[UR48][R2.64], R48 ;  /* 0x0000003002007986 */ /* 0x0003e2000c101130 */
[-C--:B------:R-:W-:Y:S01]  /*16bd0*/  LEA.HI.X.SX32 R5, R141, R79.reuse, 0x1, P3 ;  /* 0x0000004f8d057211 */ /* 0x080fe200018f0eff */
[----:B------:R-:W-:Y:S01]  /*16be0*/  IMAD R20, R212, 0x2, R22 ;  /* 0x00000002d4147824 */ /* 0x000fe200078e0216 */
[CC--:B--2---:R-:W-:Y:S01]  /*16bf0*/  IADD3 R14, P2, R135.reuse, R78.reuse, RZ ;  /* 0x0000004e870e7210 */ /* 0x0c4fe20007f5e0ff */
[----:B------:R2:W-:Y:S01]  /*16c00*/  STG.E.U8 desc[UR48][R10.64], R58 ;  /* 0x0000003a0a007986 */ /* 0x0005e2000c101130 */
[----:B---3--:R-:W-:Y:S01]  /*16c10*/  LEA.HI R13, R0, 0x2e, RZ, 0x1a ;  /* 0x0000002e000d7811 */ /* 0x008fe200078fd0ff */
[C---:B------:R-:W-:Y:S01]  /*16c20*/  IMAD R18, R212.reuse, 0x2, R20 ;  /* 0x00000002d4127824 */ /* 0x040fe200078e0214 */
[-C--:B------:R-:W-:Y:S01]  /*16c30*/  LEA.HI.X.SX32 R15, R135, R79.reuse, 0x1, P2 ;  /* 0x0000004f870f7211 */ /* 0x080fe200010f0eff */
[----:B------:R3:W-:Y:S01]  /*16c40*/  STG.E.U8 desc[UR48][R4.64], R44 ;  /* 0x0000002c04007986 */ /* 0x0007e2000c101130 */
[----:B0-----:R-:W-:Y:S01]  /*16c50*/  IADD3 R6, P3, R49, R78, RZ ;  /* 0x0000004e31067210 */ /* 0x001fe20007f7e0ff */
[----:B------:R-:W-:Y:S01]  /*16c60*/  IMAD R16, R212, 0x2, R18 ;  /* 0x00000002d4107824 */ /* 0x000fe200078e0212 */
[----:B------:R-:W-:Y:S01]  /*16c70*/  LEA.HI R23, R0, 0x3e, RZ, 0x1a ;  /* 0x0000003e00177811 */ /* 0x000fe200078fd0ff */
[----:B-1----:R-:W-:Y:S01]  /*16c80*/  IMAD R3, R13, R212, RZ ;  /* 0x000000d40d037224 */ /* 0x002fe200078e02ff */
[-C--:B------:R-:W-:Y:S01]  /*16c90*/  IADD3 R48, P2, R31, R78.reuse, RZ ;  /* 0x0000004e1f307210 */ /* 0x080fe20007f5e0ff */
[C---:B------:R-:W-:Y:S01]  /*16ca0*/  IMAD R2, R212.reuse, 0x2, R16 ;  /* 0x00000002d4027824 */ /* 0x040fe200078e0210 */
[-C--:B------:R-:W-:Y:S01]  /*16cb0*/  LEA.HI.X.SX32 R7, R49, R79.reuse, 0x1, P3 ;  /* 0x0000004f31077211 */ /* 0x080fe200018f0eff */
[----:B------:R0:W-:Y:S01]  /*16cc0*/  STG.E.U8 desc[UR48][R14.64], R46 ;  /* 0x0000002e0e007986 */ /* 0x0001e2000c101130 */
[-C--:B------:R-:W-:Y:S01]  /*16cd0*/  IADD3 R30, P3, R3, R78.reuse, RZ ;  /* 0x0000004e031e7210 */ /* 0x080fe20007f7e0ff */
[C---:B--2---:R-:W-:Y:S01]  /*16ce0*/  IMAD R10, R212.reuse, 0x4, R2 ;  /* 0x00000004d40a7824 */ /* 0x044fe200078e0202 */
[-C--:B------:R-:W-:Y:S01]  /*16cf0*/  LEA.HI.X.SX32 R49, R31, R79.reuse, 0x1, P2 ;  /* 0x0000004f1f317211 */ /* 0x080fe200010f0eff */
[----:B------:R1:W-:Y:S01]  /*16d00*/  STG.E.U8 desc[UR48][R6.64], R163 ;  /* 0x000000a306007986 */ /* 0x0003e2000c101130 */
[-C--:B---3--:R-:W-:Y:S01]  /*16d10*/  IADD3 R4, P2, R127, R78.reuse, RZ ;  /* 0x0000004e7f047210 */ /* 0x088fe20007f5e0ff */
[C---:B------:R-:W-:Y:S01]  /*16d20*/  IMAD R12, R212.reuse, 0x2, R10 ;  /* 0x00000002d40c7824 */ /* 0x040fe200078e020a */
[-C--:B------:R-:W-:Y:S01]  /*16d30*/  LEA.HI.X.SX32 R31, R3, R79.reuse, 0x1, P3 ;  /* 0x0000004f031f7211 */ /* 0x080fe200018f0eff */
[----:B------:R-:W-:Y:S01]  /*16d40*/  STG.E.U8 desc[UR48][R48.64], R143 ;  /* 0x0000008f30007986 */ /* 0x000fe2000c101130 */
[----:B------:R-:W-:Y:S01]  /*16d50*/  IADD3 R44, P3, R45, R78, RZ ;  /* 0x0000004e2d2c7210 */ /* 0x000fe20007f7e0ff */
[----:B------:R-:W-:Y:S01]  /*16d60*/  IMAD R23, R23, R212, RZ ;  /* 0x000000d417177224 */ /* 0x000fe200078e02ff */
[-C--:B------:R-:W-:Y:S01]  /*16d70*/  LEA.HI.X.SX32 R5, R127, R79.reuse, 0x1, P2 ;  /* 0x0000004f7f057211 */ /* 0x080fe200010f0eff */
[----:B------:R2:W-:Y:S01]  /*16d80*/  STG.E.U8 desc[UR48][R30.64], R137 ;  /* 0x000000891e007986 */ /* 0x0005e2000c101130 */
[-C--:B0-----:R-:W-:Y:S01]  /*16d90*/  IADD3 R46, P2, R47, R78.reuse, RZ ;  /* 0x0000004e2f2e7210 */ /* 0x081fe20007f5e0ff */
[C---:B------:R-:W-:Y:S01]  /*16da0*/  IMAD R14, R212.reuse, 0x2, R12 ;  /* 0x00000002d40e7824 */ /* 0x040fe200078e020c */
[-C--:B------:R-:W-:Y:S01]  /*16db0*/  LEA.HI.X.SX32 R45, R45, R79.reuse, 0x1, P3 ;  /* 0x0000004f2d2d7211 */ /* 0x080fe200018f0eff */
[----:B------:R0:W-:Y:S01]  /*16dc0*/  STG.E.U8 desc[UR48][R4.64], R133 ;  /* 0x0000008504007986 */ /* 0x0001e2000c101130 */
[-C--:B-1----:R-:W-:Y:S01]  /*16dd0*/  IADD3 R6, P3, R123, R78.reuse, RZ ;  /* 0x0000004e7b067210 */ /* 0x082fe20007f7e0ff */
[C---:B------:R-:W-:Y:S01]  /*16de0*/  IMAD R15, R212.reuse, 0x2, R14 ;  /* 0x00000002d40f7824 */ /* 0x040fe200078e020e */
[-C--:B------:R-:W-:Y:S01]  /*16df0*/  LEA.HI.X.SX32 R47, R47, R79.reuse, 0x1, P2 ;  /* 0x0000004f2f2f7211 */ /* 0x080fe200010f0eff */
[----:B------:R1:W-:Y:S01]  /*16e00*/  STG.E.U8 desc[UR48][R44.64], R129 ;  /* 0x000000812c007986 */ /* 0x0003e2000c101130 */
[-C--:B------:R-:W-:Y:S01]  /*16e10*/  LEA.HI.X.SX32 R7, R123, R79.reuse, 0x1, P3 ;  /* 0x0000004f7b077211 */ /* 0x080fe200018f0eff */
[C---:B------:R-:W-:Y:S01]  /*16e20*/  IMAD R3, R212.reuse, 0x2, R15 ;  /* 0x00000002d4037824 */ /* 0x040fe200078e020f */
[----:B------:R-:W-:Y:S01]  /*16e30*/  PRMT R73, R21, 0x7773, RZ ;  /* 0x0000777315497816 */ /* 0x000fe200000000ff */
[----:B------:R3:W-:Y:S01]  /*16e40*/  STG.E.U8 desc[UR48][R46.64], R131 ;  /* 0x000000832e007986 */ /* 0x0007e2000c101130 */
[-C--:B--2---:R-:W-:Y:S01]  /*16e50*/  IADD3 R30, P2, R121, R78.reuse, RZ ;  /* 0x0000004e791e7210 */ /* 0x084fe20007f5e0ff */
[C---:B------:R-:W-:Y:S01]  /*16e60*/  IMAD R11, R212.reuse, 0x2, R3 ;  /* 0x00000002d40b7824 */ /* 0x040fe200078e0203 */
[-C--:B------:R-:W-:Y:S01]  /*16e70*/  IADD3 R80, P6, R81, R78.reuse, RZ ;  /* 0x0000004e51507210 */ /* 0x080fe20007fde0ff */
[----:B------:R2:W-:Y:S01]  /*16e80*/  STG.E.U8 desc[UR48][R6.64], R125 ;  /* 0x0000007d06007986 */ /* 0x0005e2000c101130 */
[----:B0-----:R-:W-:Y:S01]  /*16e90*/  IADD3 R4, P3, R117, R78, RZ ;  /* 0x0000004e75047210 */ /* 0x001fe20007f7e0ff */
[----:B------:R-:W-:Y:S01]  /*16ea0*/  IMAD R13, R212, 0x2, R11 ;  /* 0x00000002d40d7824 */ /* 0x000fe200078e020b */
[----:B------:R-:W-:-:S02]  /*16eb0*/  LEA.HI.X.SX32 R31, R121, R79, 0x1, P2 ;  /* 0x0000004f791f7211 */ /* 0x000fc400010f0eff */
[-C--:B------:R-:W-:Y:S01]  /*16ec0*/  IADD3 R48, P2, R113, R78.reuse, RZ ;  /* 0x0000004e71307210 */ /* 0x080fe20007f5e0ff */
[C---:B------:R-:W-:Y:S01]  /*16ed0*/  IMAD R17, R212.reuse, 0x4, R13 ;  /* 0x00000004d4117824 */ /* 0x040fe200078e020d */
[-C--:B------:R-:W-:Y:S01]  /*16ee0*/  LEA.HI.X.SX32 R5, R117, R79.reuse, 0x1, P3 ;  /* 0x0000004f75057211 */ /* 0x080fe200018f0eff */
[----:B------:R0:W-:Y:S01]  /*16ef0*/  STG.E.U8 desc[UR48][R30.64], R119 ;  /* 0x000000771e007986 */ /* 0x0001e2000c101130 */
[-C--:B-1----:R-:W-:Y:S01]  /*16f00*/  IADD3 R44, P3, R23, R78.reuse, RZ ;  /* 0x0000004e172c7210 */ /* 0x082fe20007f7e0ff */
[C---:B------:R-:W-:Y:S01]  /*16f10*/  IMAD R19, R212.reuse, 0x2, R17 ;  /* 0x00000002d4137824 */ /* 0x040fe200078e0211 */
[-C--:B------:R-:W-:Y:S01]  /*16f20*/  LEA.HI.X.SX32 R49, R113, R79.reuse, 0x1, P2 ;  /* 0x0000004f71317211 */ /* 0x080fe200010f0eff */
[----:B------:R1:W-:Y:S01]  /*16f30*/  STG.E.U8 desc[UR48][R4.64], R115 ;  /* 0x0000007304007986 */ /* 0x0003e2000c101130 */
[-C--:B---3--:R-:W-:Y:S01]  /*16f40*/  IADD3 R46, P2, R25, R78.reuse, RZ ;  /* 0x0000004e192e7210 */ /* 0x088fe20007f5e0ff */
[C---:B------:R-:W-:Y:S01]  /*16f50*/  IMAD R21, R212.reuse, 0x2, R19 ;  /* 0x00000002d4157824 */ /* 0x040fe200078e0213 */
[-C--:B------:R-:W-:Y:S01]  /*16f60*/  LEA.HI.X.SX32 R45, R23, R79.reuse, 0x1, P3 ;  /* 0x0000004f172d7211 */ /* 0x080fe200018f0eff */
[----:B------:R3:W-:Y:S01]  /*16f70*/  STG.E.U8 desc[UR48][R48.64], R111 ;  /* 0x0000006f30007986 */ /* 0x0007e2000c101130 */
[-C--:B--2---:R-:W-:Y:S01]  /*16f80*/  IADD3 R6, P3, R27, R78.reuse, RZ ;  /* 0x0000004e1b067210 */ /* 0x084fe20007f7e0ff */
[C---:B------:R-:W-:Y:S01]  /*16f90*/  IMAD R23, R212.reuse, 0x2, R21 ;  /* 0x00000002d4177824 */ /* 0x040fe200078e0215 */
[-C--:B------:R-:W-:Y:S01]  /*16fa0*/  LEA.HI.X.SX32 R47, R25, R79.reuse, 0x1, P2 ;  /* 0x0000004f192f7211 */ /* 0x080fe200010f0eff */
[----:B------:R2:W-:Y:S01]  /*16fb0*/  STG.E.U8 desc[UR48][R44.64], R109 ;  /* 0x0000006d2c007986 */ /* 0x0005e2000c101130 */
[-C--:B0-----:R-:W-:Y:S01]  /*16fc0*/  IADD3 R30, P2, R29, R78.reuse, RZ ;  /* 0x0000004e1d1e7210 */ /* 0x081fe20007f5e0ff */
[C---:B------:R-:W-:Y:S01]  /*16fd0*/  IMAD R25, R212.reuse, 0x2, R23 ;  /* 0x00000002d4197824 */ /* 0x040fe200078e0217 */
[-C--:B------:R-:W-:Y:S01]  /*16fe0*/  LEA.HI.X.SX32 R7, R27, R79.reuse, 0x1, P3 ;  /* 0x0000004f1b077211 */ /* 0x080fe200018f0eff */
[----:B------:R0:W-:Y:S01]  /*16ff0*/  STG.E.U8 desc[UR48][R46.64], R35 ;  /* 0x000000232e007986 */ /* 0x0001e2000c101130 */
[-C--:B-1----:R-:W-:Y:S01]  /*17000*/  IADD3 R4, P3, R33, R78.reuse, RZ ;  /* 0x0000004e21047210 */ /* 0x082fe20007f7e0ff */
[----:B------:R-:W-:Y:S01]  /*17010*/  IMAD R27, R212, 0x2, R25 ;  /* 0x00000002d41b7824 */ /* 0x000fe200078e0219 */
[-C--:B------:R-:W-:Y:S01]  /*17020*/  LEA.HI.X.SX32 R31, R29, R79.reuse, 0x1, P2 ;  /* 0x0000004f1d1f7211 */ /* 0x080fe200010f0eff */
[----:B------:R1:W-:Y:S01]  /*17030*/  STG.E.U8 desc[UR48][R6.64], R105 ;  /* 0x0000006906007986 */ /* 0x0003e2000c101130 */
[----:B---3--:R-:W-:Y:S01]  /*17040*/  LEA.HI R49, R0, 0x4e, RZ, 0x1a ;  /* 0x0000004e00317811 */ /* 0x008fe200078fd0ff */
[C---:B------:R-:W-:Y:S01]  /*17050*/  IMAD R29, R212.reuse, 0x2, R27 ;  /* 0x00000002d41d7824 */ /* 0x040fe200078e021b */
[-C--:B------:R-:W-:Y:S01]  /*17060*/  LEA.HI.X.SX32 R5, R33, R79.reuse, 0x1, P3 ;  /* 0x0000004f21057211 */ /* 0x080fe200018f0eff */
[----:B------:R3:W-:Y:S01]  /*17070*/  STG.E.U8 desc[UR48][R30.64], R107 ;  /* 0x0000006b1e007986 */ /* 0x0007e2000c101130 */
[-C--:B--2---:R-:W-:Y:S01]  /*17080*/  IADD3 R44, P2, R37, R78.reuse, RZ ;  /* 0x0000004e252c7210 */ /* 0x084fe20007f5e0ff */
[C---:B------:R-:W-:Y:S01]  /*17090*/  IMAD R33, R212.reuse, 0x4, R29 ;  /* 0x00000004d4217824 */ /* 0x040fe200078e021d */
[-C--:B------:R-:W-:Y:S01]  /*170a0*/  IADD3 R48, P3, R39, R78.reuse, RZ ;  /* 0x0000004e27307210 */ /* 0x080fe20007f7e0ff */
[----:B------:R2:W-:Y:S01]  /*170b0*/  STG.E.U8 desc[UR48][R4.64], R43 ;  /* 0x0000002b04007986 */ /* 0x0005e2000c101130 */
[-C--:B------:R-:W-:Y:S01]  /*170c0*/  LEA.HI.X.SX32 R45, R37, R79.reuse, 0x1, P2 ;  /* 0x0000004f252d7211 */ /* 0x080fe200010f0eff */
[C---:B0-----:R-:W-:Y:S01]  /*170d0*/  IMAD R35, R212.reuse, 0x2, R33 ;  /* 0x00000002d4237824 */ /* 0x041fe200078e0221 */
[----:B------:R-:W-:Y:S01]  /*170e0*/  IADD3 R46, P2, R41, R78, RZ ;  /* 0x0000004e292e7210 */ /* 0x000fe20007f5e0ff */
[----:B-1----:R-:W-:Y:S01]  /*170f0*/  IMAD R7, R49, R212, RZ ;  /* 0x000000d431077224 */ /* 0x002fe200078e02ff */
[-C--:B------:R-:W-:Y:S01]  /*17100*/  LEA.HI.X.SX32 R49, R39, R79.reuse, 0x1, P3 ;  /* 0x0000004f27317211 */ /* 0x080fe200018f0eff */
[----:B------:R0:W-:Y:S01]  /*17110*/  STG.E.U8 desc[UR48][R44.64], R103 ;  /* 0x000000672c007986 */ /* 0x0001e2000c101130 */
[-C--:B------:R-:W-:Y:S01]  /*17120*/  LEA.HI.X.SX32 R47, R41, R79.reuse, 0x1, P2 ;  /* 0x0000004f292f7211 */ /* 0x080fe200010f0eff */
[C---:B------:R-:W-:Y:S01]  /*17130*/  IMAD R37, R212.reuse, 0x2, R35 ;  /* 0x00000002d4257824 */ /* 0x040fe200078e0223 */
[-C--:B---3--:R-:W-:Y:S01]  /*17140*/  IADD3 R30, P3, R7, R78.reuse, RZ ;  /* 0x0000004e071e7210 */ /* 0x088fe20007f7e0ff */
[----:B------:R-:W-:Y:S01]  /*17150*/  STG.E.U8 desc[UR48][R48.64], R61 ;  /* 0x0000003d30007986 */ /* 0x000fe2000c101130 */
[-C--:B------:R-:W-:Y:S01]  /*17160*/  IADD3 R6, P2, R59, R78.reuse, RZ ;  /* 0x0000004e3b067210 */ /* 0x080fe20007f5e0ff */
[C---:B------:R-:W-:Y:S01]  /*17170*/  IMAD R39, R212.reuse, 0x2, R37 ;  /* 0x00000002d4277824 */ /* 0x040fe200078e0225 */
[-C--:B------:R-:W-:Y:S01]  /*17180*/  LEA.HI.X.SX32 R31, R7, R79.reuse, 0x1, P3 ;  /* 0x0000004f071f7211 */ /* 0x080fe200018f0eff */
[----:B------:R1:W-:Y:S01]  /*17190*/  STG.E.U8 desc[UR48][R46.64], R95 ;  /* 0x0000005f2e007986 */ /* 0x0003e2000c101130 */
[-C--:B--2---:R-:W-:Y:S01]  /*171a0*/  IADD3 R4, P3, R55, R78.reuse, RZ ;  /* 0x0000004e37047210 */ /* 0x084fe20007f7e0ff */
[C---:B------:R-:W-:Y:S01]  /*171b0*/  IMAD R41, R212.reuse, 0x2, R39 ;  /* 0x00000002d4297824 */ /* 0x040fe200078e0227 */
[-C--:B------:R-:W-:Y:S01]  /*171c0*/  LEA.HI.X.SX32 R7, R59, R79.reuse, 0x1, P2 ;  /* 0x0000004f3b077211 */ /* 0x080fe200010f0eff */
[----:B------:R2:W-:Y:S01]  /*171d0*/  STG.E.U8 desc[UR48][R30.64], R93 ;  /* 0x0000005d1e007986 */ /* 0x0005e2000c101130 */
[-C--:B------:R-:W-:Y:S01]  /*171e0*/  IADD3 R58, P2, R51, R78.reuse, RZ ;  /* 0x0000004e333a7210 */ /* 0x080fe20007f5e0ff */
[C---:B------:R-:W-:Y:S01]  /*171f0*/  IMAD R43, R212.reuse, 0x2, R41 ;  /* 0x00000002d42b7824 */ /* 0x040fe200078e0229 */
[-C--:B------:R-:W-:Y:S01]  /*17200*/  LEA.HI.X.SX32 R5, R55, R79.reuse, 0x1, P3 ;  /* 0x0000004f37057211 */ /* 0x080fe200018f0eff */
[----:B------:R3:W-:Y:S01]  /*17210*/  STG.E.U8 desc[UR48][R6.64], R91 ;  /* 0x0000005b06007986 */ /* 0x0007e2000c101130 */
[-C--:B------:R-:W-:Y:S01]  /*17220*/  IADD3 R60, P3, R53, R78.reuse, RZ ;  /* 0x0000004e353c7210 */ /* 0x080fe20007f7e0ff */
[C---:B0-----:R-:W-:Y:S01]  /*17230*/  IMAD R45, R212.reuse, 0x2, R43 ;  /* 0x00000002d42d7824 */ /* 0x041fe200078e022b */
[-C--:B------:R-:W-:Y:S01]  /*17240*/  LEA.HI.X.SX32 R59, R51, R79.reuse, 0x1, P2 ;  /* 0x0000004f333b7211 */ /* 0x080fe200010f0eff */
[----:B------:R0:W-:Y:S01]  /*17250*/  STG.E.U8 desc[UR48][R4.64], R89 ;  /* 0x0000005904007986 */ /* 0x0001e2000c101130 */
[-C--:B-1----:R-:W-:Y:S01]  /*17260*/  IADD3 R46, P2, R57, R78.reuse, RZ ;  /* 0x0000004e392e7210 */ /* 0x082fe20007f5e0ff */
[----:B------:R-:W-:Y:S01]  /*17270*/  IMAD R49, R212, 0x4, R45 ;  /* 0x00000004d4317824 */ /* 0x000fe200078e022d */
[-C--:B------:R-:W-:Y:S01]  /*17280*/  LEA.HI.X.SX32 R61, R53, R79.reuse, 0x1, P3 ;  /* 0x0000004f353d7211 */ /* 0x080fe200018f0eff */
[----:B------:R-:W-:Y:S01]  /*17290*/  STG.E.U8 desc[UR48][R58.64], R77 ;  /* 0x0000004d3a007986 */ /* 0x000fe2000c101130 */
[----:B--2---:R-:W-:Y:S01]  /*172a0*/  LEA.HI R31, R0, 0x5e, RZ, 0x1a ;  /* 0x0000005e001f7811 */ /* 0x004fe200078fd0ff */
[C---:B------:R-:W-:Y:S01]  /*172b0*/  IMAD R51, R212.reuse, 0x2, R49 ;  /* 0x00000002d4337824 */ /* 0x040fe200078e0231 */
[-C--:B------:R-:W-:Y:S01]  /*172c0*/  LEA.HI.X.SX32 R47, R57, R79.reuse, 0x1, P2 ;  /* 0x0000004f392f7211 */ /* 0x080fe200010f0eff */
[----:B------:R1:W-:Y:S01]  /*172d0*/  STG.E.U8 desc[UR48][R60.64], R75 ;  /* 0x0000004b3c007986 */ /* 0x0003e2000c101130 */
[----:B---3--:R-:W-:Y:S01]  /*172e0*/  IADD3 R6, P3, R65, R78, RZ ;  /* 0x0000004e41067210 */ /* 0x008fe20007f7e0ff */
[----:B------:R-:W-:Y:S01]  /*172f0*/  IMAD R44, R31, R212, RZ ;  /* 0x000000d41f2c7224 */ /* 0x000fe200078e02ff */
[-C--:B------:R-:W-:Y:S01]  /*17300*/  IADD3 R30, P2, R67, R78.reuse, RZ ;  /* 0x0000004e431e7210 */ /* 0x080fe20007f5e0ff */
[----:B------:R2:W-:Y:S01]  /*17310*/  STG.E.U8 desc[UR48][R46.64], R69 ;  /* 0x000000452e007986 */ /* 0x0005e2000c101130 */
[----:B------:R-:W-:Y:S01]  /*17320*/  LEA.HI.X.SX32 R7, R65, R79, 0x1, P3 ;  /* 0x0000004f41077211 */ /* 0x000fe200018f0eff */
[----:B------:R-:W-:Y:S01]  /*17330*/  IMAD R53, R212, 0x2, R51 ;  /* 0x00000002d4357824 */ /* 0x000fe200078e0233 */
[----:B0-----:R-:W-:-:S02]  /*17340*/  IADD3 R4, P4, R44, R78, RZ ;  /* 0x0000004e2c047210 */ /* 0x001fc40007f9e0ff */
[-C--:B------:R-:W-:Y:S01]  /*17350*/  LEA.HI.X.SX32 R31, R67, R79.reuse, 0x1, P2 ;  /* 0x0000004f431f7211 */ /* 0x080fe200010f0eff */
[----:B------:R0:W-:Y:S01]  /*17360*/  STG.E.U8 desc[UR48][R6.64], R73 ;  /* 0x0000004906007986 */ /* 0x0001e2000c101130 */
[----:B------:R-:W-:Y:S01]  /*17370*/  LEA.HI.X.SX32 R5, R44, R79, 0x1, P4 ;  /* 0x0000004f2c057211 */ /* 0x000fe200020f0eff */
[----:B------:R-:W-:Y:S01]  /*17380*/  IMAD R55, R212, 0x2, R53 ;  /* 0x00000002d4377824 */ /* 0x000fe200078e0235 */
[C---:B-1----:R-:W-:Y:S01]  /*17390*/  LEA.HI R75, R0.reuse, 0x6e, RZ, 0x1a ;  /* 0x0000006e004b7811 */ /* 0x042fe200078fd0ff */
[----:B------:R1:W-:Y:S01]  /*173a0*/  STG.E.U8 desc[UR48][R30.64], R71 ;  /* 0x000000471e007986 */ /* 0x0003e2000c101130 */
[----:B------:R-:W-:Y:S01]  /*173b0*/  LEA.HI R77, R0, 0x7e, RZ, 0x1a ;  /* 0x0000007e004d7811 */ /* 0x000fe200078fd0ff */
[----:B------:R-:W-:Y:S01]  /*173c0*/  IMAD R57, R212, 0x2, R55 ;  /* 0x00000002d4397824 */ /* 0x000fe200078e0237 */
[----:B------:R-:W-:Y:S01]  /*173d0*/  IADD3 R82, P5, R83, R78, RZ ;  /* 0x0000004e53527210 */ /* 0x000fe20007fbe0ff */
[----:B------:R3:W-:Y:S01]  /*173e0*/  STG.E.U8 desc[UR48][R4.64], R63 ;  /* 0x0000003f04007986 */ /* 0x0007e2000c101130 */
[----:B------:R-:W-:Y:S01]  /*173f0*/  IMAD R44, R75, R212, RZ ;  /* 0x000000d44b2c7224 */ /* 0x000fe200078e02ff */
[----:B------:R-:W-:Y:S01]  /*17400*/  IADD3 R84, P2, R85, R78, RZ ;  /* 0x0000004e55547210 */ /* 0x000fe20007f5e0ff */
[----:B--2---:R-:W-:Y:S01]  /*17410*/  IMAD R46, R77, R212, RZ ;  /* 0x000000d44d2e7224 */ /* 0x004fe200078e02ff */
[----:B0-----:R-:W-:Y:S01]  /*17420*/  LEA.HI R7, R0, 0xbe, RZ, 0x1a ;  /* 0x000000be00077811 */ /* 0x001fe200078fd0ff */
[----:B------:R-:W-:Y:S01]  /*17430*/  IMAD R59, R212, 0x2, R57 ;  /* 0x00000002d43b7824 */ /* 0x000fe200078e0239 */
[----:B------:R-:W-:-:S02]  /*17440*/  IADD3 R6, P3, R88, R78, RZ ;  /* 0x0000004e58067210 */ /* 0x000fc40007f7e0ff */
[C---:B------:R-:W-:Y:S01]  /*17450*/  LEA.HI R47, R0.reuse, 0x8e, RZ, 0x1a ;  /* 0x0000008e002f7811 */ /* 0x040fe200078fd0ff */
[-C--:B-1----:R-:W-:Y:S01]  /*17460*/  IMAD R30, R7, R212.reuse, RZ ;  /* 0x000000d4071e7224 */ /* 0x082fe200078e02ff */
[----:B------:R-:W-:Y:S01]  /*17470*/  LEA.HI R89, R0, 0x9e, RZ, 0x1a ;  /* 0x0000009e00597811 */ /* 0x000fe200078fd0ff */
[----:B------:R-:W-:Y:S01]  /*17480*/  IMAD R61, R212, 0x2, R59 ;  /* 0x00000002d43d7824 */ /* 0x000fe200078e023b */
[----:B---3--:R-:W-:Y:S01]  /*17490*/  LEA.HI R5, R0, 0xfe, RZ, 0x1a ;  /* 0x000000fe00057811 */ /* 0x008fe200078fd0ff */
[----:B------:R-:W-:Y:S01]  /*174a0*/  IMAD R48, R47, R212, RZ ;  /* 0x000000d42f307224 */ /* 0x000fe200078e02ff */
[----:B------:R-:W-:Y:S01]  /*174b0*/  IADD3 R4, P4, R86, R78, RZ ;  /* 0x0000004e56047210 */ /* 0x000fe20007f9e0ff */
[-C--:B------:R-:W-:Y:S01]  /*174c0*/  IMAD R58, R89, R212.reuse, RZ ;  /* 0x000000d4593a7224 */ /* 0x080fe200078e02ff */
[----:B------:R-:W-:Y:S01]  /*174d0*/  LEA.HI R91, R0, 0xae, RZ, 0x1a ;  /* 0x000000ae005b7811 */ /* 0x000fe200078fd0ff */
[-C--:B------:R-:W-:Y:S01]  /*174e0*/  IMAD R77, R5, R212.reuse, RZ ;  /* 0x000000d4054d7224 */ /* 0x080fe200078e02ff */
[-C--:B------:R-:W-:Y:S01]  /*174f0*/  LEA.HI.X.SX32 R5, R86, R79.reuse, 0x1, P4 ;  /* 0x0000004f56057211 */ /* 0x080fe200020f0eff */
[----:B------:R-:W-:Y:S01]  /*17500*/  IMAD R65, R212, 0x4, R61 ;  /* 0x00000004d4417824 */ /* 0x000fe200078e023d */
[----:B------:R-:W-:Y:S01]  /*17510*/  LEA.HI R93, R0, 0xde, RZ, 0x1a ;  /* 0x000000de005d7811 */ /* 0x000fe200078fd0ff */
[----:B------:R-:W-:Y:S01]  /*17520*/  IMAD R60, R91, R212, RZ ;  /* 0x000000d45b3c7224 */ /* 0x000fe200078e02ff */
[----:B------:R-:W-:Y:S01]  /*17530*/  IADD3 R86, P4, R87, R78, RZ ;  /* 0x0000004e57567210 */ /* 0x000fe20007f9e0ff */
[----:B------:R-:W-:Y:S01]  /*17540*/  STG.E.U8 desc[UR48][R4.64], R202 ;  /* 0x000000ca04007986 */ /* 0x000fe2000c101130 */
[-C--:B------:R-:W-:Y:S01]  /*17550*/  LEA.HI.X.SX32 R7, R88, R79.reuse, 0x1, P3 ;  /* 0x0000004f58077211 */ /* 0x080fe200018f0eff */
[----:B------:R-:W-:Y:S01]  /*17560*/  IMAD R47, R93, R212, RZ ;  /* 0x000000d45d2f7224 */ /* 0x000fe200078e02ff */
[-C--:B------:R-:W-:Y:S01]  /*17570*/  IADD3 R88, P3, R76, R78.reuse, RZ ;  /* 0x0000004e4c587210 */ /* 0x080fe20007f7e0ff */
[C---:B------:R-:W-:Y:S01]  /*17580*/  IMAD R67, R212.reuse, 0x2, R65 ;  /* 0x00000002d4437824 */ /* 0x040fe200078e0241 */
[-C--:B------:R-:W-:Y:S01]  /*17590*/  LEA.HI.X.SX32 R81, R81, R79.reuse, 0x1, P6 ;  /* 0x0000004f51517211 */ /* 0x080fe200030f0eff */
[----:B------:R-:W-:Y:S01]  /*175a0*/  STG.E.U8 desc[UR48][R6.64], R207 ;  /* 0x000000cf06007986 */ /* 0x000fe2000c101130 */
[-C--:B------:R-:W-:Y:S01]  /*175b0*/  LEA.HI.X.SX32 R83, R83, R79.reuse, 0x1, P5 ;  /* 0x0000004f53537211 */ /* 0x080fe200028f0eff */
[----:B------:R-:W-:Y:S01]  /*175c0*/  IMAD R69, R212, 0x2, R67 ;  /* 0x00000002d4457824 */ /* 0x000fe200078e0243 */
[-C--:B------:R-:W-:Y:S01]  /*175d0*/  IADD3 R90, P6, R44, R78.reuse, RZ ;  /* 0x0000004e2c5a7210 */ /* 0x080fe20007fde0ff */
[----:B------:R-:W-:Y:S01]  /*175e0*/  STG.E.U8 desc[UR48][R80.64], R215 ;  /* 0x000000d750007986 */ /* 0x000fe2000c101130 */
[-C--:B------:R-:W-:Y:S01]  /*175f0*/  IADD3 R92, P5, R68, R78.reuse, RZ ;  /* 0x0000004e445c7210 */ /* 0x080fe20007fbe0ff */
[----:B------:R-:W-:Y:S01]  /*17600*/  IMAD R71, R212, 0x2, R69 ;  /* 0x00000002d4477824 */ /* 0x000fe200078e0245 */
[-C--:B------:R-:W-:Y:S01]  /*17610*/  LEA.HI.X.SX32 R85, R85, R79.reuse, 0x1, P2 ;  /* 0x0000004f55557211 */ /* 0x080fe200010f0eff */
[----:B------:R-:W-:Y:S01]  /*17620*/  STG.E.U8 desc[UR48][R82.64], R209 ;  /* 0x000000d152007986 */ /* 0x000fe2000c101130 */
[-C--:B------:R-:W-:Y:S01]  /*17630*/  IADD3 R94, P2, R72, R78.reuse, RZ ;  /* 0x0000004e485e7210 */ /* 0x080fe20007f5e0ff */
[C---:B------:R-:W-:Y:S01]  /*17640*/  IMAD R73, R212.reuse, 0x2, R71 ;  /* 0x00000002d4497824 */ /* 0x040fe200078e0247 */
[-C--:B------:R-:W-:Y:S01]  /*17650*/  LEA.HI.X.SX32 R87, R87, R79.reuse, 0x1, P4 ;  /* 0x0000004f57577211 */ /* 0x080fe200020f0eff */
[----:B------:R-:W-:Y:S01]  /*17660*/  STG.E.U8 desc[UR48][R84.64], R251 ;  /* 0x000000fb54007986 */ /* 0x000fe2000c101130 */
[-C--:B------:R-:W-:Y:S01]  /*17670*/  IADD3 R96, P4, R97, R78.reuse, RZ ;  /* 0x0000004e61607210 */ /* 0x080fe20007f9e0ff */
[----:B------:R-:W-:Y:S01]  /*17680*/  IMAD R75, R212, 0x2, R73 ;  /* 0x00000002d44b7824 */ /* 0x000fe200078e0249 */
[----:B------:R-:W-:Y:S01]  /*17690*/  LEA.HI.X.SX32 R89, R76, R79, 0x1, P3 ;  /* 0x0000004f4c597211 */ /* 0x000fe200018f0eff */
[----:B------:R-:W-:Y:S01]  /*176a0*/  STG.E.U8 desc[UR48][R86.64], R211 ;  /* 0x000000d356007986 */ /* 0x000fe2000c101130 */
[----:B------:R-:W-:-:S02]  /*176b0*/  IADD3 R98, P3, R99, R78, RZ ;  /* 0x0000004e63627210 */ /* 0x000fc40007f7e0ff */
[-C--:B------:R-:W-:Y:S01]  /*176c0*/  LEA.HI.X.SX32 R91, R44, R79.reuse, 0x1, P6 ;  /* 0x0000004f2c5b7211 */ /* 0x080fe200030f0eff */
[----:B------:R-:W-:Y:S01]  /*176d0*/  STG.E.U8 desc[UR48][R88.64], R205 ;  /* 0x000000cd58007986 */ /* 0x000fe2000c101130 */
[-C--:B------:R-:W-:Y:S02]  /*176e0*/  LEA.HI.X.SX32 R93, R68, R79.reuse, 0x1, P5 ;  /* 0x0000004f445d7211 */ /* 0x080fe400028f0eff */
[-C--:B------:R-:W-:Y:S01]  /*176f0*/  IADD3 R100, P6, R101, R78.reuse, RZ ;  /* 0x0000004e65647210 */ /* 0x080fe20007fde0ff */
[----:B------:R-:W-:Y:S01]  /*17700*/  STG.E.U8 desc[UR48][R90.64], R210 ;  /* 0x000000d25a007986 */ /* 0x000fe2000c101130 */
[-C--:B------:R-:W-:Y:S02]  /*17710*/  IADD3 R102, P5, R74, R78.reuse, RZ ;  /* 0x0000004e4a667210 */ /* 0x080fe40007fbe0ff */
[----:B------:R-:W-:Y:S01]  /*17720*/  LEA.HI.X.SX32 R95, R72, R79, 0x1, P2 ;  /* 0x0000004f485f7211 */ /* 0x000fe200010f0eff */
[----:B------:R-:W-:Y:S01]  /*17730*/  STG.E.U8 desc[UR48][R92.64], R208 ;  /* 0x000000d05c007986 */ /* 0x000fe2000c101130 */
[----:B------:R-:W-:-:S02]  /*17740*/  IADD3 R104, P2, R70, R78, RZ ;  /* 0x0000004e46687210 */ /* 0x000fc40007f5e0ff */
[-C--:B------:R-:W-:Y:S01]  /*17750*/  LEA.HI.X.SX32 R97, R97, R79.reuse, 0x1, P4 ;  /* 0x0000004f61617211 */ /* 0x080fe200020f0eff */
[----:B------:R-:W-:Y:S01]  /*17760*/  STG.E.U8 desc[UR48][R94.64], R206 ;  /* 0x000000ce5e007986 */ /* 0x000fe2000c101130 */
[-C--:B------:R-:W-:Y:S02]  /*17770*/  IADD3 R106, P4, R46, R78.reuse, RZ ;  /* 0x0000004e2e6a7210 */ /* 0x080fe40007f9e0ff */
[-C--:B------:R-:W-:Y:S01]  /*17780*/  LEA.HI.X.SX32 R99, R99, R79.reuse, 0x1, P3 ;  /* 0x0000004f63637211 */ /* 0x080fe200018f0eff */
[----:B------:R-:W-:Y:S01]  /*17790*/  STG.E.U8 desc[UR48][R96.64], R204 ;  /* 0x000000cc60007986 */ /* 0x000fe2000c101130 */
[----:B------:R-:W-:Y:S02]  /*177a0*/  IADD3 R108, P3, R66, R78, RZ ;  /* 0x0000004e426c7210 */ /* 0x000fe40007f7e0ff */
[-C--:B------:R-:W-:Y:S01]  /*177b0*/  LEA.HI.X.SX32 R101, R101, R79.reuse, 0x1, P6 ;  /* 0x0000004f65657211 */ /* 0x080fe200030f0eff */
[----:B------:R-:W-:Y:S01]  /*177c0*/  STG.E.U8 desc[UR48][R98.64], R200 ;  /* 0x000000c862007986 */ /* 0x000fe2000c101130 */
[----:B------:R-:W-:-:S02]  /*177d0*/  LEA.HI.X.SX32 R103, R74, R79, 0x1, P5 ;  /* 0x0000004f4a677211 */ /* 0x000fc400028f0eff */
[-C--:B------:R-:W-:Y:S01]  /*177e0*/  IADD3 R110, P6, R64, R78.reuse, RZ ;  /* 0x0000004e406e7210 */ /* 0x080fe20007fde0ff */
[----:B------:R-:W-:Y:S01]  /*177f0*/  STG.E.U8 desc[UR48][R100.64], R198 ;  /* 0x000000c664007986 */ /* 0x000fe2000c101130 */
[-C--:B------:R-:W-:Y:S02]  /*17800*/  IADD3 R112, P5, R62, R78.reuse, RZ ;  /* 0x0000004e3e707210 */ /* 0x080fe40007fbe0ff */
[-C--:B------:R-:W-:Y:S01]  /*17810*/  LEA.HI.X.SX32 R105, R70, R79.reuse, 0x1, P2 ;  /* 0x0000004f46697211 */ /* 0x080fe200010f0eff */
        /* <DEDUP_REMOVED lines=10> */
[----:B------:R-:W-:Y:S02]  /*178c0*/  LEA.HI.X.SX32 R113, R62, R79, 0x1, P5 ;  /* 0x0000004f3e717211 */ /* 0x000fe400028f0eff */
[-C--:B------:R-:W-:Y:S01]  /*178d0*/  IADD3 R120, P6, R50, R78.reuse, RZ ;  /* 0x0000004e32787210 */ /* 0x080fe20007fde0ff */
[----:B------:R-:W-:Y:S01]  /*178e0*/  STG.E.U8 desc[UR48][R110.64], R188 ;  /* 0x000000bc6e007986 */ /* 0x000fe2000c101130 */
[----:B------:R-:W-:-:S02]  /*178f0*/  IADD3 R122, P5, R48, R78, RZ ;  /* 0x0000004e307a7210 */ /* 0x000fc40007fbe0ff */
[-C--:B------:R-:W-:Y:S01]  /*17900*/  LEA.HI.X.SX32 R115, R56, R79.reuse, 0x1, P2 ;  /* 0x0000004f38737211 */ /* 0x080fe200010f0eff */
[----:B------:R-:W-:Y:S01]  /*17910*/  STG.E.U8 desc[UR48][R112.64], R186 ;  /* 0x000000ba70007986 */ /* 0x000fe2000c101130 */
[-C--:B------:R-:W-:Y:S02]  /*17920*/  IADD3 R124, P2, R42, R78.reuse, RZ ;  /* 0x0000004e2a7c7210 */ /* 0x080fe40007f5e0ff */
[-C--:B------:R-:W-:Y:S01]  /*17930*/  LEA.HI.X.SX32 R117, R54, R79.reuse, 0x1, P4 ;  /* 0x0000004f36757211 */ /* 0x080fe200020f0eff */
[----:B------:R-:W-:Y:S01]  /*17940*/  STG.E.U8 desc[UR48][R114.64], R184 ;  /* 0x000000b872007986 */ /* 0x000fe2000c101130 */
[-C--:B------:R-:W-:Y:S02]  /*17950*/  IADD3 R126, P4, R40, R78.reuse, RZ ;  /* 0x0000004e287e7210 */ /* 0x080fe40007f9e0ff */
[----:B------:R-:W-:Y:S01]  /*17960*/  LEA.HI.X.SX32 R119, R52, R79, 0x1, P3 ;  /* 0x0000004f34777211 */ /* 0x000fe200018f0eff */
[----:B------:R-:W0:Y:S01]  /*17970*/  LDS.128 R4, [R168] ;  /* 0x00000000a8047984 */ /* 0x000e220000000c00 */
        /* <DEDUP_REMOVED lines=57> */
[----:B------:R-:W-:Y:S02]  /*17d10*/  LEA.HI R31, R0, 0xce, RZ, 0x1a ;  /* 0x000000ce001f7811 */ /* 0x000fe400078fd0ff */
[----:B------:R-:W-:Y:S01]  /*17d20*/  IADD3 R10, P4, R11, R78, RZ ;  /* 0x0000004e0b0a7210 */ /* 0x000fe20007f9e0ff */
[----:B------:R-:W-:Y:S01]  /*17d30*/  STG.E.U8 desc[UR48][R154.64], R225 ;  /* 0x000000e19a007986 */ /* 0x000fe2000c101130 */
[-C--:B------:R-:W-:Y:S01]  /*17d40*/  LEA.HI.X.SX32 R159, R12, R79.reuse, 0x1, P3 ;  /* 0x0000004f0c9f7211 */ /* 0x080fe200018f0eff */
[----:B------:R-:W-:Y:S01]  /*17d50*/  IMAD R31, R31, R212, RZ ;  /* 0x000000d41f1f7224 */ /* 0x000fe200078e02ff */
[----:B------:R-:W-:Y:S01]  /*17d60*/  IADD3 R12, P3, R13, R78, RZ ;  /* 0x0000004e0d0c7210 */ /* 0x000fe20007f7e0ff */
[----:B------:R-:W-:Y:S01]  /*17d70*/  STG.E.U8 desc[UR48][R156.64], R223 ;  /* 0x000000df9c007986 */ /* 0x000fe2000c101130 */
[----:B------:R-:W-:-:S02]  /*17d80*/  LEA.HI.X.SX32 R161, R14, R79, 0x1, P6 ;  /* 0x0000004f0ea17211 */ /* 0x000fc400030f0eff */
[-C--:B------:R-:W-:Y:S01]  /*17d90*/  LEA.HI.X.SX32 R163, R15, R79.reuse, 0x1, P5 ;  /* 0x0000004f0fa37211 */ /* 0x080fe200028f0eff */
[----:B------:R-:W-:Y:S01]  /*17da0*/  STG.E.U8 desc[UR48][R158.64], R221 ;  /* 0x000000dd9e007986 */ /* 0x000fe2000c101130 */
[-C--:B------:R-:W-:Y:S02]  /*17db0*/  IADD3 R14, P6, R30, R78.reuse, RZ ;  /* 0x0000004e1e0e7210 */ /* 0x080fe40007fde0ff */
[-C--:B------:R-:W-:Y:S01]  /*17dc0*/  IADD3 R16, P5, R17, R78.reuse, RZ ;  /* 0x0000004e11107210 */ /* 0x080fe20007fbe0ff */
[----:B------:R-:W-:Y:S01]  /*17dd0*/  STG.E.U8 desc[UR48][R160.64], R219 ;  /* 0x000000dba0007986 */ /* 0x000fe2000c101130 */
[-C--:B------:R-:W-:Y:S02]  /*17de0*/  LEA.HI.X.SX32 R3, R3, R79.reuse, 0x1, P2 ;  /* 0x0000004f03037211 */ /* 0x080fe400010f0eff */
[----:B------:R-:W-:Y:S01]  /*17df0*/  IADD3 R18, P2, R19, R78, RZ ;  /* 0x0000004e13127210 */ /* 0x000fe20007f5e0ff */
[----:B------:R-:W-:Y:S01]  /*17e00*/  STG.E.U8 desc[UR48][R162.64], R217 ;  /* 0x000000d9a2007986 */ /* 0x000fe2000c101130 */
[----:B------:R-:W-:-:S02]  /*17e10*/  LEA.HI.X.SX32 R11, R11, R79, 0x1, P4 ;  /* 0x0000004f0b0b7211 */ /* 0x000fc400020f0eff */
[-C--:B------:R-:W-:Y:S01]  /*17e20*/  IADD3 R20, P4, R21, R78.reuse, RZ ;  /* 0x0000004e15147210 */ /* 0x080fe20007f9e0ff */
[----:B------:R1:W-:Y:S01]  /*17e30*/  STG.E.U8 desc[UR48][R2.64], R167 ;  /* 0x000000a702007986 */ /* 0x0003e2000c101130 */
[-C--:B------:R-:W-:Y:S02]  /*17e40*/  LEA.HI.X.SX32 R13, R13, R79.reuse, 0x1, P3 ;  /* 0x0000004f0d0d7211 */ /* 0x080fe400018f0eff */
[-C--:B------:R-:W-:Y:S01]  /*17e50*/  IADD3 R22, P3, R23, R78.reuse, RZ ;  /* 0x0000004e17167210 */ /* 0x080fe20007f7e0ff */
[----:B------:R-:W-:Y:S01]  /*17e60*/  STG.E.U8 desc[UR48][R10.64], R169 ;  /* 0x000000a90a007986 */ /* 0x000fe2000c101130 */
[-C--:B------:R-:W-:Y:S02]  /*17e70*/  LEA.HI.X.SX32 R15, R30, R79.reuse, 0x1, P6 ;  /* 0x0000004f1e0f7211 */ /* 0x080fe400030f0eff */
[----:B------:R-:W-:Y:S01]  /*17e80*/  LEA.HI.X.SX32 R17, R17, R79, 0x1, P5 ;  /* 0x0000004f11117211 */ /* 0x000fe200028f0eff */
[----:B------:R-:W-:Y:S01]  /*17e90*/  STG.E.U8 desc[UR48][R12.64], R179 ;  /* 0x000000b30c007986 */ /* 0x000fe2000c101130 */
[----:B------:R-:W-:-:S02]  /*17ea0*/  IADD3 R24, P6, R25, R78, RZ ;  /* 0x0000004e19187210 */ /* 0x000fc40007fde0ff */
[-C--:B------:R-:W-:Y:S01]  /*17eb0*/  IADD3 R26, P5, R27, R78.reuse, RZ ;  /* 0x0000004e1b1a7210 */ /* 0x080fe20007fbe0ff */
[----:B------:R-:W-:Y:S01]  /*17ec0*/  STG.E.U8 desc[UR48][R14.64], R177 ;  /* 0x000000b10e007986 */ /* 0x000fe2000c101130 */
[-C--:B------:R-:W-:Y:S01]  /*17ed0*/  LEA.HI.X.SX32 R19, R19, R79.reuse, 0x1, P2 ;  /* 0x0000004f13137211 */ /* 0x080fe200010f0eff */
[----:B-1----:R-:W-:Y:S01]  /*17ee0*/  FFMA R167, R165, 0.69314718246459960938, R8 ;  /* 0x3f317218a5a77823 */ /* 0x002fe20000000008 */
[-C--:B------:R-:W-:Y:S01]  /*17ef0*/  IADD3 R28, P2, R29, R78.reuse, RZ ;  /* 0x0000004e1d1c7210 */ /* 0x080fe20007f5e0ff */
[----:B------:R-:W-:Y:S01]  /*17f00*/  STG.E.U8 desc[UR48][R16.64], R187 ;  /* 0x000000bb10007986 */ /* 0x000fe2000c101130 */
[-C--:B------:R-:W-:Y:S02]  /*17f10*/  LEA.HI.X.SX32 R21, R21, R79.reuse, 0x1, P4 ;  /* 0x0000004f15157211 */ /* 0x080fe400020f0eff */
[----:B------:R-:W-:Y:S01]  /*17f20*/  IADD3 R30, P4, R31, R78, RZ ;  /* 0x0000004e1f1e7210 */ /* 0x000fe20007f9e0ff */
[----:B------:R-:W-:Y:S01]  /*17f30*/  STG.E.U8 desc[UR48][R18.64], R195 ;  /* 0x000000c312007986 */ /* 0x000fe2000c101130 */
[----:B------:R-:W-:-:S02]  /*17f40*/  LEA.HI.X.SX32 R23, R23, R79, 0x1, P3 ;  /* 0x0000004f17177211 */ /* 0x000fc400018f0eff */
[-C--:B------:R-:W-:Y:S01]  /*17f50*/  IADD3 R32, P3, R33, R78.reuse, RZ ;  /* 0x0000004e21207210 */ /* 0x080fe20007f7e0ff */
[----:B------:R-:W-:Y:S01]  /*17f60*/  STG.E.U8 desc[UR48][R20.64], R203 ;  /* 0x000000cb14007986 */ /* 0x000fe2000c101130 */
[-C--:B------:R-:W-:Y:S02]  /*17f70*/  LEA.HI.X.SX32 R25, R25, R79.reuse, 0x1, P6 ;  /* 0x0000004f19197211 */ /* 0x080fe400030f0eff */
[-C--:B------:R-:W-:Y:S01]  /*17f80*/  LEA.HI.X.SX32 R27, R27, R79.reuse, 0x1, P5 ;  /* 0x0000004f1b1b7211 */ /* 0x080fe200028f0eff */
[----:B------:R-:W-:Y:S01]  /*17f90*/  STG.E.U8 desc[UR48][R22.64], R213 ;  /* 0x000000d516007986 */ /* 0x000fe2000c101130 */
[-C--:B------:R-:W-:Y:S02]  /*17fa0*/  IADD3 R34, P6, R35, R78.reuse, RZ ;  /* 0x0000004e23227210 */ /* 0x080fe40007fde0ff */
[----:B------:R-:W-:Y:S01]  /*17fb0*/  IADD3 R36, P5, R37, R78, RZ ;  /* 0x0000004e25247210 */ /* 0x000fe20007fbe0ff */
[----:B------:R-:W-:Y:S01]  /*17fc0*/  STG.E.U8 desc[UR48][R24.64], R175 ;  /* 0x000000af18007986 */ /* 0x000fe2000c101130 */
[----:B------:R-:W-:-:S02]  /*17fd0*/  LEA.HI.X.SX32 R29, R29, R79, 0x1, P2 ;  /* 0x0000004f1d1d7211 */ /* 0x000fc400010f0eff */
[-C--:B------:R-:W-:Y:S01]  /*17fe0*/  IADD3 R38, P2, R39, R78.reuse, RZ ;  /* 0x0000004e27267210 */ /* 0x080fe20007f5e0ff */
[----:B------:R-:W-:Y:S01]  /*17ff0*/  STG.E.U8 desc[UR48][R26.64], R185 ;  /* 0x000000b91a007986 */ /* 0x000fe2000c101130 */
[-C--:B------:R-:W-:Y:S02]  /*18000*/  LEA.HI.X.SX32 R31, R31, R79.reuse, 0x1, P4 ;  /* 0x0000004f1f1f7211 */ /* 0x080fe400020f0eff */
[-C--:B------:R-:W-:Y:S01]  /*18010*/  IADD3 R40, P4, R41, R78.reuse, RZ ;  /* 0x0000004e29287210 */ /* 0x080fe20007f9e0ff */
[----:B------:R-:W-:Y:S01]  /*18020*/  STG.E.U8 desc[UR48][R28.64], R193 ;  /* 0x000000c11c007986 */ /* 0x000fe2000c101130 */
[----:B------:R-:W-:Y:S02]  /*18030*/  LEA.HI.X.SX32 R33, R33, R79, 0x1, P3 ;  /* 0x0000004f21217211 */ /* 0x000fe400018f0eff */
[----:B------:R-:W-:Y:S01]  /*18040*/  LEA.HI R63, R0, 0xee, RZ, 0x1a ;  /* 0x000000ee003f7811 */ /* 0x000fe200078fd0ff */
[----:B------:R-:W-:Y:S01]  /*18050*/  STG.E.U8 desc[UR48][R30.64], R201 ;  /* 0x000000c91e007986 */ /* 0x000fe2000c101130 */
[----:B------:R-:W-:-:S02]  /*18060*/  IADD3 R42, P3, R43, R78, RZ ;  /* 0x0000004e2b2a7210 */ /* 0x000fc40007f7e0ff */
[-C--:B------:R-:W-:Y:S01]  /*18070*/  LEA.HI.X.SX32 R35, R35, R79.reuse, 0x1, P6 ;  /* 0x0000004f23237211 */ /* 0x080fe200030f0eff */
[----:B------:R-:W-:Y:S01]  /*18080*/  STG.E.U8 desc[UR48][R32.64], R173 ;  /* 0x000000ad20007986 */ /* 0x000fe2000c101130 */
[-C--:B------:R-:W-:Y:S01]  /*18090*/  LEA.HI.X.SX32 R37, R37, R79.reuse, 0x1, P5 ;  /* 0x0000004f25257211 */ /* 0x080fe200028f0eff */
[----:B------:R-:W-:Y:S01]  /*180a0*/  IMAD R63, R63, R212, RZ ;  /* 0x000000d43f3f7224 */ /* 0x000fe200078e02ff */
[-C--:B------:R-:W-:Y:S01]  /*180b0*/  IADD3 R44, P6, R45, R78.reuse, RZ ;  /* 0x0000004e2d2c7210 */ /* 0x080fe20007fde0ff */
[----:B------:R1:W-:Y:S01]  /*180c0*/  STG.E.U8 desc[UR48][R34.64], R183 ;  /* 0x000000b722007986 */ /* 0x0003e2000c101130 */
[-C--:B------:R-:W-:Y:S01]  /*180d0*/  IADD3 R46, P5, R47, R78.reuse, RZ ;  /* 0x0000004e2f2e7210 */ /* 0x080fe20007fbe0ff */
[----:B------:R-:W-:Y:S01]  /*180e0*/  IMAD R212, R212, 0x2, R75 ;  /* 0x00000002d4d47824 */ /* 0x000fe200078e024b */
        /* <DEDUP_REMOVED lines=8> */
[----:B------:R-:W-:Y:S01]  /*18170*/  IADD3 R52, P3, R53, R78, RZ ;  /* 0x0000004e35347210 */ /* 0x000fe20007f7e0ff */
[----:B-1----:R-:W1:Y:S01]  /*18180*/  LDC.64 R34, c[0x0][0x230] ;  /* 0x00008c00ff227b82 */ /* 0x002e620000000a00 */
        /* <DEDUP_REMOVED lines=8> */
[----:B------:R-:W-:Y:S02]  /*18210*/  IADD3 R58, P2, R59, R78, RZ ;  /* 0x0000004e3b3a7210 */ /* 0x000fe40007f5e0ff */
[----:B0-----:R-:W-:Y:S02]  /*18220*/  PRMT R81, R4, 0x7770, RZ ;  /* 0x0000777004517816 */ /* 0x001fe400000000ff */
[----:B------:R-:W-:-:S02]  /*18230*/  LEA.HI.X.SX32 R51, R51, R79, 0x1, P4 ;  /* 0x0000004f33337211 */ /* 0x000fc400020f0eff */
[C---:B------:R-:W-:Y:S01]  /*18240*/  PRMT R11, R5.reuse, 0x7773, RZ ;  /* 0x00007773050b7816 */ /* 0x040fe200000000ff */
[----:B------:R-:W-:Y:S01]  /*18250*/  STG.E.U8 desc[UR48][R48.64], R81 ;  /* 0x0000005130007986 */ /* 0x000fe2000c101130 */
[C---:B------:R-:W-:Y:S02]  /*18260*/  PRMT R19, R5.reuse, 0x7772, RZ ;  /* 0x0000777205137816 */ /* 0x040fe400000000ff */
[C---:B------:R-:W-:Y:S02]  /*18270*/  PRMT R27, R5.reuse, 0x7771, RZ ;  /* 0x00007771051b7816 */ /* 0x040fe400000000ff */
[----:B------:R-:W-:Y:S02]  /*18280*/  PRMT R33, R5, 0x7770, RZ ;  /* 0x0000777005217816 */ /* 0x000fe400000000ff */
[----:B------:R-:W-:Y:S02]  /*18290*/  IADD3 R60, P4, R61, R78, RZ ;  /* 0x0000004e3d3c7210 */ /* 0x000fe40007f9e0ff */
[----:B------:R-:W-:Y:S01]  /*182a0*/  LEA.HI.X.SX32 R53, R53, R79, 0x1, P3 ;  /* 0x0000004f35357211 */ /* 0x000fe200018f0eff */
[----:B------:R-:W-:Y:S01]  /*182b0*/  STG.E.U8 desc[UR48][R50.64], R33 ;  /* 0x0000002132007986 */ /* 0x000fe2000c101130 */
[----:B------:R-:W-:-:S02]  /*182c0*/  PRMT R31, R6, 0x7770, RZ ;  /* 0x00007770061f7816 */ /* 0x000fc400000000ff */
[C---:B------:R-:W-:Y:S02]  /*182d0*/  PRMT R5, R7.reuse, 0x7773, RZ ;  /* 0x0000777307057816 */ /* 0x040fe400000000ff */
[C---:B------:R-:W-:Y:S01]  /*182e0*/  PRMT R15, R7.reuse, 0x7772, RZ ;  /* 0x00007772070f7816 */ /* 0x040fe200000000ff */
[----:B------:R-:W-:Y:S01]  /*182f0*/  STG.E.U8 desc[UR48][R52.64], R31 ;  /* 0x0000001f34007986 */ /* 0x000fe2000c101130 */
[----:B------:R-:W-:Y:S02]  /*18300*/  PRMT R23, R7, 0x7771, RZ ;  /* 0x0000777107177816 */ /* 0x000fe400000000ff */
[----:B------:R-:W-:Y:S02]  /*18310*/  IADD3 R62, P3, R63, R78, RZ ;  /* 0x0000004e3f3e7210 */ /* 0x000fe40007f7e0ff */
[-C--:B------:R-:W-:Y:S02]  /*18320*/  LEA.HI.X.SX32 R55, R55, R79.reuse, 0x1, P6 ;  /* 0x0000004f37377211 */ /* 0x080fe400030f0eff */
[----:B------:R-:W-:-:S02]  /*18330*/  LEA.HI.X.SX32 R57, R57, R79, 0x1, P5 ;  /* 0x0000004f39397211 */ /* 0x000fc400028f0eff */
[----:B------:R-:W-:Y:S02]  /*18340*/  PRMT R7, R7, 0x7770, RZ ;  /* 0x0000777007077816 */ /* 0x000fe400000000ff */
[-C--:B------:R-:W-:Y:S02]  /*18350*/  IADD3 R64, P6, R65, R78.reuse, RZ ;  /* 0x0000004e41407210 */ /* 0x080fe40007fde0ff */
[-C--:B------:R-:W-:Y:S01]  /*18360*/  IADD3 R66, P5, R67, R78.reuse, RZ ;  /* 0x0000004e43427210 */ /* 0x080fe20007fbe0ff */
[----:B------:R-:W-:Y:S01]  /*18370*/  STG.E.U8 desc[UR48][R54.64], R7 ;  /* 0x0000000736007986 */ /* 0x000fe2000c101130 */
[----:B------:R-:W-:Y:S02]  /*18380*/  LEA.HI.X.SX32 R59, R59, R79, 0x1, P2 ;  /* 0x0000004f3b3b7211 */ /* 0x000fe400010f0eff */
[----:B------:R-:W-:Y:S02]  /*18390*/  PRMT R29, R4, 0x7771, RZ ;  /* 0x00007771041d7816 */ /* 0x000fe400000000ff */
[----:B------:R-:W-:-:S02]  /*183a0*/  IADD3 R68, P2, R69, R78, RZ ;  /* 0x0000004e45447210 */ /* 0x000fc40007f5e0ff */
[-C--:B------:R-:W-:Y:S01]  /*183b0*/  LEA.HI.X.SX32 R61, R61, R79.reuse, 0x1, P4 ;  /* 0x0000004f3d3d7211 */ /* 0x080fe200020f0eff */
[----:B------:R-:W-:Y:S01]  /*183c0*/  STG.E.U8 desc[UR48][R56.64], R29 ;  /* 0x0000001d38007986 */ /* 0x000fe2000c101130 */
[----:B------:R-:W-:Y:S02]  /*183d0*/  PRMT R25, R6, 0x7771, RZ ;  /* 0x0000777106197816 */ /* 0x000fe400000000ff */
[-C--:B------:R-:W-:Y:S01]  /*183e0*/  IADD3 R70, P4, R71, R78.reuse, RZ ;  /* 0x0000004e47467210 */ /* 0x080fe20007f9e0ff */
[----:B------:R-:W-:Y:S01]  /*183f0*/  STG.E.U8 desc[UR48][R58.64], R27 ;  /* 0x0000001b3a007986 */ /* 0x000fe2000c101130 */
[-C--:B------:R-:W-:Y:S02]  /*18400*/  LEA.HI.X.SX32 R63, R63, R79.reuse, 0x1, P3 ;  /* 0x0000004f3f3f7211 */ /* 0x080fe400018f0eff */
[----:B------:R-:W-:Y:S01]  /*18410*/  IADD3 R72, P3, R73, R78, RZ ;  /* 0x0000004e49487210 */ /* 0x000fe20007f7e0ff */
[----:B------:R-:W-:Y:S01]  /*18420*/  STG.E.U8 desc[UR48][R60.64], R25 ;  /* 0x000000193c007986 */ /* 0x000fe2000c101130 */
[----:B------:R-:W-:-:S02]  /*18430*/  LEA.HI.X.SX32 R65, R65, R79, 0x1, P6 ;  /* 0x0000004f41417211 */ /* 0x000fc400030f0eff */
[-C--:B------:R-:W-:Y:S01]  /*18440*/  LEA.HI.X.SX32 R67, R67, R79.reuse, 0x1, P5 ;  /* 0x0000004f43437211 */ /* 0x080fe200028f0eff */
[----:B------:R-:W-:Y:S01]  /*18450*/  STG.E.U8 desc[UR48][R62.64], R23 ;  /* 0x000000173e007986 */ /* 0x000fe2000c101130 */
[----:B------:R-:W-:Y:S02]  /*18460*/  PRMT R21, R4, 0x7772, RZ ;  /* 0x0000777204157816 */ /* 0x000fe400000000ff */
[-C--:B------:R-:W-:Y:S02]  /*18470*/  IADD3 R74, P6, R75, R78.reuse, RZ ;  /* 0x0000004e4b4a7210 */ /* 0x080fe40007fde0ff */
[-C--:B------:R-:W-:Y:S01]  /*18480*/  IADD3 R76, P5, R77, R78.reuse, RZ ;  /* 0x0000004e4d4c7210 */ /* 0x080fe20007fbe0ff */
[----:B------:R-:W-:Y:S01]  /*18490*/  STG.E.U8 desc[UR48][R64.64], R21 ;  /* 0x0000001540007986 */ /* 0x000fe2000c101130 */
[----:B------:R-:W-:Y:S02]  /*184a0*/  LEA.HI.X.SX32 R69, R69, R79, 0x1, P2 ;  /* 0x0000004f45457211 */ /* 0x000fe400010f0eff */
[----:B------:R-:W-:Y:S01]  /*184b0*/  IADD3 R78, P2, R212, R78, RZ ;  /* 0x0000004ed44e7210 */ /* 0x000fe20007f5e0ff */
[----:B------:R-:W-:Y:S01]  /*184c0*/  STG.E.U8 desc[UR48][R66.64], R19 ;  /* 0x0000001342007986 */ /* 0x000fe2000c101130 */
[----:B------:R-:W-:-:S02]  /*184d0*/  PRMT R17, R6, 0x7772, RZ ;  /* 0x0000777206117816 */ /* 0x000fc400000000ff */
[-C--:B------:R-:W-:Y:S02]  /*184e0*/  LEA.HI.X.SX32 R71, R71, R79.reuse, 0x1, P4 ;  /* 0x0000004f47477211 */ /* 0x080fe400020f0eff */
[-C--:B------:R-:W-:Y:S01]  /*184f0*/  LEA.HI.X.SX32 R73, R73, R79.reuse, 0x1, P3 ;  /* 0x0000004f49497211 */ /* 0x080fe200018f0eff */
[----:B------:R-:W-:Y:S01]  /*18500*/  STG.E.U8 desc[UR48][R68.64], R17 ;  /* 0x0000001144007986 */ /* 0x000fe2000c101130 */
[----:B------:R-:W-:Y:S01]  /*18510*/  PRMT R13, R4, 0x7773, RZ ;  /* 0x00007773040d7816 */ /* 0x000fe200000000ff */
[----:B------:R-:W-:Y:S01]  /*18520*/  IMAD.SHL.U32 R4, R0, 0x2, RZ ;  /* 0x0000000200047824 */ /* 0x000fe200078e00ff */
[-C--:B------:R-:W-:Y:S01]  /*18530*/  LEA.HI.X.SX32 R75, R75, R79.reuse, 0x1, P6 ;  /* 0x0000004f4b4b7211 */ /* 0x080fe200030f0eff */
[----:B------:R-:W-:Y:S01]  /*18540*/  STG.E.U8 desc[UR48][R70.64], R15 ;  /* 0x0000000f46007986 */ /* 0x000fe2000c101130 */
[-C--:B------:R-:W-:Y:S02]  /*18550*/  LEA.HI.X.SX32 R77, R77, R79.reuse, 0x1, P5 ;  /* 0x0000004f4d4d7211 */ /* 0x080fe400028f0eff */
[----:B------:R-:W-:Y:S01]  /*18560*/  LEA.HI.X.SX32 R79, R212, R79, 0x1, P2 ;  /* 0x0000004fd44f7211 */ /* 0x000fe200010f0eff */
[----:B------:R-:W-:Y:S01]  /*18570*/  STG.E.U8 desc[UR48][R72.64], R13 ;  /* 0x0000000d48007986 */ /* 0x000fe2000c101130 */
[----:B------:R-:W-:-:S02]  /*18580*/  PRMT R3, R6, 0x7773, RZ ;  /* 0x0000777306037816 */ /* 0x000fc400000000ff */
[----:B------:R-:W-:Y:S01]  /*18590*/  LOP3.LUT R4, R4, 0xf8, RZ, 0xc0, !PT ;  /* 0x000000f804047812 */ /* 0x000fe200078ec0ff */
[----:B------:R-:W-:Y:S01]  /*185a0*/  STG.E.U8 desc[UR48][R74.64], R11 ;  /* 0x0000000b4a007986 */ /* 0x000fe2000c101130 */
[----:B------:R-:W-:Y:S01]  /*185b0*/  LOP3.LUT P2, RZ, R0, 0x40, RZ, 0xc0, !PT ;  /* 0x0000004000ff7812 */ /* 0x000fe2000784c0ff */
[C---:B------:R-:W-:Y:S02]  /*185c0*/  IMAD.HI R0, R214.reuse, 0x4, RZ ;  /* 0x00000004d6007827 */ /* 0x040fe400078e02ff */
[----:B------:R0:W-:Y:S04]  /*185d0*/  STG.E.U8 desc[UR48][R78.64], R3 ;  /* 0x000000034e007986 */ /* 0x0001e8000c101130 */
[----:B------:R2:W-:Y:S01]  /*185e0*/  STG.E.U8 desc[UR48][R76.64], R5 ;  /* 0x000000054c007986 */ /* 0x0005e2000c101130 */
[----:B------:R-:W-:Y:S01]  /*185f0*/  BAR.SYNC.DEFER_BLOCKING 0x0 ;  /* 0x0000000000007b1d */ /* 0x000fe20000010000 */
[----:B0-----:R-:W-:-:S05]  /*18600*/  IMAD.SHL.U32 R3, R214, 0x4, RZ ;  /* 0x00000004d6037824 */ /* 0x001fca00078e00ff */
[----:B-1----:R-:W-:-:S04]  /*18610*/  IADD3 R2, P0, P1, R3, UR6, R34 ;  /* 0x0000000603027c10 */ /* 0x002fc8000f91e022 */
[----:B------:R-:W-:Y:S01]  /*18620*/  IADD3.X R3, R0, UR5, R35, P0, P1 ;  /* 0x0000000500037c10 */ /* 0x000fe200087e2423 */
[----:B------:R2:W-:Y:S01]  /*18630*/  STS.64 [R4+UR46], R166 ;  /* 0x000000a604007988 */ /* 0x0005e20008000a2e */
[----:B------:R-:W-:Y:S06]  /*18640*/  BAR.SYNC.DEFER_BLOCKING 0x0 ;  /* 0x0000000000007b1d */ /* 0x000fec0000010000 */
[----:B------:R-:W-:Y:S05]  /*18650*/  @P2 EXIT ;  /* 0x000000000000294d */ /* 0x000fea0003800000 */
[----:B--2---:R-:W0:Y:S04]  /*18660*/  LDS R5, [R164] ;  /* 0x00000000a4057984 */ /* 0x004e280000000800 */
[----:B0-----:R-:W-:Y:S01]  /*18670*/  STG.E desc[UR48][R2.64], R5 ;  /* 0x0000000502007986 */ /* 0x001fe2000c101930 */
[----:B------:R-:W-:Y:S05]  /*18680*/  EXIT ;  /* 0x000000000000794d */ /* 0x000fea0003800000 */
.L_x_2:
[----:B------:R-:W-:-:S00]  /*18690*/  BRA `(.L_x_2) ;  /* 0xfffffffc00fc7947 */ /* 0x000fc0000383ffff */
[----:B------:R-:W-:-:S00]  /*186a0*/  NOP ;  /* 0x0000000000007918 */ /* 0x000fc00000000000 */
        /* <DEDUP_REMOVED lines=13> */
.L_x_3:


//--------------------- .nv.global.init           --------------------------
	.section	.nv.global.init,"aw",@progbits
.nv.global.init:
	.type		_$_str,@object
	.size		_$_str,(.L_0 - _$_str)
_$_str:
        /*0000*/ 	.byte	0x5f, 0x5f, 0x43, 0x55, 0x44, 0x41, 0x5f, 0x46, 0x54, 0x5a, 0x00
.L_0:


//--------------------- .nv.shared.attn_fwd       --------------------------
	.section	.nv.shared.attn_fwd,"aw",@nobits
	.sectionflags	@""
	.align	16
	.zero		1024


//--------------------- .nv.shared.reserved.0     --------------------------
	.section	.nv.shared.reserved.0,"aw",@nobits
	.weak		__nv_reservedSMEM_offset_0_alias
	.size		__nv_reservedSMEM_offset_0_alias, 0, 0
	.other		__nv_reservedSMEM_offset_0_alias,@"STO_CUDA_RESERVED_SHARED STV_DEFAULT"
__nv_reservedSMEM_offset_0_alias:
	.zero		0


//--------------------- .nv.constant0.attn_fwd    --------------------------
	.section	.nv.constant0.attn_fwd,"a",@progbits
	.sectionflags	@""
	.align	4
.nv.constant0.attn_fwd:
	.zero		664


//--------------------- SYMBOLS --------------------------

	.type		.nv.reservedSmem.offset0,@object
	.size		.nv.reservedSmem.offset0,0x4
